//
// Generated by NVIDIA NVVM Compiler
//
// Compiler Build ID: CL-36424714
// Cuda compilation tools, release 13.0, V13.0.88
// Based on NVVM 20.0.0
//

.version 9.0
.target sm_100
.address_size 64

	// .globl	_Z11vv_update_rPfS_S_S_
.func  (.param .b64 func_retval0) __internal_accurate_pow
(
	.param .b64 __internal_accurate_pow_param_0,
	.param .b64 __internal_accurate_pow_param_1
)
;
.extern .shared .align 16 .b8 shared2[];
.extern .shared .align 16 .b8 shared[];

.visible .entry _Z11vv_update_rPfS_S_S_(
	.param .u64 .ptr .align 1 _Z11vv_update_rPfS_S_S__param_0,
	.param .u64 .ptr .align 1 _Z11vv_update_rPfS_S_S__param_1,
	.param .u64 .ptr .align 1 _Z11vv_update_rPfS_S_S__param_2,
	.param .u64 .ptr .align 1 _Z11vv_update_rPfS_S_S__param_3
)
{
	.reg .pred 	%p<17>;
	.reg .b32 	%r<25>;
	.reg .b32 	%f<52>;
	.reg .b64 	%rd<13>;
	.reg .b64 	%fd<6>;

	ld.param.u64 	%rd2, [_Z11vv_update_rPfS_S_S__param_0];
	ld.param.u64 	%rd3, [_Z11vv_update_rPfS_S_S__param_1];
	ld.param.u64 	%rd4, [_Z11vv_update_rPfS_S_S__param_2];
	ld.param.u64 	%rd5, [_Z11vv_update_rPfS_S_S__param_3];
	mov.u32 	%r12, %ctaid.x;
	mov.u32 	%r13, %nctaid.x;
	mov.u32 	%r14, %tid.x;
	mad.lo.s32 	%r1, %r13, %r14, %r12;
	setp.gt.s32 	%p1, %r1, 49151;
	@%p1 bra 	$L__BB0_14;
	cvta.to.global.u64 	%rd6, %rd5;
	cvta.to.global.u64 	%rd7, %rd3;
	cvta.to.global.u64 	%rd8, %rd2;
	cvta.to.global.u64 	%rd9, %rd4;
	ld.global.f32 	%f1, [%rd6];
	mul.wide.s32 	%rd10, %r1, 4;
	add.s64 	%rd1, %rd7, %rd10;
	ld.global.f32 	%f21, [%rd1];
	cvt.f64.f32 	%fd1, %f21;
	add.s64 	%rd11, %rd8, %rd10;
	ld.global.f32 	%f22, [%rd11];
	cvt.f64.f32 	%fd2, %f22;
	fma.rn.f64 	%fd3, %fd2, 0d3F60624DD2F1A9FC, %fd1;
	add.s64 	%rd12, %rd9, %rd10;
	ld.global.f32 	%f23, [%rd12];
	cvt.f64.f32 	%fd4, %f23;
	fma.rn.f64 	%fd5, %fd4, 0d3F70624DD2F1A9FC, %fd3;
	cvt.rn.f32.f64 	%f2, %fd5;
	abs.f32 	%f3, %f1;
	abs.f32 	%f51, %f2;
	setp.lt.f32 	%p2, %f51, %f3;
	@%p2 bra 	$L__BB0_13;
	mul.f32 	%f5, %f3, 0f4B000000;
	setp.gtu.f32 	%p3, %f51, %f5;
	@%p3 bra 	$L__BB0_9;
	div.approx.f32 	%f24, %f51, %f3;
	cvt.rzi.f32.f32 	%f49, %f24;
	neg.f32 	%f7, %f3;
	fma.rn.f32 	%f8, %f7, %f49, %f51;
	mov.b32 	%r2, %f8;
	mov.b32 	%r15, %f3;
	setp.lt.u32 	%p4, %r2, %r15;
	@%p4 bra 	$L__BB0_8;
	setp.lt.u32 	%p5, %r2, -2147483647;
	@%p5 bra 	$L__BB0_6;
	add.f32 	%f29, %f49, 0fBF800000;
	setp.lt.f32 	%p8, %f8, %f7;
	add.f32 	%f30, %f29, 0fBF800000;
	selp.f32 	%f49, %f30, %f29, %p8;
	bra.uni 	$L__BB0_8;
$L__BB0_6:
	add.f32 	%f49, %f49, 0f3F800000;
	add.f32 	%f25, %f3, %f3;
	setp.ltu.f32 	%p6, %f8, %f25;
	@%p6 bra 	$L__BB0_8;
	add.f32 	%f26, %f49, 0f3F800000;
	fma.rn.f32 	%f27, %f3, 0fC0400000, %f8;
	setp.ge.f32 	%p7, %f27, 0f00000000;
	add.f32 	%f28, %f26, 0f3F800000;
	selp.f32 	%f49, %f28, %f26, %p7;
$L__BB0_8:
	fma.rn.f32 	%f51, %f7, %f49, %f51;
	bra.uni 	$L__BB0_13;
$L__BB0_9:
	mov.b32 	%r3, %f51;
	mov.b32 	%r16, %f5;
	and.b32  	%r4, %r16, -8388608;
	and.b32  	%r17, %r3, 8388607;
	or.b32  	%r23, %r17, 1065353216;
	and.b32  	%r18, %r16, 8388607;
	or.b32  	%r6, %r18, 1065353216;
	mov.b32 	%f50, %r23;
	sub.s32 	%r19, %r3, %r4;
	and.b32  	%r20, %r19, -8388608;
	add.s32 	%r24, %r20, 192937984;
	setp.eq.s32 	%p9, %r24, 0;
	@%p9 bra 	$L__BB0_12;
	mov.b32 	%f31, %r6;
	rcp.approx.ftz.f32 	%f15, %f31;
	neg.f32 	%f16, %f31;
$L__BB0_11:
	min.u32 	%r21, %r24, 192937984;
	add.s32 	%r22, %r23, %r21;
	mov.b32 	%f32, %r22;
	mul.f32 	%f33, %f15, %f32;
	fma.rn.f32 	%f34, %f16, %f33, %f32;
	fma.rn.f32 	%f35, %f34, %f15, %f33;
	fma.rn.f32 	%f36, %f16, %f35, %f32;
	fma.rz.f32 	%f37, %f36, %f15, %f35;
	cvt.rzi.f32.f32 	%f38, %f37;
	fma.rn.f32 	%f50, %f16, %f38, %f32;
	sub.s32 	%r24, %r24, %r21;
	mov.b32 	%r23, %f50;
	setp.ne.s32 	%p10, %r24, 0;
	setp.ne.s32 	%p11, %r23, 0;
	and.pred  	%p12, %p10, %p11;
	@%p12 bra 	$L__BB0_11;
$L__BB0_12:
	mov.b32 	%f40, %r4;
	setp.leu.f32 	%p13, %f3, 0f00000000;
	setp.gt.u32 	%p14, %r3, 2139095039;
	selp.f32 	%f41, 0f7FFFFFFF, %f40, %p14;
	selp.f32 	%f42, 0f7FFFFFFF, %f41, %p13;
	mul.f32 	%f43, %f50, 0f34000000;
	mul.f32 	%f51, %f42, %f43;
$L__BB0_13:
	abs.f32 	%f44, %f51;
	setp.nan.f32 	%p15, %f44, %f44;
	copysign.f32 	%f45, %f2, %f51;
	selp.f32 	%f46, %f51, %f45, %p15;
	setp.lt.f32 	%p16, %f46, 0f00000000;
	add.f32 	%f47, %f1, %f46;
	selp.f32 	%f48, %f47, %f46, %p16;
	st.global.f32 	[%rd1], %f48;
$L__BB0_14:
	ret;

}
	// .globl	_Z9reverse_vPfS_S_S_
.visible .entry _Z9reverse_vPfS_S_S_(
	.param .u64 .ptr .align 1 _Z9reverse_vPfS_S_S__param_0,
	.param .u64 .ptr .align 1 _Z9reverse_vPfS_S_S__param_1,
	.param .u64 .ptr .align 1 _Z9reverse_vPfS_S_S__param_2,
	.param .u64 .ptr .align 1 _Z9reverse_vPfS_S_S__param_3
)
{
	.reg .pred 	%p<2>;
	.reg .b32 	%r<5>;
	.reg .b32 	%f<3>;
	.reg .b64 	%rd<5>;

	ld.param.u64 	%rd1, [_Z9reverse_vPfS_S_S__param_2];
	mov.u32 	%r2, %ctaid.x;
	mov.u32 	%r3, %nctaid.x;
	mov.u32 	%r4, %tid.x;
	mad.lo.s32 	%r1, %r3, %r4, %r2;
	setp.gt.s32 	%p1, %r1, 49151;
	@%p1 bra 	$L__BB1_2;
	cvta.to.global.u64 	%rd2, %rd1;
	mul.wide.s32 	%rd3, %r1, 4;
	add.s64 	%rd4, %rd2, %rd3;
	ld.global.f32 	%f1, [%rd4];
	neg.f32 	%f2, %f1;
	st.global.f32 	[%rd4], %f2;
$L__BB1_2:
	ret;

}
	// .globl	_Z11vv_update_vPfS_S_S_
.visible .entry _Z11vv_update_vPfS_S_S_(
	.param .u64 .ptr .align 1 _Z11vv_update_vPfS_S_S__param_0,
	.param .u64 .ptr .align 1 _Z11vv_update_vPfS_S_S__param_1,
	.param .u64 .ptr .align 1 _Z11vv_update_vPfS_S_S__param_2,
	.param .u64 .ptr .align 1 _Z11vv_update_vPfS_S_S__param_3
)
{
	.reg .pred 	%p<2>;
	.reg .b32 	%r<5>;
	.reg .b32 	%f<4>;
	.reg .b64 	%rd<8>;
	.reg .b64 	%fd<4>;

	ld.param.u64 	%rd1, [_Z11vv_update_vPfS_S_S__param_0];
	ld.param.u64 	%rd2, [_Z11vv_update_vPfS_S_S__param_2];
	mov.u32 	%r2, %ctaid.x;
	mov.u32 	%r3, %nctaid.x;
	mov.u32 	%r4, %tid.x;
	mad.lo.s32 	%r1, %r3, %r4, %r2;
	setp.gt.s32 	%p1, %r1, 49151;
	@%p1 bra 	$L__BB2_2;
	cvta.to.global.u64 	%rd3, %rd2;
	cvta.to.global.u64 	%rd4, %rd1;
	mul.wide.s32 	%rd5, %r1, 4;
	add.s64 	%rd6, %rd3, %rd5;
	ld.global.f32 	%f1, [%rd6];
	cvt.f64.f32 	%fd1, %f1;
	add.s64 	%rd7, %rd4, %rd5;
	ld.global.f32 	%f2, [%rd7];
	cvt.f64.f32 	%fd2, %f2;
	fma.rn.f64 	%fd3, %fd2, 0d3F60624DD2F1A9FC, %fd1;
	cvt.rn.f32.f64 	%f3, %fd3;
	st.global.f32 	[%rd6], %f3;
$L__BB2_2:
	ret;

}
	// .globl	_Z11updateBoxesPfPiS0_S_
.visible .entry _Z11updateBoxesPfPiS0_S_(
	.param .u64 .ptr .align 1 _Z11updateBoxesPfPiS0_S__param_0,
	.param .u64 .ptr .align 1 _Z11updateBoxesPfPiS0_S__param_1,
	.param .u64 .ptr .align 1 _Z11updateBoxesPfPiS0_S__param_2,
	.param .u64 .ptr .align 1 _Z11updateBoxesPfPiS0_S__param_3
)
{
	.reg .pred 	%p<36>;
	.reg .b16 	%rs<7>;
	.reg .b32 	%r<414>;
	.reg .b32 	%f<30>;
	.reg .b64 	%rd<53>;

	ld.param.u64 	%rd11, [_Z11updateBoxesPfPiS0_S__param_0];
	ld.param.u64 	%rd9, [_Z11updateBoxesPfPiS0_S__param_1];
	ld.param.u64 	%rd10, [_Z11updateBoxesPfPiS0_S__param_2];
	ld.param.u64 	%rd12, [_Z11updateBoxesPfPiS0_S__param_3];
	cvta.to.global.u64 	%rd1, %rd11;
	cvta.to.global.u64 	%rd13, %rd12;
	mov.u32 	%r51, %ntid.x;
	cvt.u16.u32 	%rs2, %r51;
	div.u16 	%rs3, 16384, %rs2;
	add.s16 	%rs1, %rs3, 1;
	div.u16 	%rs4, 1728, %rs2;
	add.s16 	%rs5, %rs4, 1;
	cvt.u32.u16 	%r1, %rs5;
	mov.u32 	%r2, %tid.x;
	ld.global.f32 	%f2, [%rd13];
	div.rn.f32 	%f1, %f2, 0f41400000;
	mul.lo.s32 	%r399, %r2, %r1;
	and.b32  	%r4, %r1, 7;
	setp.gt.u32 	%p1, %r51, 246;
	@%p1 bra 	$L__BB3_19;
	and.b32  	%r52, %r1, 4088;
	neg.s32 	%r397, %r52;
	shl.b32 	%r53, %r399, 2;
	mov.u32 	%r54, shared2;
	add.s32 	%r55, %r53, %r54;
	add.s32 	%r396, %r55, 65564;
$L__BB3_2:
	.pragma "nounroll";
	setp.gt.u32 	%p2, %r399, 1728;
	@%p2 bra 	$L__BB3_4;
	mov.b32 	%r56, 0;
	st.shared.u32 	[%r396+-28], %r56;
$L__BB3_4:
	setp.gt.u32 	%p3, %r399, 1727;
	@%p3 bra 	$L__BB3_6;
	mov.b32 	%r57, 0;
	st.shared.u32 	[%r396+-24], %r57;
$L__BB3_6:
	setp.gt.u32 	%p4, %r399, 1726;
	@%p4 bra 	$L__BB3_8;
	mov.b32 	%r58, 0;
	st.shared.u32 	[%r396+-20], %r58;
$L__BB3_8:
	setp.gt.u32 	%p5, %r399, 1725;
	@%p5 bra 	$L__BB3_10;
	mov.b32 	%r59, 0;
	st.shared.u32 	[%r396+-16], %r59;
$L__BB3_10:
	setp.gt.u32 	%p6, %r399, 1724;
	@%p6 bra 	$L__BB3_12;
	mov.b32 	%r60, 0;
	st.shared.u32 	[%r396+-12], %r60;
$L__BB3_12:
	setp.gt.u32 	%p7, %r399, 1723;
	@%p7 bra 	$L__BB3_14;
	mov.b32 	%r61, 0;
	st.shared.u32 	[%r396+-8], %r61;
$L__BB3_14:
	setp.gt.u32 	%p8, %r399, 1722;
	@%p8 bra 	$L__BB3_16;
	mov.b32 	%r62, 0;
	st.shared.u32 	[%r396+-4], %r62;
$L__BB3_16:
	setp.gt.u32 	%p9, %r399, 1721;
	@%p9 bra 	$L__BB3_18;
	mov.b32 	%r63, 0;
	st.shared.u32 	[%r396], %r63;
$L__BB3_18:
	add.s32 	%r399, %r399, 8;
	add.s32 	%r397, %r397, 8;
	add.s32 	%r396, %r396, 32;
	setp.ne.s32 	%p10, %r397, 0;
	@%p10 bra 	$L__BB3_2;
$L__BB3_19:
	setp.eq.s32 	%p11, %r4, 0;
	@%p11 bra 	$L__BB3_39;
	and.b32  	%r14, %r1, 3;
	setp.lt.u32 	%p12, %r4, 4;
	@%p12 bra 	$L__BB3_30;
	setp.gt.u32 	%p13, %r399, 1728;
	shl.b32 	%r64, %r399, 2;
	mov.u32 	%r65, shared2;
	add.s32 	%r66, %r65, %r64;
	add.s32 	%r15, %r66, 65536;
	@%p13 bra 	$L__BB3_23;
	mov.b32 	%r67, 0;
	st.shared.u32 	[%r15], %r67;
$L__BB3_23:
	setp.gt.u32 	%p14, %r399, 1727;
	@%p14 bra 	$L__BB3_25;
	mov.b32 	%r68, 0;
	st.shared.u32 	[%r15+4], %r68;
$L__BB3_25:
	setp.gt.u32 	%p15, %r399, 1726;
	@%p15 bra 	$L__BB3_27;
	mov.b32 	%r69, 0;
	st.shared.u32 	[%r15+8], %r69;
$L__BB3_27:
	setp.gt.u32 	%p16, %r399, 1725;
	@%p16 bra 	$L__BB3_29;
	mov.b32 	%r70, 0;
	st.shared.u32 	[%r15+12], %r70;
$L__BB3_29:
	add.s32 	%r399, %r399, 4;
$L__BB3_30:
	setp.eq.s32 	%p17, %r14, 0;
	@%p17 bra 	$L__BB3_39;
	setp.eq.s32 	%p18, %r14, 1;
	@%p18 bra 	$L__BB3_37;
	setp.gt.u32 	%p19, %r399, 1728;
	shl.b32 	%r71, %r399, 2;
	mov.u32 	%r72, shared2;
	add.s32 	%r73, %r72, %r71;
	add.s32 	%r18, %r73, 65536;
	@%p19 bra 	$L__BB3_34;
	mov.b32 	%r74, 0;
	st.shared.u32 	[%r18], %r74;
$L__BB3_34:
	setp.gt.u32 	%p20, %r399, 1727;
	@%p20 bra 	$L__BB3_36;
	mov.b32 	%r75, 0;
	st.shared.u32 	[%r18+4], %r75;
$L__BB3_36:
	add.s32 	%r399, %r399, 2;
$L__BB3_37:
	and.b32  	%r76, %r1, 1;
	setp.eq.b32 	%p21, %r76, 1;
	not.pred 	%p22, %p21;
	setp.gt.u32 	%p23, %r399, 1728;
	or.pred  	%p24, %p22, %p23;
	@%p24 bra 	$L__BB3_39;
	shl.b32 	%r77, %r399, 2;
	mov.u32 	%r78, shared2;
	add.s32 	%r79, %r78, %r77;
	mov.b32 	%r80, 0;
	st.shared.u32 	[%r79+65536], %r80;
$L__BB3_39:
	cvt.u32.u16 	%r21, %rs1;
	bar.sync 	0;
	mul.lo.s32 	%r22, %r2, %r21;
	and.b16  	%rs6, %rs1, 1;
	setp.eq.b16 	%p25, %rs6, 1;
	not.pred 	%p26, %p25;
	mov.u32 	%r404, %r22;
	@%p26 bra 	$L__BB3_42;
	add.s32 	%r404, %r22, 1;
	setp.gt.u32 	%p27, %r22, 16383;
	@%p27 bra 	$L__BB3_42;
	mul.lo.s32 	%r81, %r22, 3;
	mul.wide.u32 	%rd14, %r81, 4;
	add.s64 	%rd15, %rd1, %rd14;
	ld.global.f32 	%f3, [%rd15];
	div.rn.f32 	%f4, %f3, %f1;
	cvt.rmi.f32.f32 	%f5, %f4;
	cvt.rzi.s32.f32 	%r82, %f5;
	mul.hi.s32 	%r83, %r82, 715827883;
	shr.u32 	%r84, %r83, 31;
	shr.u32 	%r85, %r83, 1;
	add.s32 	%r86, %r85, %r84;
	mul.lo.s32 	%r87, %r86, 12;
	sub.s32 	%r88, %r82, %r87;
	shr.s32 	%r89, %r88, 31;
	and.b32  	%r90, %r89, 12;
	add.s32 	%r91, %r90, %r88;
	ld.global.f32 	%f6, [%rd15+4];
	div.rn.f32 	%f7, %f6, %f1;
	cvt.rmi.f32.f32 	%f8, %f7;
	cvt.rzi.s32.f32 	%r92, %f8;
	mul.hi.s32 	%r93, %r92, 715827883;
	shr.u32 	%r94, %r93, 31;
	shr.u32 	%r95, %r93, 1;
	add.s32 	%r96, %r95, %r94;
	mul.lo.s32 	%r97, %r96, 12;
	sub.s32 	%r98, %r92, %r97;
	shr.s32 	%r99, %r98, 31;
	and.b32  	%r100, %r99, 12;
	add.s32 	%r101, %r100, %r98;
	mad.lo.s32 	%r102, %r101, 12, %r91;
	ld.global.f32 	%f9, [%rd15+8];
	div.rn.f32 	%f10, %f9, %f1;
	cvt.rmi.f32.f32 	%f11, %f10;
	cvt.rzi.s32.f32 	%r103, %f11;
	mul.hi.s32 	%r104, %r103, 715827883;
	shr.u32 	%r105, %r104, 31;
	shr.u32 	%r106, %r104, 1;
	add.s32 	%r107, %r106, %r105;
	mul.lo.s32 	%r108, %r107, 12;
	sub.s32 	%r109, %r103, %r108;
	shr.s32 	%r110, %r109, 31;
	and.b32  	%r111, %r110, 12;
	add.s32 	%r112, %r111, %r109;
	mad.lo.s32 	%r113, %r112, 144, %r102;
	shl.b32 	%r114, %r22, 2;
	mov.u32 	%r115, shared2;
	add.s32 	%r116, %r115, %r114;
	st.shared.u32 	[%r116], %r113;
$L__BB3_42:
	shl.b32 	%r117, %r404, 2;
	mov.u32 	%r118, shared2;
	add.s32 	%r119, %r117, %r118;
	add.s32 	%r403, %r119, 4;
	mul.wide.u32 	%rd16, %r404, 12;
	add.s64 	%rd17, %rd16, %rd1;
	add.s64 	%rd51, %rd17, 12;
	add.s32 	%r26, %r22, %r21;
$L__BB3_43:
	setp.gt.u32 	%p28, %r404, 16383;
	@%p28 bra 	$L__BB3_45;
	ld.global.f32 	%f12, [%rd51+-12];
	div.rn.f32 	%f13, %f12, %f1;
	cvt.rmi.f32.f32 	%f14, %f13;
	cvt.rzi.s32.f32 	%r120, %f14;
	mul.hi.s32 	%r121, %r120, 715827883;
	shr.u32 	%r122, %r121, 31;
	shr.u32 	%r123, %r121, 1;
	add.s32 	%r124, %r123, %r122;
	mul.lo.s32 	%r125, %r124, 12;
	sub.s32 	%r126, %r120, %r125;
	shr.s32 	%r127, %r126, 31;
	and.b32  	%r128, %r127, 12;
	add.s32 	%r129, %r128, %r126;
	ld.global.f32 	%f15, [%rd51+-8];
	div.rn.f32 	%f16, %f15, %f1;
	cvt.rmi.f32.f32 	%f17, %f16;
	cvt.rzi.s32.f32 	%r130, %f17;
	mul.hi.s32 	%r131, %r130, 715827883;
	shr.u32 	%r132, %r131, 31;
	shr.u32 	%r133, %r131, 1;
	add.s32 	%r134, %r133, %r132;
	mul.lo.s32 	%r135, %r134, 12;
	sub.s32 	%r136, %r130, %r135;
	shr.s32 	%r137, %r136, 31;
	and.b32  	%r138, %r137, 12;
	add.s32 	%r139, %r138, %r136;
	mad.lo.s32 	%r140, %r139, 12, %r129;
	ld.global.f32 	%f18, [%rd51+-4];
	div.rn.f32 	%f19, %f18, %f1;
	cvt.rmi.f32.f32 	%f20, %f19;
	cvt.rzi.s32.f32 	%r141, %f20;
	mul.hi.s32 	%r142, %r141, 715827883;
	shr.u32 	%r143, %r142, 31;
	shr.u32 	%r144, %r142, 1;
	add.s32 	%r145, %r144, %r143;
	mul.lo.s32 	%r146, %r145, 12;
	sub.s32 	%r147, %r141, %r146;
	shr.s32 	%r148, %r147, 31;
	and.b32  	%r149, %r148, 12;
	add.s32 	%r150, %r149, %r147;
	mad.lo.s32 	%r151, %r150, 144, %r140;
	st.shared.u32 	[%r403+-4], %r151;
$L__BB3_45:
	setp.gt.u32 	%p29, %r404, 16382;
	@%p29 bra 	$L__BB3_47;
	ld.global.f32 	%f21, [%rd51];
	div.rn.f32 	%f22, %f21, %f1;
	cvt.rmi.f32.f32 	%f23, %f22;
	cvt.rzi.s32.f32 	%r152, %f23;
	mul.hi.s32 	%r153, %r152, 715827883;
	shr.u32 	%r154, %r153, 31;
	shr.u32 	%r155, %r153, 1;
	add.s32 	%r156, %r155, %r154;
	mul.lo.s32 	%r157, %r156, 12;
	sub.s32 	%r158, %r152, %r157;
	shr.s32 	%r159, %r158, 31;
	and.b32  	%r160, %r159, 12;
	add.s32 	%r161, %r160, %r158;
	ld.global.f32 	%f24, [%rd51+4];
	div.rn.f32 	%f25, %f24, %f1;
	cvt.rmi.f32.f32 	%f26, %f25;
	cvt.rzi.s32.f32 	%r162, %f26;
	mul.hi.s32 	%r163, %r162, 715827883;
	shr.u32 	%r164, %r163, 31;
	shr.u32 	%r165, %r163, 1;
	add.s32 	%r166, %r165, %r164;
	mul.lo.s32 	%r167, %r166, 12;
	sub.s32 	%r168, %r162, %r167;
	shr.s32 	%r169, %r168, 31;
	and.b32  	%r170, %r169, 12;
	add.s32 	%r171, %r170, %r168;
	mad.lo.s32 	%r172, %r171, 12, %r161;
	ld.global.f32 	%f27, [%rd51+8];
	div.rn.f32 	%f28, %f27, %f1;
	cvt.rmi.f32.f32 	%f29, %f28;
	cvt.rzi.s32.f32 	%r173, %f29;
	mul.hi.s32 	%r174, %r173, 715827883;
	shr.u32 	%r175, %r174, 31;
	shr.u32 	%r176, %r174, 1;
	add.s32 	%r177, %r176, %r175;
	mul.lo.s32 	%r178, %r177, 12;
	sub.s32 	%r179, %r173, %r178;
	shr.s32 	%r180, %r179, 31;
	and.b32  	%r181, %r180, 12;
	add.s32 	%r182, %r181, %r179;
	mad.lo.s32 	%r183, %r182, 144, %r172;
	st.shared.u32 	[%r403], %r183;
$L__BB3_47:
	add.s32 	%r404, %r404, 2;
	add.s32 	%r403, %r403, 8;
	add.s64 	%rd51, %rd51, 24;
	setp.lt.u32 	%p30, %r404, %r26;
	@%p30 bra 	$L__BB3_43;
	bar.sync 	0;
	setp.ne.s32 	%p31, %r2, 0;
	@%p31 bra 	$L__BB3_58;
	mov.b32 	%r405, 32;
	add.s32 	%r189, %r118, 65536;
$L__BB3_50:
	add.s32 	%r186, %r118, %r405;
	ld.shared.u32 	%r187, [%r186+-32];
	shl.b32 	%r188, %r187, 2;
	add.s32 	%r190, %r189, %r188;
	ld.shared.u32 	%r191, [%r190];
	add.s32 	%r192, %r191, 1;
	st.shared.u32 	[%r190], %r192;
	ld.shared.u32 	%r193, [%r186+-28];
	shl.b32 	%r194, %r193, 2;
	add.s32 	%r195, %r189, %r194;
	ld.shared.u32 	%r196, [%r195];
	add.s32 	%r197, %r196, 1;
	st.shared.u32 	[%r195], %r197;
	ld.shared.u32 	%r198, [%r186+-24];
	shl.b32 	%r199, %r198, 2;
	add.s32 	%r200, %r189, %r199;
	ld.shared.u32 	%r201, [%r200];
	add.s32 	%r202, %r201, 1;
	st.shared.u32 	[%r200], %r202;
	ld.shared.u32 	%r203, [%r186+-20];
	shl.b32 	%r204, %r203, 2;
	add.s32 	%r205, %r189, %r204;
	ld.shared.u32 	%r206, [%r205];
	add.s32 	%r207, %r206, 1;
	st.shared.u32 	[%r205], %r207;
	ld.shared.u32 	%r208, [%r186+-16];
	shl.b32 	%r209, %r208, 2;
	add.s32 	%r210, %r189, %r209;
	ld.shared.u32 	%r211, [%r210];
	add.s32 	%r212, %r211, 1;
	st.shared.u32 	[%r210], %r212;
	ld.shared.u32 	%r213, [%r186+-12];
	shl.b32 	%r214, %r213, 2;
	add.s32 	%r215, %r189, %r214;
	ld.shared.u32 	%r216, [%r215];
	add.s32 	%r217, %r216, 1;
	st.shared.u32 	[%r215], %r217;
	ld.shared.u32 	%r218, [%r186+-8];
	shl.b32 	%r219, %r218, 2;
	add.s32 	%r220, %r189, %r219;
	ld.shared.u32 	%r221, [%r220];
	add.s32 	%r222, %r221, 1;
	st.shared.u32 	[%r220], %r222;
	ld.shared.u32 	%r223, [%r186+-4];
	shl.b32 	%r224, %r223, 2;
	add.s32 	%r225, %r189, %r224;
	ld.shared.u32 	%r226, [%r225];
	add.s32 	%r227, %r226, 1;
	st.shared.u32 	[%r225], %r227;
	ld.shared.u32 	%r228, [%r186];
	shl.b32 	%r229, %r228, 2;
	add.s32 	%r230, %r189, %r229;
	ld.shared.u32 	%r231, [%r230];
	add.s32 	%r232, %r231, 1;
	st.shared.u32 	[%r230], %r232;
	ld.shared.u32 	%r233, [%r186+4];
	shl.b32 	%r234, %r233, 2;
	add.s32 	%r235, %r189, %r234;
	ld.shared.u32 	%r236, [%r235];
	add.s32 	%r237, %r236, 1;
	st.shared.u32 	[%r235], %r237;
	ld.shared.u32 	%r238, [%r186+8];
	shl.b32 	%r239, %r238, 2;
	add.s32 	%r240, %r189, %r239;
	ld.shared.u32 	%r241, [%r240];
	add.s32 	%r242, %r241, 1;
	st.shared.u32 	[%r240], %r242;
	ld.shared.u32 	%r243, [%r186+12];
	shl.b32 	%r244, %r243, 2;
	add.s32 	%r245, %r189, %r244;
	ld.shared.u32 	%r246, [%r245];
	add.s32 	%r247, %r246, 1;
	st.shared.u32 	[%r245], %r247;
	ld.shared.u32 	%r248, [%r186+16];
	shl.b32 	%r249, %r248, 2;
	add.s32 	%r250, %r189, %r249;
	ld.shared.u32 	%r251, [%r250];
	add.s32 	%r252, %r251, 1;
	st.shared.u32 	[%r250], %r252;
	ld.shared.u32 	%r253, [%r186+20];
	shl.b32 	%r254, %r253, 2;
	add.s32 	%r255, %r189, %r254;
	ld.shared.u32 	%r256, [%r255];
	add.s32 	%r257, %r256, 1;
	st.shared.u32 	[%r255], %r257;
	ld.shared.u32 	%r258, [%r186+24];
	shl.b32 	%r259, %r258, 2;
	add.s32 	%r260, %r189, %r259;
	ld.shared.u32 	%r261, [%r260];
	add.s32 	%r262, %r261, 1;
	st.shared.u32 	[%r260], %r262;
	ld.shared.u32 	%r263, [%r186+28];
	shl.b32 	%r264, %r263, 2;
	add.s32 	%r265, %r189, %r264;
	ld.shared.u32 	%r266, [%r265];
	add.s32 	%r267, %r266, 1;
	st.shared.u32 	[%r265], %r267;
	add.s32 	%r405, %r405, 64;
	setp.ne.s32 	%p32, %r405, 65568;
	@%p32 bra 	$L__BB3_50;
	add.s32 	%r406, %r118, 65552;
	mov.b32 	%r407, 65524;
	ld.shared.u32 	%r408, [shared2+65536];
$L__BB3_52:
	ld.shared.u32 	%r271, [%r406+-12];
	add.s32 	%r272, %r271, %r408;
	st.shared.u32 	[%r406+-12], %r272;
	ld.shared.v2.u32 	{%r273, %r274}, [%r406+-8];
	add.s32 	%r275, %r273, %r272;
	add.s32 	%r37, %r274, %r275;
	st.shared.v2.u32 	[%r406+-8], {%r275, %r37};
	add.s32 	%r407, %r407, 16;
	setp.eq.s32 	%p33, %r407, 72436;
	@%p33 bra 	$L__BB3_54;
	ld.shared.u32 	%r276, [%r406];
	add.s32 	%r408, %r276, %r37;
	st.shared.u32 	[%r406], %r408;
	add.s32 	%r406, %r406, 16;
	bra.uni 	$L__BB3_52;
$L__BB3_54:
	cvta.to.global.u64 	%rd18, %rd10;
	mov.b32 	%r411, 0;
	st.global.u32 	[%rd18], %r411;
	add.s32 	%r410, %r118, 65584;
	add.s64 	%rd52, %rd18, 32;
	mov.b32 	%r409, 65536;
$L__BB3_55:
	ld.shared.v4.u32 	{%r281, %r282, %r283, %r284}, [%r410+-48];
	st.global.u32 	[%rd52+-28], %r281;
	st.global.u32 	[%rd52+-24], %r282;
	st.global.u32 	[%rd52+-20], %r283;
	st.global.u32 	[%rd52+-16], %r284;
	st.shared.v4.u32 	[%r410+-48], {%r411, %r281, %r282, %r283};
	ld.shared.v4.u32 	{%r285, %r286, %r287, %r288}, [%r410+-32];
	st.global.u32 	[%rd52+-12], %r285;
	st.global.u32 	[%rd52+-8], %r286;
	st.global.u32 	[%rd52+-4], %r287;
	st.global.u32 	[%rd52], %r288;
	st.shared.v4.u32 	[%r410+-32], {%r284, %r285, %r286, %r287};
	ld.shared.v4.u32 	{%r289, %r290, %r291, %r292}, [%r410+-16];
	st.global.u32 	[%rd52+4], %r289;
	st.global.u32 	[%rd52+8], %r290;
	st.global.u32 	[%rd52+12], %r291;
	st.global.u32 	[%rd52+16], %r292;
	st.shared.v4.u32 	[%r410+-16], {%r288, %r289, %r290, %r291};
	ld.shared.v4.u32 	{%r293, %r294, %r295, %r411}, [%r410];
	st.global.u32 	[%rd52+20], %r293;
	st.global.u32 	[%rd52+24], %r294;
	st.global.u32 	[%rd52+28], %r295;
	st.global.u32 	[%rd52+32], %r411;
	st.shared.v4.u32 	[%r410], {%r292, %r293, %r294, %r295};
	add.s32 	%r410, %r410, 64;
	add.s32 	%r409, %r409, 64;
	add.s64 	%rd52, %rd52, 64;
	setp.ne.s32 	%p34, %r409, 72448;
	@%p34 bra 	$L__BB3_55;
	add.s32 	%r412, %r118, 32;
	cvta.to.global.u64 	%rd8, %rd9;
	mov.b32 	%r413, 0;
$L__BB3_57:
	ld.shared.u32 	%r299, [%r412+-32];
	shl.b32 	%r302, %r299, 2;
	add.s32 	%r303, %r189, %r302;
	ld.shared.u32 	%r304, [%r303];
	mul.wide.s32 	%rd19, %r304, 4;
	add.s64 	%rd20, %rd8, %rd19;
	st.global.u32 	[%rd20], %r413;
	add.s32 	%r305, %r304, 1;
	st.shared.u32 	[%r303], %r305;
	ld.shared.u32 	%r306, [%r412+-28];
	shl.b32 	%r307, %r306, 2;
	add.s32 	%r308, %r189, %r307;
	ld.shared.u32 	%r309, [%r308];
	mul.wide.s32 	%rd21, %r309, 4;
	add.s64 	%rd22, %rd8, %rd21;
	add.s32 	%r310, %r413, 1;
	st.global.u32 	[%rd22], %r310;
	add.s32 	%r311, %r309, 1;
	st.shared.u32 	[%r308], %r311;
	ld.shared.u32 	%r312, [%r412+-24];
	shl.b32 	%r313, %r312, 2;
	add.s32 	%r314, %r189, %r313;
	ld.shared.u32 	%r315, [%r314];
	mul.wide.s32 	%rd23, %r315, 4;
	add.s64 	%rd24, %rd8, %rd23;
	add.s32 	%r316, %r413, 2;
	st.global.u32 	[%rd24], %r316;
	add.s32 	%r317, %r315, 1;
	st.shared.u32 	[%r314], %r317;
	ld.shared.u32 	%r318, [%r412+-20];
	shl.b32 	%r319, %r318, 2;
	add.s32 	%r320, %r189, %r319;
	ld.shared.u32 	%r321, [%r320];
	mul.wide.s32 	%rd25, %r321, 4;
	add.s64 	%rd26, %rd8, %rd25;
	add.s32 	%r322, %r413, 3;
	st.global.u32 	[%rd26], %r322;
	add.s32 	%r323, %r321, 1;
	st.shared.u32 	[%r320], %r323;
	ld.shared.u32 	%r324, [%r412+-16];
	shl.b32 	%r325, %r324, 2;
	add.s32 	%r326, %r189, %r325;
	ld.shared.u32 	%r327, [%r326];
	mul.wide.s32 	%rd27, %r327, 4;
	add.s64 	%rd28, %rd8, %rd27;
	add.s32 	%r328, %r413, 4;
	st.global.u32 	[%rd28], %r328;
	add.s32 	%r329, %r327, 1;
	st.shared.u32 	[%r326], %r329;
	ld.shared.u32 	%r330, [%r412+-12];
	shl.b32 	%r331, %r330, 2;
	add.s32 	%r332, %r189, %r331;
	ld.shared.u32 	%r333, [%r332];
	mul.wide.s32 	%rd29, %r333, 4;
	add.s64 	%rd30, %rd8, %rd29;
	add.s32 	%r334, %r413, 5;
	st.global.u32 	[%rd30], %r334;
	add.s32 	%r335, %r333, 1;
	st.shared.u32 	[%r332], %r335;
	ld.shared.u32 	%r336, [%r412+-8];
	shl.b32 	%r337, %r336, 2;
	add.s32 	%r338, %r189, %r337;
	ld.shared.u32 	%r339, [%r338];
	mul.wide.s32 	%rd31, %r339, 4;
	add.s64 	%rd32, %rd8, %rd31;
	add.s32 	%r340, %r413, 6;
	st.global.u32 	[%rd32], %r340;
	add.s32 	%r341, %r339, 1;
	st.shared.u32 	[%r338], %r341;
	ld.shared.u32 	%r342, [%r412+-4];
	shl.b32 	%r343, %r342, 2;
	add.s32 	%r344, %r189, %r343;
	ld.shared.u32 	%r345, [%r344];
	mul.wide.s32 	%rd33, %r345, 4;
	add.s64 	%rd34, %rd8, %rd33;
	add.s32 	%r346, %r413, 7;
	st.global.u32 	[%rd34], %r346;
	add.s32 	%r347, %r345, 1;
	st.shared.u32 	[%r344], %r347;
	ld.shared.u32 	%r348, [%r412];
	shl.b32 	%r349, %r348, 2;
	add.s32 	%r350, %r189, %r349;
	ld.shared.u32 	%r351, [%r350];
	mul.wide.s32 	%rd35, %r351, 4;
	add.s64 	%rd36, %rd8, %rd35;
	add.s32 	%r352, %r413, 8;
	st.global.u32 	[%rd36], %r352;
	add.s32 	%r353, %r351, 1;
	st.shared.u32 	[%r350], %r353;
	ld.shared.u32 	%r354, [%r412+4];
	shl.b32 	%r355, %r354, 2;
	add.s32 	%r356, %r189, %r355;
	ld.shared.u32 	%r357, [%r356];
	mul.wide.s32 	%rd37, %r357, 4;
	add.s64 	%rd38, %rd8, %rd37;
	add.s32 	%r358, %r413, 9;
	st.global.u32 	[%rd38], %r358;
	add.s32 	%r359, %r357, 1;
	st.shared.u32 	[%r356], %r359;
	ld.shared.u32 	%r360, [%r412+8];
	shl.b32 	%r361, %r360, 2;
	add.s32 	%r362, %r189, %r361;
	ld.shared.u32 	%r363, [%r362];
	mul.wide.s32 	%rd39, %r363, 4;
	add.s64 	%rd40, %rd8, %rd39;
	add.s32 	%r364, %r413, 10;
	st.global.u32 	[%rd40], %r364;
	add.s32 	%r365, %r363, 1;
	st.shared.u32 	[%r362], %r365;
	ld.shared.u32 	%r366, [%r412+12];
	shl.b32 	%r367, %r366, 2;
	add.s32 	%r368, %r189, %r367;
	ld.shared.u32 	%r369, [%r368];
	mul.wide.s32 	%rd41, %r369, 4;
	add.s64 	%rd42, %rd8, %rd41;
	add.s32 	%r370, %r413, 11;
	st.global.u32 	[%rd42], %r370;
	add.s32 	%r371, %r369, 1;
	st.shared.u32 	[%r368], %r371;
	ld.shared.u32 	%r372, [%r412+16];
	shl.b32 	%r373, %r372, 2;
	add.s32 	%r374, %r189, %r373;
	ld.shared.u32 	%r375, [%r374];
	mul.wide.s32 	%rd43, %r375, 4;
	add.s64 	%rd44, %rd8, %rd43;
	add.s32 	%r376, %r413, 12;
	st.global.u32 	[%rd44], %r376;
	add.s32 	%r377, %r375, 1;
	st.shared.u32 	[%r374], %r377;
	ld.shared.u32 	%r378, [%r412+20];
	shl.b32 	%r379, %r378, 2;
	add.s32 	%r380, %r189, %r379;
	ld.shared.u32 	%r381, [%r380];
	mul.wide.s32 	%rd45, %r381, 4;
	add.s64 	%rd46, %rd8, %rd45;
	add.s32 	%r382, %r413, 13;
	st.global.u32 	[%rd46], %r382;
	add.s32 	%r383, %r381, 1;
	st.shared.u32 	[%r380], %r383;
	ld.shared.u32 	%r384, [%r412+24];
	shl.b32 	%r385, %r384, 2;
	add.s32 	%r386, %r189, %r385;
	ld.shared.u32 	%r387, [%r386];
	mul.wide.s32 	%rd47, %r387, 4;
	add.s64 	%rd48, %rd8, %rd47;
	add.s32 	%r388, %r413, 14;
	st.global.u32 	[%rd48], %r388;
	add.s32 	%r389, %r387, 1;
	st.shared.u32 	[%r386], %r389;
	ld.shared.u32 	%r390, [%r412+28];
	shl.b32 	%r391, %r390, 2;
	add.s32 	%r392, %r189, %r391;
	ld.shared.u32 	%r393, [%r392];
	mul.wide.s32 	%rd49, %r393, 4;
	add.s64 	%rd50, %rd8, %rd49;
	add.s32 	%r394, %r413, 15;
	st.global.u32 	[%rd50], %r394;
	add.s32 	%r395, %r393, 1;
	st.shared.u32 	[%r392], %r395;
	add.s32 	%r412, %r412, 64;
	add.s32 	%r413, %r413, 16;
	setp.ne.s32 	%p35, %r413, 16384;
	@%p35 bra 	$L__BB3_57;
$L__BB3_58:
	ret;

}
	// .globl	_Z19calcForces_intraboxPfS_PiS0_S_
.visible .entry _Z19calcForces_intraboxPfS_PiS0_S_(
	.param .u64 .ptr .align 1 _Z19calcForces_intraboxPfS_PiS0_S__param_0,
	.param .u64 .ptr .align 1 _Z19calcForces_intraboxPfS_PiS0_S__param_1,
	.param .u64 .ptr .align 1 _Z19calcForces_intraboxPfS_PiS0_S__param_2,
	.param .u64 .ptr .align 1 _Z19calcForces_intraboxPfS_PiS0_S__param_3,
	.param .u64 .ptr .align 1 _Z19calcForces_intraboxPfS_PiS0_S__param_4
)
{
	.reg .pred 	%p<52>;
	.reg .b32 	%r<196>;
	.reg .b32 	%f<64>;
	.reg .b64 	%rd<71>;
	.reg .b64 	%fd<33>;

	ld.param.u64 	%rd8, [_Z19calcForces_intraboxPfS_PiS0_S__param_0];
	ld.param.u64 	%rd9, [_Z19calcForces_intraboxPfS_PiS0_S__param_1];
	ld.param.u64 	%rd10, [_Z19calcForces_intraboxPfS_PiS0_S__param_2];
	ld.param.u64 	%rd11, [_Z19calcForces_intraboxPfS_PiS0_S__param_3];
	ld.param.u64 	%rd12, [_Z19calcForces_intraboxPfS_PiS0_S__param_4];
	cvta.to.global.u64 	%rd1, %rd9;
	cvta.to.global.u64 	%rd2, %rd8;
	cvta.to.global.u64 	%rd3, %rd10;
	cvta.to.global.u64 	%rd13, %rd11;
	cvta.to.global.u64 	%rd14, %rd12;
	ld.global.f32 	%f1, [%rd14];
	mov.u32 	%r62, %ctaid.x;
	mov.u32 	%r63, %ctaid.y;
	mov.u32 	%r64, %nctaid.y;
	mov.u32 	%r65, %ctaid.z;
	mov.u32 	%r66, %nctaid.z;
	mad.lo.s32 	%r67, %r65, %r66, %r63;
	mad.lo.s32 	%r68, %r67, %r64, %r62;
	mov.u32 	%r69, %tid.x;
	mul.wide.s32 	%rd15, %r68, 4;
	add.s64 	%rd16, %rd13, %rd15;
	ld.global.u32 	%r70, [%rd16];
	cvt.s64.s32 	%rd5, %r70;
	ld.global.u32 	%r1, [%rd16+4];
	sub.s32 	%r2, %r1, %r70;
	mov.u32 	%r71, %ntid.x;
	div.u32 	%r72, %r2, %r71;
	mad.lo.s32 	%r187, %r69, %r72, %r69;
	add.s32 	%r73, %r72, %r187;
	mul.lo.s32 	%r3, %r2, 12;
	bar.sync 	0;
	add.s32 	%r5, %r73, 1;
	setp.gt.u32 	%p3, %r72, 2147483646;
	@%p3 bra 	$L__BB4_40;
	add.s32 	%r74, %r187, 1;
	max.s32 	%r6, %r5, %r74;
	sub.s32 	%r75, %r6, %r187;
	and.b32  	%r7, %r75, 3;
	setp.eq.s32 	%p4, %r7, 0;
	mov.u32 	%r182, %r187;
	@%p4 bra 	$L__BB4_6;
	mov.b32 	%r181, 0;
	mov.u32 	%r182, %r187;
$L__BB4_3:
	.pragma "nounroll";
	setp.ge.s32 	%p5, %r182, %r2;
	@%p5 bra 	$L__BB4_5;
	cvt.u32.u64 	%r77, %rd5;
	add.s32 	%r78, %r182, %r77;
	mul.wide.s32 	%rd17, %r78, 4;
	add.s64 	%rd18, %rd3, %rd17;
	ld.global.u32 	%r79, [%rd18];
	mul.lo.s32 	%r80, %r79, 3;
	mul.wide.s32 	%rd19, %r80, 4;
	add.s64 	%rd20, %rd1, %rd19;
	ld.global.f32 	%f9, [%rd20];
	mov.u32 	%r81, shared;
	mad.lo.s32 	%r82, %r182, 12, %r81;
	st.shared.f32 	[%r82], %f9;
	add.s32 	%r83, %r82, %r3;
	mov.b32 	%r84, 0;
	st.shared.u32 	[%r83], %r84;
	ld.global.f32 	%f10, [%rd20+4];
	st.shared.f32 	[%r82+4], %f10;
	st.shared.u32 	[%r83+4], %r84;
	ld.global.f32 	%f11, [%rd20+8];
	st.shared.f32 	[%r82+8], %f11;
	st.shared.u32 	[%r83+8], %r84;
$L__BB4_5:
	add.s32 	%r182, %r182, 1;
	add.s32 	%r181, %r181, 1;
	setp.ne.s32 	%p6, %r181, %r7;
	@%p6 bra 	$L__BB4_3;
$L__BB4_6:
	sub.s32 	%r13, %r187, %r6;
	setp.gt.u32 	%p7, %r13, -4;
	@%p7 bra 	$L__BB4_7;
	bra.uni 	$L__BB4_15;
$L__BB4_7:
	mov.f64 	%fd11, 0dC01C000000000000;
	{
	.reg .b32 %temp; 
	mov.b64 	{%temp, %r14}, %fd11;
	}
	and.b32  	%r15, %r14, 2146435072;
	setp.eq.s32 	%p13, %r15, 1074790400;
	setp.lt.s32 	%p14, %r14, 0;
	selp.b32 	%r16, 0, 2146435072, %p14;
	and.b32  	%r111, %r14, 2147483647;
	setp.ne.s32 	%p15, %r111, 1071644672;
	and.pred  	%p1, %p13, %p15;
	mov.f64 	%fd12, 0dC010000000000000;
	{
	.reg .b32 %temp; 
	mov.b64 	{%temp, %r17}, %fd12;
	}
	and.b32  	%r18, %r17, 2146435072;
	setp.eq.s32 	%p16, %r18, 1072693248;
	setp.lt.s32 	%p17, %r17, 0;
	selp.b32 	%r19, 0, 2146435072, %p17;
	and.b32  	%r112, %r17, 2147483647;
	setp.ne.s32 	%p18, %r112, 1071644672;
	and.pred  	%p2, %p16, %p18;
	or.b32  	%r20, %r19, -2147483648;
	selp.b32 	%r133, %r20, %r19, %p2;
	mov.u32 	%r189, %r187;
$L__BB4_8:
	setp.ge.s32 	%p19, %r189, %r2;
	@%p19 bra 	$L__BB4_50;
	setp.lt.s32 	%p20, %r2, 1;
	@%p20 bra 	$L__BB4_50;
	cvt.u32.u64 	%r114, %rd5;
	sub.s32 	%r191, %r114, %r1;
	mov.u32 	%r115, shared;
	mad.lo.s32 	%r116, %r189, 12, %r115;
	ld.shared.f32 	%f2, [%r116];
	ld.shared.f32 	%f3, [%r116+4];
	ld.shared.f32 	%f4, [%r116+8];
	add.s32 	%r43, %r116, %r3;
	add.s32 	%r192, %r115, 8;
	neg.s32 	%r190, %r189;
$L__BB4_11:
	setp.eq.s32 	%p21, %r190, 0;
	@%p21 bra 	$L__BB4_49;
	setp.lt.s32 	%p22, %r14, 0;
	setp.eq.s32 	%p23, %r15, 1074790400;
	ld.shared.f32 	%f24, [%r192+-8];
	sub.f32 	%f25, %f2, %f24;
	div.rn.f32 	%f26, %f25, %f1;
	cvt.rni.f32.f32 	%f27, %f26;
	mul.f32 	%f28, %f1, %f27;
	sub.f32 	%f5, %f25, %f28;
	ld.shared.f32 	%f29, [%r192+-4];
	sub.f32 	%f30, %f3, %f29;
	div.rn.f32 	%f31, %f30, %f1;
	cvt.rni.f32.f32 	%f32, %f31;
	mul.f32 	%f33, %f1, %f32;
	sub.f32 	%f6, %f30, %f33;
	ld.shared.f32 	%f34, [%r192];
	sub.f32 	%f35, %f4, %f34;
	div.rn.f32 	%f36, %f35, %f1;
	cvt.rni.f32.f32 	%f37, %f36;
	mul.f32 	%f38, %f1, %f37;
	sub.f32 	%f7, %f35, %f38;
	mul.f32 	%f39, %f6, %f6;
	fma.rn.f32 	%f40, %f5, %f5, %f39;
	fma.rn.f32 	%f8, %f7, %f7, %f40;
	cvt.f64.f32 	%fd1, %f8;
	{
	.reg .b32 %temp; 
	mov.b64 	{%temp, %r48}, %fd1;
	}
	abs.f64 	%fd2, %fd1;
	{ // callseq 0, 0
	.param .b64 param0;
	st.param.f64 	[param0], %fd2;
	.param .b64 param1;
	st.param.f64 	[param1], 0dC01C000000000000;
	.param .b64 retval0;
	call.uni (retval0), 
	__internal_accurate_pow, 
	(
	param0, 
	param1
	);
	ld.param.f64 	%fd13, [retval0];
	} // callseq 0
	setp.lt.s32 	%p25, %r48, 0;
	neg.f64 	%fd15, %fd13;
	selp.f64 	%fd16, %fd15, %fd13, %p23;
	selp.f64 	%fd17, %fd16, %fd13, %p25;
	setp.eq.f32 	%p26, %f8, 0f00000000;
	selp.b32 	%r117, %r48, 0, %p23;
	or.b32  	%r118, %r117, 2146435072;
	selp.b32 	%r119, %r118, %r117, %p22;
	mov.b32 	%r120, 0;
	mov.b64 	%fd18, {%r120, %r119};
	selp.f64 	%fd31, %fd18, %fd17, %p26;
	add.f64 	%fd19, %fd1, 0dC01C000000000000;
	{
	.reg .b32 %temp; 
	mov.b64 	{%temp, %r121}, %fd19;
	}
	and.b32  	%r122, %r121, 2146435072;
	setp.ne.s32 	%p27, %r122, 2146435072;
	@%p27 bra 	$L__BB4_43;
	setp.num.f32 	%p28, %f8, %f8;
	@%p28 bra 	$L__BB4_41;
	mov.f64 	%fd20, 0dC01C000000000000;
	add.rn.f64 	%fd31, %fd1, %fd20;
	bra.uni 	$L__BB4_43;
$L__BB4_15:
	setp.ge.s32 	%p8, %r182, %r2;
	@%p8 bra 	$L__BB4_17;
	cvt.u32.u64 	%r85, %rd5;
	add.s32 	%r86, %r182, %r85;
	mul.wide.s32 	%rd21, %r86, 4;
	add.s64 	%rd22, %rd3, %rd21;
	ld.global.u32 	%r87, [%rd22];
	mul.lo.s32 	%r88, %r87, 3;
	mul.wide.s32 	%rd23, %r88, 4;
	add.s64 	%rd24, %rd1, %rd23;
	ld.global.f32 	%f12, [%rd24];
	mov.u32 	%r89, shared;
	mad.lo.s32 	%r90, %r182, 12, %r89;
	st.shared.f32 	[%r90], %f12;
	add.s32 	%r91, %r90, %r3;
	mov.b32 	%r92, 0;
	st.shared.u32 	[%r91], %r92;
	ld.global.f32 	%f13, [%rd24+4];
	st.shared.f32 	[%r90+4], %f13;
	st.shared.u32 	[%r91+4], %r92;
	ld.global.f32 	%f14, [%rd24+8];
	st.shared.f32 	[%r90+8], %f14;
	st.shared.u32 	[%r91+8], %r92;
$L__BB4_17:
	add.s32 	%r22, %r182, 1;
	setp.ge.s32 	%p9, %r22, %r2;
	cvt.s64.s32 	%rd25, %r182;
	add.s64 	%rd26, %rd25, %rd5;
	shl.b64 	%rd27, %rd26, 2;
	add.s64 	%rd6, %rd3, %rd27;
	@%p9 bra 	$L__BB4_19;
	ld.global.u32 	%r93, [%rd6+4];
	mul.lo.s32 	%r94, %r93, 3;
	mul.wide.s32 	%rd28, %r94, 4;
	add.s64 	%rd29, %rd1, %rd28;
	ld.global.f32 	%f15, [%rd29];
	mov.u32 	%r95, shared;
	mad.lo.s32 	%r96, %r22, 12, %r95;
	st.shared.f32 	[%r96], %f15;
	add.s32 	%r97, %r96, %r3;
	mov.b32 	%r98, 0;
	st.shared.u32 	[%r97], %r98;
	ld.global.f32 	%f16, [%rd29+4];
	st.shared.f32 	[%r96+4], %f16;
	st.shared.u32 	[%r97+4], %r98;
	ld.global.f32 	%f17, [%rd29+8];
	st.shared.f32 	[%r96+8], %f17;
	st.shared.u32 	[%r97+8], %r98;
$L__BB4_19:
	add.s32 	%r23, %r182, 2;
	setp.ge.s32 	%p10, %r23, %r2;
	@%p10 bra 	$L__BB4_21;
	ld.global.u32 	%r99, [%rd6+8];
	mul.lo.s32 	%r100, %r99, 3;
	mul.wide.s32 	%rd30, %r100, 4;
	add.s64 	%rd31, %rd1, %rd30;
	ld.global.f32 	%f18, [%rd31];
	mov.u32 	%r101, shared;
	mad.lo.s32 	%r102, %r23, 12, %r101;
	st.shared.f32 	[%r102], %f18;
	add.s32 	%r103, %r102, %r3;
	mov.b32 	%r104, 0;
	st.shared.u32 	[%r103], %r104;
	ld.global.f32 	%f19, [%rd31+4];
	st.shared.f32 	[%r102+4], %f19;
	st.shared.u32 	[%r103+4], %r104;
	ld.global.f32 	%f20, [%rd31+8];
	st.shared.f32 	[%r102+8], %f20;
	st.shared.u32 	[%r103+8], %r104;
$L__BB4_21:
	add.s32 	%r24, %r182, 3;
	setp.ge.s32 	%p11, %r24, %r2;
	@%p11 bra 	$L__BB4_23;
	ld.global.u32 	%r105, [%rd6+12];
	mul.lo.s32 	%r106, %r105, 3;
	mul.wide.s32 	%rd32, %r106, 4;
	add.s64 	%rd33, %rd1, %rd32;
	ld.global.f32 	%f21, [%rd33];
	mov.u32 	%r107, shared;
	mad.lo.s32 	%r108, %r24, 12, %r107;
	st.shared.f32 	[%r108], %f21;
	add.s32 	%r109, %r108, %r3;
	mov.b32 	%r110, 0;
	st.shared.u32 	[%r109], %r110;
	ld.global.f32 	%f22, [%rd33+4];
	st.shared.f32 	[%r108+4], %f22;
	st.shared.u32 	[%r109+4], %r110;
	ld.global.f32 	%f23, [%rd33+8];
	st.shared.f32 	[%r108+8], %f23;
	st.shared.u32 	[%r109+8], %r110;
$L__BB4_23:
	add.s32 	%r182, %r182, 4;
	setp.lt.s32 	%p12, %r182, %r5;
	@%p12 bra 	$L__BB4_15;
	bra.uni 	$L__BB4_7;
$L__BB4_24:
	setp.eq.s32 	%p43, %r7, 0;
	mov.u32 	%r195, %r187;
	@%p43 bra 	$L__BB4_29;
	cvt.u32.u64 	%r136, %rd5;
	neg.s32 	%r186, %r7;
	add.s32 	%r185, %r136, %r187;
	mul.lo.s32 	%r137, %r1, 12;
	mad.lo.s32 	%r138, %r187, 12, %r137;
	mul.lo.s32 	%r139, %r136, 12;
	sub.s32 	%r140, %r138, %r139;
	mov.u32 	%r141, shared;
	add.s32 	%r142, %r140, %r141;
	add.s32 	%r184, %r142, 4;
	add.s32 	%r195, %r187, %r7;
$L__BB4_26:
	.pragma "nounroll";
	setp.ge.s32 	%p44, %r187, %r2;
	@%p44 bra 	$L__BB4_28;
	mul.wide.s32 	%rd34, %r185, 4;
	add.s64 	%rd35, %rd3, %rd34;
	ld.shared.f32 	%f49, [%r184+-4];
	ld.global.u32 	%r143, [%rd35];
	mul.lo.s32 	%r144, %r143, 3;
	mul.wide.s32 	%rd36, %r144, 4;
	add.s64 	%rd37, %rd2, %rd36;
	st.global.f32 	[%rd37], %f49;
	ld.shared.f32 	%f50, [%r184];
	ld.global.u32 	%r145, [%rd35];
	mul.lo.s32 	%r146, %r145, 3;
	mul.wide.s32 	%rd38, %r146, 4;
	add.s64 	%rd39, %rd2, %rd38;
	st.global.f32 	[%rd39+4], %f50;
	ld.shared.f32 	%f51, [%r184+4];
	ld.global.u32 	%r147, [%rd35];
	mul.lo.s32 	%r148, %r147, 3;
	mul.wide.s32 	%rd40, %r148, 4;
	add.s64 	%rd41, %rd2, %rd40;
	st.global.f32 	[%rd41+8], %f51;
$L__BB4_28:
	add.s32 	%r187, %r187, 1;
	add.s32 	%r186, %r186, 1;
	setp.ne.s32 	%p45, %r186, 0;
	add.s32 	%r185, %r185, 1;
	add.s32 	%r184, %r184, 12;
	@%p45 bra 	$L__BB4_26;
$L__BB4_29:
	setp.gt.u32 	%p46, %r13, -4;
	@%p46 bra 	$L__BB4_40;
	cvt.u32.u64 	%r149, %rd5;
	add.s32 	%r194, %r195, %r149;
	mul.lo.s32 	%r150, %r1, 12;
	mad.lo.s32 	%r151, %r195, 12, %r150;
	mul.lo.s32 	%r152, %r149, 12;
	sub.s32 	%r153, %r151, %r152;
	mov.u32 	%r154, shared;
	add.s32 	%r155, %r153, %r154;
	add.s32 	%r193, %r155, 24;
$L__BB4_31:
	setp.ge.s32 	%p47, %r195, %r2;
	@%p47 bra 	$L__BB4_33;
	mul.wide.s32 	%rd42, %r194, 4;
	add.s64 	%rd43, %rd3, %rd42;
	ld.shared.f32 	%f52, [%r193+-24];
	ld.global.u32 	%r156, [%rd43];
	mul.lo.s32 	%r157, %r156, 3;
	mul.wide.s32 	%rd44, %r157, 4;
	add.s64 	%rd45, %rd2, %rd44;
	st.global.f32 	[%rd45], %f52;
	ld.shared.f32 	%f53, [%r193+-20];
	ld.global.u32 	%r158, [%rd43];
	mul.lo.s32 	%r159, %r158, 3;
	mul.wide.s32 	%rd46, %r159, 4;
	add.s64 	%rd47, %rd2, %rd46;
	st.global.f32 	[%rd47+4], %f53;
	ld.shared.f32 	%f54, [%r193+-16];
	ld.global.u32 	%r160, [%rd43];
	mul.lo.s32 	%r161, %r160, 3;
	mul.wide.s32 	%rd48, %r161, 4;
	add.s64 	%rd49, %rd2, %rd48;
	st.global.f32 	[%rd49+8], %f54;
$L__BB4_33:
	add.s32 	%r56, %r195, 1;
	setp.ge.s32 	%p48, %r56, %r2;
	cvt.s64.s32 	%rd50, %r195;
	add.s64 	%rd51, %rd50, %rd5;
	shl.b64 	%rd52, %rd51, 2;
	add.s64 	%rd7, %rd3, %rd52;
	@%p48 bra 	$L__BB4_35;
	ld.shared.f32 	%f55, [%r193+-12];
	ld.global.u32 	%r162, [%rd7+4];
	mul.lo.s32 	%r163, %r162, 3;
	mul.wide.s32 	%rd53, %r163, 4;
	add.s64 	%rd54, %rd2, %rd53;
	st.global.f32 	[%rd54], %f55;
	ld.shared.f32 	%f56, [%r193+-8];
	ld.global.u32 	%r164, [%rd7+4];
	mul.lo.s32 	%r165, %r164, 3;
	mul.wide.s32 	%rd55, %r165, 4;
	add.s64 	%rd56, %rd2, %rd55;
	st.global.f32 	[%rd56+4], %f56;
	ld.shared.f32 	%f57, [%r193+-4];
	ld.global.u32 	%r166, [%rd7+4];
	mul.lo.s32 	%r167, %r166, 3;
	mul.wide.s32 	%rd57, %r167, 4;
	add.s64 	%rd58, %rd2, %rd57;
	st.global.f32 	[%rd58+8], %f57;
$L__BB4_35:
	add.s32 	%r57, %r56, 1;
	setp.ge.s32 	%p49, %r57, %r2;
	@%p49 bra 	$L__BB4_37;
	ld.shared.f32 	%f58, [%r193];
	ld.global.u32 	%r168, [%rd7+8];
	mul.lo.s32 	%r169, %r168, 3;
	mul.wide.s32 	%rd59, %r169, 4;
	add.s64 	%rd60, %rd2, %rd59;
	st.global.f32 	[%rd60], %f58;
	ld.shared.f32 	%f59, [%r193+4];
	ld.global.u32 	%r170, [%rd7+8];
	mul.lo.s32 	%r171, %r170, 3;
	mul.wide.s32 	%rd61, %r171, 4;
	add.s64 	%rd62, %rd2, %rd61;
	st.global.f32 	[%rd62+4], %f59;
	ld.shared.f32 	%f60, [%r193+8];
	ld.global.u32 	%r172, [%rd7+8];
	mul.lo.s32 	%r173, %r172, 3;
	mul.wide.s32 	%rd63, %r173, 4;
	add.s64 	%rd64, %rd2, %rd63;
	st.global.f32 	[%rd64+8], %f60;
$L__BB4_37:
	add.s32 	%r58, %r57, 1;
	setp.ge.s32 	%p50, %r58, %r2;
	@%p50 bra 	$L__BB4_39;
	ld.shared.f32 	%f61, [%r193+12];
	ld.global.u32 	%r174, [%rd7+12];
	mul.lo.s32 	%r175, %r174, 3;
	mul.wide.s32 	%rd65, %r175, 4;
	add.s64 	%rd66, %rd2, %rd65;
	st.global.f32 	[%rd66], %f61;
	ld.shared.f32 	%f62, [%r193+16];
	ld.global.u32 	%r176, [%rd7+12];
	mul.lo.s32 	%r177, %r176, 3;
	mul.wide.s32 	%rd67, %r177, 4;
	add.s64 	%rd68, %rd2, %rd67;
	st.global.f32 	[%rd68+4], %f62;
	ld.shared.f32 	%f63, [%r193+20];
	ld.global.u32 	%r178, [%rd7+12];
	mul.lo.s32 	%r179, %r178, 3;
	mul.wide.s32 	%rd69, %r179, 4;
	add.s64 	%rd70, %rd2, %rd69;
	st.global.f32 	[%rd70+8], %f63;
$L__BB4_39:
	add.s32 	%r194, %r194, 4;
	add.s32 	%r193, %r193, 48;
	add.s32 	%r195, %r58, 1;
	setp.lt.s32 	%p51, %r195, %r5;
	@%p51 bra 	$L__BB4_31;
$L__BB4_40:
	ret;
$L__BB4_41:
	setp.neu.f64 	%p29, %fd2, 0d7FF0000000000000;
	@%p29 bra 	$L__BB4_43;
	or.b32  	%r123, %r16, -2147483648;
	selp.b32 	%r124, %r123, %r16, %p1;
	selp.b32 	%r125, %r124, %r16, %p25;
	mov.b32 	%r126, 0;
	mov.b64 	%fd31, {%r126, %r125};
$L__BB4_43:
	setp.lt.s32 	%p33, %r17, 0;
	setp.eq.s32 	%p34, %r18, 1072693248;
	{ // callseq 1, 0
	.param .b64 param0;
	st.param.f64 	[param0], %fd2;
	.param .b64 param1;
	st.param.f64 	[param1], 0dC010000000000000;
	.param .b64 retval0;
	call.uni (retval0), 
	__internal_accurate_pow, 
	(
	param0, 
	param1
	);
	ld.param.f64 	%fd21, [retval0];
	} // callseq 1
	neg.f64 	%fd23, %fd21;
	selp.f64 	%fd24, %fd23, %fd21, %p34;
	selp.f64 	%fd25, %fd24, %fd21, %p25;
	selp.b32 	%r127, %r48, 0, %p34;
	or.b32  	%r128, %r127, 2146435072;
	selp.b32 	%r129, %r128, %r127, %p33;
	mov.b32 	%r130, 0;
	mov.b64 	%fd26, {%r130, %r129};
	selp.f64 	%fd32, %fd26, %fd25, %p26;
	add.f64 	%fd27, %fd1, 0dC010000000000000;
	{
	.reg .b32 %temp; 
	mov.b64 	{%temp, %r131}, %fd27;
	}
	and.b32  	%r132, %r131, 2146435072;
	setp.ne.s32 	%p36, %r132, 2146435072;
	@%p36 bra 	$L__BB4_48;
	setp.num.f32 	%p37, %f8, %f8;
	@%p37 bra 	$L__BB4_46;
	mov.f64 	%fd28, 0dC010000000000000;
	add.rn.f64 	%fd32, %fd1, %fd28;
	bra.uni 	$L__BB4_48;
$L__BB4_46:
	setp.neu.f64 	%p38, %fd2, 0d7FF0000000000000;
	@%p38 bra 	$L__BB4_48;
	setp.lt.s32 	%p39, %r48, 0;
	selp.b32 	%r134, %r133, %r19, %p39;
	mov.b32 	%r135, 0;
	mov.b64 	%fd32, {%r135, %r134};
$L__BB4_48:
	setp.eq.f32 	%p40, %f8, 0f3F800000;
	mul.f64 	%fd29, %fd32, 0dC038000000000000;
	fma.rn.f64 	%fd30, %fd31, 0d4048000000000000, %fd29;
	cvt.rn.f32.f64 	%f41, %fd30;
	selp.f32 	%f42, 0f41C00000, %f41, %p40;
	ld.shared.f32 	%f43, [%r43];
	fma.rn.f32 	%f44, %f5, %f42, %f43;
	st.shared.f32 	[%r43], %f44;
	ld.shared.f32 	%f45, [%r43+4];
	fma.rn.f32 	%f46, %f6, %f42, %f45;
	st.shared.f32 	[%r43+4], %f46;
	ld.shared.f32 	%f47, [%r43+8];
	fma.rn.f32 	%f48, %f7, %f42, %f47;
	st.shared.f32 	[%r43+8], %f48;
$L__BB4_49:
	add.s32 	%r192, %r192, 12;
	add.s32 	%r191, %r191, 1;
	setp.ne.s32 	%p41, %r191, 0;
	add.s32 	%r190, %r190, 1;
	@%p41 bra 	$L__BB4_11;
$L__BB4_50:
	add.s32 	%r189, %r189, 1;
	setp.lt.s32 	%p42, %r189, %r5;
	@%p42 bra 	$L__BB4_8;
	bra.uni 	$L__BB4_24;

}
	// .globl	_Z19calcForces_interboxPfS_PiS0_S_iiii
.visible .entry _Z19calcForces_interboxPfS_PiS0_S_iiii(
	.param .u64 .ptr .align 1 _Z19calcForces_interboxPfS_PiS0_S_iiii_param_0,
	.param .u64 .ptr .align 1 _Z19calcForces_interboxPfS_PiS0_S_iiii_param_1,
	.param .u64 .ptr .align 1 _Z19calcForces_interboxPfS_PiS0_S_iiii_param_2,
	.param .u64 .ptr .align 1 _Z19calcForces_interboxPfS_PiS0_S_iiii_param_3,
	.param .u64 .ptr .align 1 _Z19calcForces_interboxPfS_PiS0_S_iiii_param_4,
	.param .u32 _Z19calcForces_interboxPfS_PiS0_S_iiii_param_5,
	.param .u32 _Z19calcForces_interboxPfS_PiS0_S_iiii_param_6,
	.param .u32 _Z19calcForces_interboxPfS_PiS0_S_iiii_param_7,
	.param .u32 _Z19calcForces_interboxPfS_PiS0_S_iiii_param_8
)
{
	.reg .pred 	%p<90>;
	.reg .b32 	%r<378>;
	.reg .b32 	%f<150>;
	.reg .b64 	%rd<100>;
	.reg .b64 	%fd<65>;

	ld.param.u64 	%rd11, [_Z19calcForces_interboxPfS_PiS0_S_iiii_param_1];
	ld.param.u64 	%rd12, [_Z19calcForces_interboxPfS_PiS0_S_iiii_param_2];
	ld.param.u64 	%rd9, [_Z19calcForces_interboxPfS_PiS0_S_iiii_param_3];
	ld.param.u64 	%rd10, [_Z19calcForces_interboxPfS_PiS0_S_iiii_param_4];
	ld.param.u32 	%r73, [_Z19calcForces_interboxPfS_PiS0_S_iiii_param_5];
	ld.param.u32 	%r74, [_Z19calcForces_interboxPfS_PiS0_S_iiii_param_6];
	ld.param.u32 	%r75, [_Z19calcForces_interboxPfS_PiS0_S_iiii_param_7];
	ld.param.u32 	%r76, [_Z19calcForces_interboxPfS_PiS0_S_iiii_param_8];
	cvta.to.global.u64 	%rd1, %rd11;
	cvta.to.global.u64 	%rd2, %rd12;
	setp.eq.s32 	%p5, %r76, 2;
	@%p5 bra 	$L__BB5_5;
	setp.eq.s32 	%p6, %r76, 1;
	@%p6 bra 	$L__BB5_4;
	setp.ne.s32 	%p7, %r76, 0;
	@%p7 bra 	$L__BB5_6;
	mov.u32 	%r140, %ctaid.y;
	mov.u32 	%r141, %ctaid.z;
	mov.u32 	%r142, %ctaid.x;
	shl.b32 	%r143, %r142, 1;
	mul.lo.s32 	%r144, %r73, %r143;
	mul.hi.s32 	%r145, %r144, 715827883;
	shr.u32 	%r146, %r145, 31;
	shr.u32 	%r147, %r145, 1;
	add.s32 	%r148, %r147, %r146;
	mul.lo.s32 	%r149, %r148, 12;
	sub.s32 	%r150, %r144, %r149;
	shr.s32 	%r151, %r150, 31;
	and.b32  	%r152, %r151, 12;
	add.s32 	%r363, %r152, %r150;
	mad.lo.s32 	%r153, %r74, %r143, %r140;
	mul.hi.s32 	%r154, %r153, 715827883;
	shr.u32 	%r155, %r154, 31;
	shr.u32 	%r156, %r154, 1;
	add.s32 	%r157, %r156, %r155;
	mul.lo.s32 	%r158, %r157, 12;
	sub.s32 	%r159, %r153, %r158;
	shr.s32 	%r160, %r159, 31;
	and.b32  	%r161, %r160, 12;
	add.s32 	%r362, %r161, %r159;
	mad.lo.s32 	%r162, %r75, %r143, %r141;
	mul.hi.s32 	%r163, %r162, 715827883;
	shr.u32 	%r164, %r163, 31;
	shr.u32 	%r165, %r163, 1;
	add.s32 	%r166, %r165, %r164;
	mul.lo.s32 	%r167, %r166, 12;
	sub.s32 	%r168, %r162, %r167;
	shr.s32 	%r169, %r168, 31;
	and.b32  	%r170, %r169, 12;
	add.s32 	%r364, %r170, %r168;
	bra.uni 	$L__BB5_6;
$L__BB5_4:
	mov.u32 	%r109, %ctaid.x;
	mov.u32 	%r110, %ctaid.z;
	mov.u32 	%r111, %ctaid.y;
	shl.b32 	%r112, %r111, 1;
	mad.lo.s32 	%r113, %r73, %r112, %r109;
	mul.hi.s32 	%r114, %r113, 715827883;
	shr.u32 	%r115, %r114, 31;
	shr.u32 	%r116, %r114, 1;
	add.s32 	%r117, %r116, %r115;
	mul.lo.s32 	%r118, %r117, 12;
	sub.s32 	%r119, %r113, %r118;
	shr.s32 	%r120, %r119, 31;
	and.b32  	%r121, %r120, 12;
	add.s32 	%r363, %r121, %r119;
	mul.lo.s32 	%r122, %r74, %r112;
	mul.hi.s32 	%r123, %r122, 715827883;
	shr.u32 	%r124, %r123, 31;
	shr.u32 	%r125, %r123, 1;
	add.s32 	%r126, %r125, %r124;
	mul.lo.s32 	%r127, %r126, 12;
	sub.s32 	%r128, %r122, %r127;
	shr.s32 	%r129, %r128, 31;
	and.b32  	%r130, %r129, 12;
	add.s32 	%r362, %r130, %r128;
	mad.lo.s32 	%r131, %r75, %r112, %r110;
	mul.hi.s32 	%r132, %r131, 715827883;
	shr.u32 	%r133, %r132, 31;
	shr.u32 	%r134, %r132, 1;
	add.s32 	%r135, %r134, %r133;
	mul.lo.s32 	%r136, %r135, 12;
	sub.s32 	%r137, %r131, %r136;
	shr.s32 	%r138, %r137, 31;
	and.b32  	%r139, %r138, 12;
	add.s32 	%r364, %r139, %r137;
	bra.uni 	$L__BB5_6;
$L__BB5_5:
	mov.u32 	%r78, %ctaid.x;
	mov.u32 	%r79, %ctaid.y;
	mov.u32 	%r80, %ctaid.z;
	shl.b32 	%r81, %r80, 1;
	mad.lo.s32 	%r82, %r73, %r81, %r78;
	mul.hi.s32 	%r83, %r82, 715827883;
	shr.u32 	%r84, %r83, 31;
	shr.u32 	%r85, %r83, 1;
	add.s32 	%r86, %r85, %r84;
	mul.lo.s32 	%r87, %r86, 12;
	sub.s32 	%r88, %r82, %r87;
	shr.s32 	%r89, %r88, 31;
	and.b32  	%r90, %r89, 12;
	add.s32 	%r363, %r90, %r88;
	mad.lo.s32 	%r91, %r74, %r81, %r79;
	mul.hi.s32 	%r92, %r91, 715827883;
	shr.u32 	%r93, %r92, 31;
	shr.u32 	%r94, %r92, 1;
	add.s32 	%r95, %r94, %r93;
	mul.lo.s32 	%r96, %r95, 12;
	sub.s32 	%r97, %r91, %r96;
	shr.s32 	%r98, %r97, 31;
	and.b32  	%r99, %r98, 12;
	add.s32 	%r362, %r99, %r97;
	mul.lo.s32 	%r100, %r75, %r81;
	mul.hi.s32 	%r101, %r100, 715827883;
	shr.u32 	%r102, %r101, 31;
	shr.u32 	%r103, %r101, 1;
	add.s32 	%r104, %r103, %r102;
	mul.lo.s32 	%r105, %r104, 12;
	sub.s32 	%r106, %r100, %r105;
	shr.s32 	%r107, %r106, 31;
	and.b32  	%r108, %r107, 12;
	add.s32 	%r364, %r108, %r106;
$L__BB5_6:
	cvta.to.global.u64 	%rd13, %rd9;
	add.s32 	%r171, %r363, %r73;
	mul.hi.s32 	%r172, %r171, 715827883;
	shr.u32 	%r173, %r172, 31;
	shr.u32 	%r174, %r172, 1;
	add.s32 	%r175, %r174, %r173;
	mul.lo.s32 	%r176, %r175, 12;
	sub.s32 	%r177, %r171, %r176;
	shr.s32 	%r178, %r177, 31;
	and.b32  	%r179, %r178, 12;
	add.s32 	%r180, %r179, %r177;
	add.s32 	%r181, %r362, %r74;
	mul.hi.s32 	%r182, %r181, 715827883;
	shr.u32 	%r183, %r182, 31;
	shr.u32 	%r184, %r182, 1;
	add.s32 	%r185, %r184, %r183;
	mul.lo.s32 	%r186, %r185, 12;
	sub.s32 	%r187, %r181, %r186;
	shr.s32 	%r188, %r187, 31;
	and.b32  	%r189, %r188, 12;
	add.s32 	%r190, %r189, %r187;
	add.s32 	%r191, %r364, %r75;
	mul.hi.s32 	%r192, %r191, 715827883;
	shr.u32 	%r193, %r192, 31;
	shr.u32 	%r194, %r192, 1;
	add.s32 	%r195, %r194, %r193;
	mul.lo.s32 	%r196, %r195, 12;
	sub.s32 	%r197, %r191, %r196;
	shr.s32 	%r198, %r197, 31;
	and.b32  	%r199, %r198, 12;
	add.s32 	%r200, %r199, %r197;
	mad.lo.s32 	%r201, %r362, 12, %r363;
	mad.lo.s32 	%r202, %r364, 144, %r201;
	mad.lo.s32 	%r203, %r190, 12, %r180;
	mad.lo.s32 	%r204, %r200, 144, %r203;
	mov.u32 	%r13, %tid.x;
	cvta.to.global.u64 	%rd14, %rd10;
	ld.global.f32 	%f1, [%rd14];
	mul.wide.s32 	%rd15, %r202, 4;
	add.s64 	%rd16, %rd13, %rd15;
	ld.global.u32 	%r14, [%rd16];
	mul.wide.s32 	%rd17, %r204, 4;
	add.s64 	%rd18, %rd13, %rd17;
	ld.global.u32 	%r15, [%rd18];
	ld.global.u32 	%r16, [%rd16+4];
	sub.s32 	%r17, %r16, %r14;
	ld.global.u32 	%r18, [%rd18+4];
	sub.s32 	%r19, %r18, %r15;
	max.s32 	%r20, %r17, %r19;
	mov.u32 	%r205, %ntid.x;
	div.u32 	%r21, %r20, %r205;
	mad.lo.s32 	%r369, %r13, %r21, %r13;
	add.s32 	%r206, %r21, %r369;
	mul.lo.s32 	%r22, %r17, 12;
	mov.u32 	%r207, shared;
	add.s32 	%r23, %r207, %r22;
	add.s32 	%r24, %r23, %r22;
	mad.lo.s32 	%r25, %r19, 12, %r24;
	add.s32 	%r27, %r206, 1;
	setp.gt.u32 	%p8, %r21, 2147483646;
	@%p8 bra 	$L__BB5_23;
	add.s32 	%r28, %r369, 1;
	max.s32 	%r208, %r27, %r28;
	sub.s32 	%r209, %r208, %r369;
	and.b32  	%r210, %r209, 1;
	setp.eq.b32 	%p9, %r210, 1;
	not.pred 	%p10, %p9;
	mov.u32 	%r366, %r369;
	@%p10 bra 	$L__BB5_12;
	setp.ge.s32 	%p11, %r369, %r17;
	@%p11 bra 	$L__BB5_10;
	add.s32 	%r211, %r369, %r14;
	mul.wide.s32 	%rd19, %r211, 4;
	add.s64 	%rd20, %rd2, %rd19;
	ld.global.u32 	%r212, [%rd20];
	mul.lo.s32 	%r213, %r212, 3;
	mul.wide.s32 	%rd21, %r213, 4;
	add.s64 	%rd22, %rd1, %rd21;
	ld.global.f32 	%f34, [%rd22];
	mad.lo.s32 	%r215, %r369, 12, %r207;
	st.shared.f32 	[%r215], %f34;
	add.s32 	%r216, %r215, %r22;
	mov.b32 	%r217, 0;
	st.shared.u32 	[%r216], %r217;
	ld.global.f32 	%f35, [%rd22+4];
	st.shared.f32 	[%r215+4], %f35;
	st.shared.u32 	[%r216+4], %r217;
	ld.global.f32 	%f36, [%rd22+8];
	st.shared.f32 	[%r215+8], %f36;
	st.shared.u32 	[%r216+8], %r217;
$L__BB5_10:
	setp.ge.s32 	%p12, %r369, %r19;
	mov.u32 	%r366, %r28;
	@%p12 bra 	$L__BB5_12;
	add.s32 	%r218, %r369, %r15;
	mul.wide.s32 	%rd23, %r218, 4;
	add.s64 	%rd24, %rd2, %rd23;
	ld.global.u32 	%r219, [%rd24];
	mul.lo.s32 	%r220, %r219, 3;
	mul.wide.s32 	%rd25, %r220, 4;
	add.s64 	%rd26, %rd1, %rd25;
	ld.global.f32 	%f37, [%rd26];
	mul.lo.s32 	%r221, %r369, 12;
	add.s32 	%r222, %r24, %r221;
	st.shared.f32 	[%r222], %f37;
	add.s32 	%r223, %r25, %r221;
	mov.b32 	%r224, 0;
	st.shared.u32 	[%r223], %r224;
	ld.global.f32 	%f38, [%rd26+4];
	st.shared.f32 	[%r222+4], %f38;
	st.shared.u32 	[%r223+4], %r224;
	ld.global.f32 	%f39, [%rd26+8];
	st.shared.f32 	[%r222+8], %f39;
	st.shared.u32 	[%r223+8], %r224;
$L__BB5_12:
	setp.ge.s32 	%p13, %r28, %r27;
	@%p13 bra 	$L__BB5_23;
	cvt.s64.s32 	%rd3, %r15;
	cvt.s64.s32 	%rd4, %r14;
$L__BB5_14:
	setp.ge.s32 	%p14, %r366, %r17;
	@%p14 bra 	$L__BB5_16;
	add.s32 	%r225, %r366, %r14;
	mul.wide.s32 	%rd27, %r225, 4;
	add.s64 	%rd28, %rd2, %rd27;
	ld.global.u32 	%r226, [%rd28];
	mul.lo.s32 	%r227, %r226, 3;
	mul.wide.s32 	%rd29, %r227, 4;
	add.s64 	%rd30, %rd1, %rd29;
	ld.global.f32 	%f40, [%rd30];
	mad.lo.s32 	%r229, %r366, 12, %r207;
	st.shared.f32 	[%r229], %f40;
	add.s32 	%r230, %r229, %r22;
	mov.b32 	%r231, 0;
	st.shared.u32 	[%r230], %r231;
	ld.global.f32 	%f41, [%rd30+4];
	st.shared.f32 	[%r229+4], %f41;
	st.shared.u32 	[%r230+4], %r231;
	ld.global.f32 	%f42, [%rd30+8];
	st.shared.f32 	[%r229+8], %f42;
	st.shared.u32 	[%r230+8], %r231;
$L__BB5_16:
	setp.ge.s32 	%p15, %r366, %r19;
	@%p15 bra 	$L__BB5_18;
	add.s32 	%r232, %r366, %r15;
	mul.wide.s32 	%rd31, %r232, 4;
	add.s64 	%rd32, %rd2, %rd31;
	ld.global.u32 	%r233, [%rd32];
	mul.lo.s32 	%r234, %r233, 3;
	mul.wide.s32 	%rd33, %r234, 4;
	add.s64 	%rd34, %rd1, %rd33;
	ld.global.f32 	%f43, [%rd34];
	mul.lo.s32 	%r235, %r366, 12;
	add.s32 	%r236, %r24, %r235;
	st.shared.f32 	[%r236], %f43;
	add.s32 	%r237, %r25, %r235;
	mov.b32 	%r238, 0;
	st.shared.u32 	[%r237], %r238;
	ld.global.f32 	%f44, [%rd34+4];
	st.shared.f32 	[%r236+4], %f44;
	st.shared.u32 	[%r237+4], %r238;
	ld.global.f32 	%f45, [%rd34+8];
	st.shared.f32 	[%r236+8], %f45;
	st.shared.u32 	[%r237+8], %r238;
$L__BB5_18:
	add.s32 	%r31, %r366, 1;
	setp.ge.s32 	%p16, %r31, %r17;
	@%p16 bra 	$L__BB5_20;
	cvt.s64.s32 	%rd35, %r366;
	add.s64 	%rd36, %rd35, %rd4;
	shl.b64 	%rd37, %rd36, 2;
	add.s64 	%rd38, %rd2, %rd37;
	ld.global.u32 	%r239, [%rd38+4];
	mul.lo.s32 	%r240, %r239, 3;
	mul.wide.s32 	%rd39, %r240, 4;
	add.s64 	%rd40, %rd1, %rd39;
	ld.global.f32 	%f46, [%rd40];
	mad.lo.s32 	%r242, %r31, 12, %r207;
	st.shared.f32 	[%r242], %f46;
	add.s32 	%r243, %r242, %r22;
	mov.b32 	%r244, 0;
	st.shared.u32 	[%r243], %r244;
	ld.global.f32 	%f47, [%rd40+4];
	st.shared.f32 	[%r242+4], %f47;
	st.shared.u32 	[%r243+4], %r244;
	ld.global.f32 	%f48, [%rd40+8];
	st.shared.f32 	[%r242+8], %f48;
	st.shared.u32 	[%r243+8], %r244;
$L__BB5_20:
	setp.ge.s32 	%p17, %r31, %r19;
	@%p17 bra 	$L__BB5_22;
	cvt.s64.s32 	%rd41, %r366;
	add.s64 	%rd42, %rd41, %rd3;
	shl.b64 	%rd43, %rd42, 2;
	add.s64 	%rd44, %rd2, %rd43;
	ld.global.u32 	%r245, [%rd44+4];
	mul.lo.s32 	%r246, %r245, 3;
	mul.wide.s32 	%rd45, %r246, 4;
	add.s64 	%rd46, %rd1, %rd45;
	ld.global.f32 	%f49, [%rd46];
	mul.lo.s32 	%r247, %r31, 12;
	add.s32 	%r248, %r24, %r247;
	st.shared.f32 	[%r248], %f49;
	add.s32 	%r249, %r25, %r247;
	mov.b32 	%r250, 0;
	st.shared.u32 	[%r249], %r250;
	ld.global.f32 	%f50, [%rd46+4];
	st.shared.f32 	[%r248+4], %f50;
	st.shared.u32 	[%r249+4], %r250;
	ld.global.f32 	%f51, [%rd46+8];
	st.shared.f32 	[%r248+8], %f51;
	st.shared.u32 	[%r249+8], %r250;
$L__BB5_22:
	add.s32 	%r366, %r366, 2;
	setp.lt.s32 	%p18, %r366, %r27;
	@%p18 bra 	$L__BB5_14;
$L__BB5_23:
	setp.gt.u32 	%p19, %r21, 2147483646;
	bar.sync 	0;
	@%p19 bra 	$L__BB5_40;
	mov.f64 	%fd21, 0dC01C000000000000;
	{
	.reg .b32 %temp; 
	mov.b64 	{%temp, %r33}, %fd21;
	}
	and.b32  	%r251, %r33, 2146435072;
	setp.eq.s32 	%p20, %r251, 1074790400;
	setp.lt.s32 	%p21, %r33, 0;
	selp.b32 	%r34, 0, 2146435072, %p21;
	and.b32  	%r252, %r33, 2147483647;
	setp.ne.s32 	%p22, %r252, 1071644672;
	and.pred  	%p1, %p20, %p22;
	mov.f64 	%fd22, 0dC010000000000000;
	{
	.reg .b32 %temp; 
	mov.b64 	{%temp, %r35}, %fd22;
	}
	and.b32  	%r253, %r35, 2146435072;
	setp.eq.s32 	%p23, %r253, 1072693248;
	setp.lt.s32 	%p24, %r35, 0;
	selp.b32 	%r36, 0, 2146435072, %p24;
	and.b32  	%r254, %r35, 2147483647;
	setp.ne.s32 	%p25, %r254, 1071644672;
	and.pred  	%p2, %p23, %p25;
	mov.u32 	%r367, %r369;
$L__BB5_25:
	setp.ge.s32 	%p26, %r367, %r17;
	@%p26 bra 	$L__BB5_39;
	setp.lt.s32 	%p27, %r19, 1;
	@%p27 bra 	$L__BB5_39;
	mov.u32 	%r256, shared;
	mad.lo.s32 	%r257, %r367, 12, %r256;
	ld.shared.f32 	%f2, [%r257];
	ld.shared.f32 	%f3, [%r257+4];
	ld.shared.f32 	%f4, [%r257+8];
	add.s32 	%r38, %r257, %r22;
	ld.shared.f32 	%f146, [%r38];
	ld.shared.f32 	%f145, [%r38+4];
	ld.shared.f32 	%f144, [%r38+8];
	mov.b32 	%r368, 0;
$L__BB5_28:
	setp.lt.s32 	%p28, %r33, 0;
	and.b32  	%r258, %r33, 2146435072;
	setp.eq.s32 	%p29, %r258, 1074790400;
	mad.lo.s32 	%r259, %r368, 12, %r24;
	ld.shared.f32 	%f52, [%r259];
	sub.f32 	%f53, %f2, %f52;
	div.rn.f32 	%f54, %f53, %f1;
	cvt.rni.f32.f32 	%f55, %f54;
	mul.f32 	%f56, %f1, %f55;
	sub.f32 	%f11, %f53, %f56;
	ld.shared.f32 	%f57, [%r259+4];
	sub.f32 	%f58, %f3, %f57;
	div.rn.f32 	%f59, %f58, %f1;
	cvt.rni.f32.f32 	%f60, %f59;
	mul.f32 	%f61, %f1, %f60;
	sub.f32 	%f12, %f58, %f61;
	ld.shared.f32 	%f62, [%r259+8];
	sub.f32 	%f63, %f4, %f62;
	div.rn.f32 	%f64, %f63, %f1;
	cvt.rni.f32.f32 	%f65, %f64;
	mul.f32 	%f66, %f1, %f65;
	sub.f32 	%f13, %f63, %f66;
	mul.f32 	%f67, %f12, %f12;
	fma.rn.f32 	%f68, %f11, %f11, %f67;
	fma.rn.f32 	%f14, %f13, %f13, %f68;
	cvt.f64.f32 	%fd1, %f14;
	{
	.reg .b32 %temp; 
	mov.b64 	{%temp, %r40}, %fd1;
	}
	abs.f64 	%fd2, %fd1;
	{ // callseq 2, 0
	.param .b64 param0;
	st.param.f64 	[param0], %fd2;
	.param .b64 param1;
	st.param.f64 	[param1], 0dC01C000000000000;
	.param .b64 retval0;
	call.uni (retval0), 
	__internal_accurate_pow, 
	(
	param0, 
	param1
	);
	ld.param.f64 	%fd23, [retval0];
	} // callseq 2
	setp.lt.s32 	%p30, %r40, 0;
	neg.f64 	%fd25, %fd23;
	selp.f64 	%fd26, %fd25, %fd23, %p29;
	selp.f64 	%fd27, %fd26, %fd23, %p30;
	setp.eq.f32 	%p31, %f14, 0f00000000;
	selp.b32 	%r260, %r40, 0, %p29;
	or.b32  	%r261, %r260, 2146435072;
	selp.b32 	%r262, %r261, %r260, %p28;
	mov.b32 	%r263, 0;
	mov.b64 	%fd28, {%r263, %r262};
	selp.f64 	%fd61, %fd28, %fd27, %p31;
	add.f64 	%fd29, %fd1, 0dC01C000000000000;
	{
	.reg .b32 %temp; 
	mov.b64 	{%temp, %r264}, %fd29;
	}
	and.b32  	%r265, %r264, 2146435072;
	setp.ne.s32 	%p32, %r265, 2146435072;
	@%p32 bra 	$L__BB5_33;
	setp.num.f32 	%p33, %f14, %f14;
	@%p33 bra 	$L__BB5_31;
	mov.f64 	%fd30, 0dC01C000000000000;
	add.rn.f64 	%fd61, %fd1, %fd30;
	bra.uni 	$L__BB5_33;
$L__BB5_31:
	setp.neu.f64 	%p34, %fd2, 0d7FF0000000000000;
	@%p34 bra 	$L__BB5_33;
	or.b32  	%r266, %r34, -2147483648;
	selp.b32 	%r267, %r266, %r34, %p1;
	selp.b32 	%r268, %r267, %r34, %p30;
	mov.b32 	%r269, 0;
	mov.b64 	%fd61, {%r269, %r268};
$L__BB5_33:
	setp.lt.s32 	%p38, %r35, 0;
	and.b32  	%r270, %r35, 2146435072;
	setp.eq.s32 	%p39, %r270, 1072693248;
	{ // callseq 3, 0
	.param .b64 param0;
	st.param.f64 	[param0], %fd2;
	.param .b64 param1;
	st.param.f64 	[param1], 0dC010000000000000;
	.param .b64 retval0;
	call.uni (retval0), 
	__internal_accurate_pow, 
	(
	param0, 
	param1
	);
	ld.param.f64 	%fd31, [retval0];
	} // callseq 3
	neg.f64 	%fd33, %fd31;
	selp.f64 	%fd34, %fd33, %fd31, %p39;
	selp.f64 	%fd35, %fd34, %fd31, %p30;
	selp.b32 	%r271, %r40, 0, %p39;
	or.b32  	%r272, %r271, 2146435072;
	selp.b32 	%r273, %r272, %r271, %p38;
	mov.b32 	%r274, 0;
	mov.b64 	%fd36, {%r274, %r273};
	selp.f64 	%fd62, %fd36, %fd35, %p31;
	add.f64 	%fd37, %fd1, 0dC010000000000000;
	{
	.reg .b32 %temp; 
	mov.b64 	{%temp, %r275}, %fd37;
	}
	and.b32  	%r276, %r275, 2146435072;
	setp.ne.s32 	%p40, %r276, 2146435072;
	@%p40 bra 	$L__BB5_38;
	setp.num.f32 	%p41, %f14, %f14;
	@%p41 bra 	$L__BB5_36;
	mov.f64 	%fd38, 0dC010000000000000;
	add.rn.f64 	%fd62, %fd1, %fd38;
	bra.uni 	$L__BB5_38;
$L__BB5_36:
	setp.neu.f64 	%p42, %fd2, 0d7FF0000000000000;
	@%p42 bra 	$L__BB5_38;
	setp.lt.s32 	%p43, %r40, 0;
	or.b32  	%r277, %r36, -2147483648;
	selp.b32 	%r278, %r277, %r36, %p2;
	selp.b32 	%r279, %r278, %r36, %p43;
	mov.b32 	%r280, 0;
	mov.b64 	%fd62, {%r280, %r279};
$L__BB5_38:
	setp.eq.f32 	%p44, %f14, 0f3F800000;
	mul.f64 	%fd39, %fd62, 0dC038000000000000;
	fma.rn.f64 	%fd40, %fd61, 0d4048000000000000, %fd39;
	cvt.rn.f32.f64 	%f69, %fd40;
	selp.f32 	%f70, 0f41C00000, %f69, %p44;
	fma.rn.f32 	%f146, %f11, %f70, %f146;
	st.shared.f32 	[%r38], %f146;
	fma.rn.f32 	%f145, %f12, %f70, %f145;
	st.shared.f32 	[%r38+4], %f145;
	fma.rn.f32 	%f144, %f13, %f70, %f144;
	st.shared.f32 	[%r38+8], %f144;
	add.s32 	%r368, %r368, 1;
	setp.ne.s32 	%p45, %r368, %r19;
	@%p45 bra 	$L__BB5_28;
$L__BB5_39:
	add.s32 	%r367, %r367, 1;
	setp.lt.s32 	%p46, %r367, %r27;
	@%p46 bra 	$L__BB5_25;
$L__BB5_40:
	setp.gt.u32 	%p47, %r21, 2147483646;
	bar.sync 	0;
	@%p47 bra 	$L__BB5_57;
	mov.f64 	%fd41, 0dC01C000000000000;
	{
	.reg .b32 %temp; 
	mov.b64 	{%temp, %r43}, %fd41;
	}
	and.b32  	%r44, %r43, 2146435072;
	setp.eq.s32 	%p48, %r44, 1074790400;
	setp.lt.s32 	%p49, %r43, 0;
	selp.b32 	%r45, 0, 2146435072, %p49;
	and.b32  	%r281, %r43, 2147483647;
	setp.ne.s32 	%p50, %r281, 1071644672;
	and.pred  	%p3, %p48, %p50;
	mov.f64 	%fd42, 0dC010000000000000;
	{
	.reg .b32 %temp; 
	mov.b64 	{%temp, %r46}, %fd42;
	}
	and.b32  	%r47, %r46, 2146435072;
	setp.eq.s32 	%p51, %r47, 1072693248;
	setp.lt.s32 	%p52, %r46, 0;
	selp.b32 	%r48, 0, 2146435072, %p52;
	and.b32  	%r282, %r46, 2147483647;
	setp.ne.s32 	%p53, %r282, 1071644672;
	and.pred  	%p4, %p51, %p53;
$L__BB5_42:
	setp.ge.s32 	%p54, %r369, %r19;
	@%p54 bra 	$L__BB5_56;
	setp.lt.s32 	%p55, %r17, 1;
	@%p55 bra 	$L__BB5_56;
	sub.s32 	%r370, %r14, %r16;
	mul.lo.s32 	%r284, %r369, 12;
	add.s32 	%r285, %r24, %r284;
	ld.shared.f32 	%f18, [%r285];
	ld.shared.f32 	%f19, [%r285+4];
	ld.shared.f32 	%f20, [%r285+8];
	add.s32 	%r51, %r25, %r284;
	ld.shared.f32 	%f149, [%r51];
	ld.shared.f32 	%f148, [%r51+4];
	ld.shared.f32 	%f147, [%r51+8];
	mov.u32 	%r286, shared;
	add.s32 	%r371, %r286, 8;
$L__BB5_45:
	setp.lt.s32 	%p56, %r43, 0;
	setp.eq.s32 	%p57, %r44, 1074790400;
	ld.shared.f32 	%f71, [%r371+-8];
	sub.f32 	%f72, %f18, %f71;
	div.rn.f32 	%f73, %f72, %f1;
	cvt.rni.f32.f32 	%f74, %f73;
	mul.f32 	%f75, %f1, %f74;
	sub.f32 	%f27, %f72, %f75;
	ld.shared.f32 	%f76, [%r371+-4];
	sub.f32 	%f77, %f19, %f76;
	div.rn.f32 	%f78, %f77, %f1;
	cvt.rni.f32.f32 	%f79, %f78;
	mul.f32 	%f80, %f1, %f79;
	sub.f32 	%f28, %f77, %f80;
	ld.shared.f32 	%f81, [%r371];
	sub.f32 	%f82, %f20, %f81;
	div.rn.f32 	%f83, %f82, %f1;
	cvt.rni.f32.f32 	%f84, %f83;
	mul.f32 	%f85, %f1, %f84;
	sub.f32 	%f29, %f82, %f85;
	mul.f32 	%f86, %f28, %f28;
	fma.rn.f32 	%f87, %f27, %f27, %f86;
	fma.rn.f32 	%f30, %f29, %f29, %f87;
	cvt.f64.f32 	%fd11, %f30;
	{
	.reg .b32 %temp; 
	mov.b64 	{%temp, %r54}, %fd11;
	}
	abs.f64 	%fd12, %fd11;
	{ // callseq 4, 0
	.param .b64 param0;
	st.param.f64 	[param0], %fd12;
	.param .b64 param1;
	st.param.f64 	[param1], 0dC01C000000000000;
	.param .b64 retval0;
	call.uni (retval0), 
	__internal_accurate_pow, 
	(
	param0, 
	param1
	);
	ld.param.f64 	%fd43, [retval0];
	} // callseq 4
	setp.lt.s32 	%p59, %r54, 0;
	neg.f64 	%fd45, %fd43;
	selp.f64 	%fd46, %fd45, %fd43, %p57;
	selp.f64 	%fd47, %fd46, %fd43, %p59;
	setp.eq.f32 	%p60, %f30, 0f00000000;
	selp.b32 	%r287, %r54, 0, %p57;
	or.b32  	%r288, %r287, 2146435072;
	selp.b32 	%r289, %r288, %r287, %p56;
	mov.b32 	%r290, 0;
	mov.b64 	%fd48, {%r290, %r289};
	selp.f64 	%fd63, %fd48, %fd47, %p60;
	add.f64 	%fd49, %fd11, 0dC01C000000000000;
	{
	.reg .b32 %temp; 
	mov.b64 	{%temp, %r291}, %fd49;
	}
	and.b32  	%r292, %r291, 2146435072;
	setp.ne.s32 	%p61, %r292, 2146435072;
	@%p61 bra 	$L__BB5_50;
	setp.num.f32 	%p62, %f30, %f30;
	@%p62 bra 	$L__BB5_48;
	mov.f64 	%fd50, 0dC01C000000000000;
	add.rn.f64 	%fd63, %fd11, %fd50;
	bra.uni 	$L__BB5_50;
$L__BB5_48:
	setp.neu.f64 	%p63, %fd12, 0d7FF0000000000000;
	@%p63 bra 	$L__BB5_50;
	or.b32  	%r293, %r45, -2147483648;
	selp.b32 	%r294, %r293, %r45, %p3;
	selp.b32 	%r295, %r294, %r45, %p59;
	mov.b32 	%r296, 0;
	mov.b64 	%fd63, {%r296, %r295};
$L__BB5_50:
	setp.lt.s32 	%p67, %r46, 0;
	setp.eq.s32 	%p68, %r47, 1072693248;
	{ // callseq 5, 0
	.param .b64 param0;
	st.param.f64 	[param0], %fd12;
	.param .b64 param1;
	st.param.f64 	[param1], 0dC010000000000000;
	.param .b64 retval0;
	call.uni (retval0), 
	__internal_accurate_pow, 
	(
	param0, 
	param1
	);
	ld.param.f64 	%fd51, [retval0];
	} // callseq 5
	neg.f64 	%fd53, %fd51;
	selp.f64 	%fd54, %fd53, %fd51, %p68;
	selp.f64 	%fd55, %fd54, %fd51, %p59;
	selp.b32 	%r297, %r54, 0, %p68;
	or.b32  	%r298, %r297, 2146435072;
	selp.b32 	%r299, %r298, %r297, %p67;
	mov.b32 	%r300, 0;
	mov.b64 	%fd56, {%r300, %r299};
	selp.f64 	%fd64, %fd56, %fd55, %p60;
	add.f64 	%fd57, %fd11, 0dC010000000000000;
	{
	.reg .b32 %temp; 
	mov.b64 	{%temp, %r301}, %fd57;
	}
	and.b32  	%r302, %r301, 2146435072;
	setp.ne.s32 	%p70, %r302, 2146435072;
	@%p70 bra 	$L__BB5_55;
	setp.num.f32 	%p71, %f30, %f30;
	@%p71 bra 	$L__BB5_53;
	mov.f64 	%fd58, 0dC010000000000000;
	add.rn.f64 	%fd64, %fd11, %fd58;
	bra.uni 	$L__BB5_55;
$L__BB5_53:
	setp.neu.f64 	%p72, %fd12, 0d7FF0000000000000;
	@%p72 bra 	$L__BB5_55;
	setp.lt.s32 	%p73, %r54, 0;
	or.b32  	%r303, %r48, -2147483648;
	selp.b32 	%r304, %r303, %r48, %p4;
	selp.b32 	%r305, %r304, %r48, %p73;
	mov.b32 	%r306, 0;
	mov.b64 	%fd64, {%r306, %r305};
$L__BB5_55:
	setp.eq.f32 	%p74, %f30, 0f3F800000;
	mul.f64 	%fd59, %fd64, 0dC038000000000000;
	fma.rn.f64 	%fd60, %fd63, 0d4048000000000000, %fd59;
	cvt.rn.f32.f64 	%f88, %fd60;
	selp.f32 	%f89, 0f41C00000, %f88, %p74;
	fma.rn.f32 	%f149, %f27, %f89, %f149;
	st.shared.f32 	[%r51], %f149;
	fma.rn.f32 	%f148, %f28, %f89, %f148;
	st.shared.f32 	[%r51+4], %f148;
	fma.rn.f32 	%f147, %f29, %f89, %f147;
	st.shared.f32 	[%r51+8], %f147;
	add.s32 	%r371, %r371, 12;
	add.s32 	%r370, %r370, 1;
	setp.ne.s32 	%p75, %r370, 0;
	@%p75 bra 	$L__BB5_45;
$L__BB5_56:
	add.s32 	%r369, %r369, 1;
	setp.lt.s32 	%p76, %r369, %r27;
	@%p76 bra 	$L__BB5_42;
$L__BB5_57:
	bar.sync 	0;
	setp.ne.s32 	%p77, %r13, 0;
	setp.lt.s32 	%p78, %r20, 1;
	or.pred  	%p79, %p77, %p78;
	@%p79 bra 	$L__BB5_74;
	ld.param.u64 	%rd99, [_Z19calcForces_interboxPfS_PiS0_S_iiii_param_0];
	cvta.to.global.u64 	%rd5, %rd99;
	setp.eq.s32 	%p80, %r20, 1;
	mov.b32 	%r377, 0;
	@%p80 bra 	$L__BB5_69;
	and.b32  	%r377, %r20, 2147483646;
	mul.lo.s32 	%r309, %r18, 12;
	mad.lo.s32 	%r310, %r16, 24, %r309;
	mul.lo.s32 	%r311, %r15, 12;
	sub.s32 	%r312, %r310, %r311;
	mul.lo.s32 	%r313, %r14, 24;
	sub.s32 	%r314, %r312, %r313;
	mov.u32 	%r315, shared;
	add.s32 	%r316, %r314, %r315;
	add.s32 	%r373, %r316, 12;
	mul.lo.s32 	%r317, %r16, 12;
	mul.lo.s32 	%r318, %r14, 12;
	sub.s32 	%r319, %r317, %r318;
	add.s32 	%r320, %r319, %r315;
	add.s32 	%r372, %r320, 12;
	cvt.s64.s32 	%rd6, %r15;
	cvt.s64.s32 	%rd7, %r14;
	mov.b32 	%r376, 0;
	mov.u32 	%r374, %r15;
	mov.u32 	%r375, %r14;
$L__BB5_60:
	setp.ge.s32 	%p81, %r376, %r17;
	@%p81 bra 	$L__BB5_62;
	mul.wide.s32 	%rd47, %r375, 4;
	add.s64 	%rd48, %rd2, %rd47;
	ld.shared.f32 	%f90, [%r372+-12];
	ld.global.u32 	%r321, [%rd48];
	mul.lo.s32 	%r322, %r321, 3;
	mul.wide.s32 	%rd49, %r322, 4;
	add.s64 	%rd50, %rd5, %rd49;
	ld.global.f32 	%f91, [%rd50];
	add.f32 	%f92, %f90, %f91;
	st.global.f32 	[%rd50], %f92;
	ld.shared.f32 	%f93, [%r372+-8];
	ld.global.u32 	%r323, [%rd48];
	mul.lo.s32 	%r324, %r323, 3;
	mul.wide.s32 	%rd51, %r324, 4;
	add.s64 	%rd52, %rd5, %rd51;
	ld.global.f32 	%f94, [%rd52+4];
	add.f32 	%f95, %f93, %f94;
	st.global.f32 	[%rd52+4], %f95;
	ld.shared.f32 	%f96, [%r372+-4];
	ld.global.u32 	%r325, [%rd48];
	mul.lo.s32 	%r326, %r325, 3;
	mul.wide.s32 	%rd53, %r326, 4;
	add.s64 	%rd54, %rd5, %rd53;
	ld.global.f32 	%f97, [%rd54+8];
	add.f32 	%f98, %f96, %f97;
	st.global.f32 	[%rd54+8], %f98;
$L__BB5_62:
	setp.ge.s32 	%p82, %r376, %r19;
	@%p82 bra 	$L__BB5_64;
	mul.wide.s32 	%rd55, %r374, 4;
	add.s64 	%rd56, %rd2, %rd55;
	ld.shared.f32 	%f99, [%r373+-12];
	ld.global.u32 	%r327, [%rd56];
	mul.lo.s32 	%r328, %r327, 3;
	mul.wide.s32 	%rd57, %r328, 4;
	add.s64 	%rd58, %rd5, %rd57;
	ld.global.f32 	%f100, [%rd58];
	add.f32 	%f101, %f99, %f100;
	st.global.f32 	[%rd58], %f101;
	ld.shared.f32 	%f102, [%r373+-8];
	ld.global.u32 	%r329, [%rd56];
	mul.lo.s32 	%r330, %r329, 3;
	mul.wide.s32 	%rd59, %r330, 4;
	add.s64 	%rd60, %rd5, %rd59;
	ld.global.f32 	%f103, [%rd60+4];
	add.f32 	%f104, %f102, %f103;
	st.global.f32 	[%rd60+4], %f104;
	ld.shared.f32 	%f105, [%r373+-4];
	ld.global.u32 	%r331, [%rd56];
	mul.lo.s32 	%r332, %r331, 3;
	mul.wide.s32 	%rd61, %r332, 4;
	add.s64 	%rd62, %rd5, %rd61;
	ld.global.f32 	%f106, [%rd62+8];
	add.f32 	%f107, %f105, %f106;
	st.global.f32 	[%rd62+8], %f107;
$L__BB5_64:
	add.s32 	%r66, %r376, 1;
	setp.ge.s32 	%p83, %r66, %r17;
	@%p83 bra 	$L__BB5_66;
	cvt.s64.s32 	%rd63, %r376;
	add.s64 	%rd64, %rd63, %rd7;
	shl.b64 	%rd65, %rd64, 2;
	add.s64 	%rd66, %rd2, %rd65;
	ld.shared.f32 	%f108, [%r372];
	ld.global.u32 	%r333, [%rd66+4];
	mul.lo.s32 	%r334, %r333, 3;
	mul.wide.s32 	%rd67, %r334, 4;
	add.s64 	%rd68, %rd5, %rd67;
	ld.global.f32 	%f109, [%rd68];
	add.f32 	%f110, %f108, %f109;
	st.global.f32 	[%rd68], %f110;
	ld.shared.f32 	%f111, [%r372+4];
	ld.global.u32 	%r335, [%rd66+4];
	mul.lo.s32 	%r336, %r335, 3;
	mul.wide.s32 	%rd69, %r336, 4;
	add.s64 	%rd70, %rd5, %rd69;
	ld.global.f32 	%f112, [%rd70+4];
	add.f32 	%f113, %f111, %f112;
	st.global.f32 	[%rd70+4], %f113;
	ld.shared.f32 	%f114, [%r372+8];
	ld.global.u32 	%r337, [%rd66+4];
	mul.lo.s32 	%r338, %r337, 3;
	mul.wide.s32 	%rd71, %r338, 4;
	add.s64 	%rd72, %rd5, %rd71;
	ld.global.f32 	%f115, [%rd72+8];
	add.f32 	%f116, %f114, %f115;
	st.global.f32 	[%rd72+8], %f116;
$L__BB5_66:
	setp.ge.s32 	%p84, %r66, %r19;
	@%p84 bra 	$L__BB5_68;
	cvt.s64.s32 	%rd73, %r376;
	add.s64 	%rd74, %rd73, %rd6;
	shl.b64 	%rd75, %rd74, 2;
	add.s64 	%rd76, %rd2, %rd75;
	ld.shared.f32 	%f117, [%r373];
	ld.global.u32 	%r339, [%rd76+4];
	mul.lo.s32 	%r340, %r339, 3;
	mul.wide.s32 	%rd77, %r340, 4;
	add.s64 	%rd78, %rd5, %rd77;
	ld.global.f32 	%f118, [%rd78];
	add.f32 	%f119, %f117, %f118;
	st.global.f32 	[%rd78], %f119;
	ld.shared.f32 	%f120, [%r373+4];
	ld.global.u32 	%r341, [%rd76+4];
	mul.lo.s32 	%r342, %r341, 3;
	mul.wide.s32 	%rd79, %r342, 4;
	add.s64 	%rd80, %rd5, %rd79;
	ld.global.f32 	%f121, [%rd80+4];
	add.f32 	%f122, %f120, %f121;
	st.global.f32 	[%rd80+4], %f122;
	ld.shared.f32 	%f123, [%r373+8];
	ld.global.u32 	%r343, [%rd76+4];
	mul.lo.s32 	%r344, %r343, 3;
	mul.wide.s32 	%rd81, %r344, 4;
	add.s64 	%rd82, %rd5, %rd81;
	ld.global.f32 	%f124, [%rd82+8];
	add.f32 	%f125, %f123, %f124;
	st.global.f32 	[%rd82+8], %f125;
$L__BB5_68:
	add.s32 	%r375, %r375, 2;
	add.s32 	%r374, %r374, 2;
	add.s32 	%r373, %r373, 24;
	add.s32 	%r372, %r372, 24;
	add.s32 	%r376, %r66, 1;
	setp.ne.s32 	%p85, %r376, %r377;
	@%p85 bra 	$L__BB5_60;
$L__BB5_69:
	and.b32  	%r345, %r20, 1;
	setp.eq.b32 	%p86, %r345, 1;
	not.pred 	%p87, %p86;
	@%p87 bra 	$L__BB5_74;
	setp.ge.s32 	%p88, %r377, %r17;
	@%p88 bra 	$L__BB5_72;
	add.s32 	%r346, %r377, %r14;
	mul.wide.s32 	%rd83, %r346, 4;
	add.s64 	%rd84, %rd2, %rd83;
	mad.lo.s32 	%r347, %r377, 12, %r23;
	ld.shared.f32 	%f126, [%r347];
	ld.global.u32 	%r348, [%rd84];
	mul.lo.s32 	%r349, %r348, 3;
	mul.wide.s32 	%rd85, %r349, 4;
	add.s64 	%rd86, %rd5, %rd85;
	ld.global.f32 	%f127, [%rd86];
	add.f32 	%f128, %f126, %f127;
	st.global.f32 	[%rd86], %f128;
	ld.shared.f32 	%f129, [%r347+4];
	ld.global.u32 	%r350, [%rd84];
	mul.lo.s32 	%r351, %r350, 3;
	mul.wide.s32 	%rd87, %r351, 4;
	add.s64 	%rd88, %rd5, %rd87;
	ld.global.f32 	%f130, [%rd88+4];
	add.f32 	%f131, %f129, %f130;
	st.global.f32 	[%rd88+4], %f131;
	ld.shared.f32 	%f132, [%r347+8];
	ld.global.u32 	%r352, [%rd84];
	mul.lo.s32 	%r353, %r352, 3;
	mul.wide.s32 	%rd89, %r353, 4;
	add.s64 	%rd90, %rd5, %rd89;
	ld.global.f32 	%f133, [%rd90+8];
	add.f32 	%f134, %f132, %f133;
	st.global.f32 	[%rd90+8], %f134;
$L__BB5_72:
	setp.ge.s32 	%p89, %r377, %r19;
	@%p89 bra 	$L__BB5_74;
	add.s32 	%r354, %r377, %r15;
	mul.wide.s32 	%rd91, %r354, 4;
	add.s64 	%rd92, %rd2, %rd91;
	mad.lo.s32 	%r355, %r377, 12, %r25;
	ld.shared.f32 	%f135, [%r355];
	ld.global.u32 	%r356, [%rd92];
	mul.lo.s32 	%r357, %r356, 3;
	mul.wide.s32 	%rd93, %r357, 4;
	add.s64 	%rd94, %rd5, %rd93;
	ld.global.f32 	%f136, [%rd94];
	add.f32 	%f137, %f135, %f136;
	st.global.f32 	[%rd94], %f137;
	ld.shared.f32 	%f138, [%r355+4];
	ld.global.u32 	%r358, [%rd92];
	mul.lo.s32 	%r359, %r358, 3;
	mul.wide.s32 	%rd95, %r359, 4;
	add.s64 	%rd96, %rd5, %rd95;
	ld.global.f32 	%f139, [%rd96+4];
	add.f32 	%f140, %f138, %f139;
	st.global.f32 	[%rd96+4], %f140;
	ld.shared.f32 	%f141, [%r355+8];
	ld.global.u32 	%r360, [%rd92];
	mul.lo.s32 	%r361, %r360, 3;
	mul.wide.s32 	%rd97, %r361, 4;
	add.s64 	%rd98, %rd5, %rd97;
	ld.global.f32 	%f142, [%rd98+8];
	add.f32 	%f143, %f141, %f142;
	st.global.f32 	[%rd98+8], %f143;
$L__BB5_74:
	ret;

}
.func  (.param .b64 func_retval0) __internal_accurate_pow(
	.param .b64 __internal_accurate_pow_param_0,
	.param .b64 __internal_accurate_pow_param_1
)
{
	.reg .pred 	%p<8>;
	.reg .b32 	%r<49>;
	.reg .b32 	%f<3>;
	.reg .b64 	%fd<109>;

	ld.param.f64 	%fd10, [__internal_accurate_pow_param_0];
	ld.param.f64 	%fd11, [__internal_accurate_pow_param_1];
	{
	.reg .b32 %temp; 
	mov.b64 	{%temp, %r46}, %fd10;
	}
	{
	.reg .b32 %temp; 
	mov.b64 	{%r45, %temp}, %fd10;
	}
	shr.u32 	%r47, %r46, 20;
	setp.gt.u32 	%p1, %r46, 1048575;
	@%p1 bra 	$L__BB6_2;
	mul.f64 	%fd12, %fd10, 0d4350000000000000;
	{
	.reg .b32 %temp; 
	mov.b64 	{%temp, %r46}, %fd12;
	}
	{
	.reg .b32 %temp; 
	mov.b64 	{%r45, %temp}, %fd12;
	}
	shr.u32 	%r16, %r46, 20;
	add.s32 	%r47, %r16, -54;
$L__BB6_2:
	add.s32 	%r48, %r47, -1023;
	and.b32  	%r17, %r46, -2146435073;
	or.b32  	%r18, %r17, 1072693248;
	mov.b64 	%fd107, {%r45, %r18};
	setp.lt.u32 	%p2, %r18, 1073127583;
	@%p2 bra 	$L__BB6_4;
	{
	.reg .b32 %temp; 
	mov.b64 	{%r19, %temp}, %fd107;
	}
	{
	.reg .b32 %temp; 
	mov.b64 	{%temp, %r20}, %fd107;
	}
	add.s32 	%r21, %r20, -1048576;
	mov.b64 	%fd107, {%r19, %r21};
	add.s32 	%r48, %r47, -1022;
$L__BB6_4:
	add.f64 	%fd13, %fd107, 0dBFF0000000000000;
	add.f64 	%fd14, %fd107, 0d3FF0000000000000;
	rcp.approx.ftz.f64 	%fd15, %fd14;
	neg.f64 	%fd16, %fd14;
	fma.rn.f64 	%fd17, %fd16, %fd15, 0d3FF0000000000000;
	fma.rn.f64 	%fd18, %fd17, %fd17, %fd17;
	fma.rn.f64 	%fd19, %fd18, %fd15, %fd15;
	mul.f64 	%fd20, %fd13, %fd19;
	fma.rn.f64 	%fd21, %fd13, %fd19, %fd20;
	mul.f64 	%fd22, %fd21, %fd21;
	fma.rn.f64 	%fd23, %fd22, 0d3EB0F5FF7D2CAFE2, 0d3ED0F5D241AD3B5A;
	fma.rn.f64 	%fd24, %fd23, %fd22, 0d3EF3B20A75488A3F;
	fma.rn.f64 	%fd25, %fd24, %fd22, 0d3F1745CDE4FAECD5;
	fma.rn.f64 	%fd26, %fd25, %fd22, 0d3F3C71C7258A578B;
	fma.rn.f64 	%fd27, %fd26, %fd22, 0d3F6249249242B910;
	fma.rn.f64 	%fd28, %fd27, %fd22, 0d3F89999999999DFB;
	sub.f64 	%fd29, %fd13, %fd21;
	add.f64 	%fd30, %fd29, %fd29;
	neg.f64 	%fd31, %fd21;
	fma.rn.f64 	%fd32, %fd31, %fd13, %fd30;
	mul.f64 	%fd33, %fd19, %fd32;
	fma.rn.f64 	%fd34, %fd22, %fd28, 0d3FB5555555555555;
	mov.f64 	%fd35, 0d3FB5555555555555;
	sub.f64 	%fd36, %fd35, %fd34;
	fma.rn.f64 	%fd37, %fd22, %fd28, %fd36;
	add.f64 	%fd38, %fd37, 0dBC46A4CB00B9E7B0;
	add.f64 	%fd39, %fd34, %fd38;
	sub.f64 	%fd40, %fd34, %fd39;
	add.f64 	%fd41, %fd38, %fd40;
	mul.rn.f64 	%fd42, %fd21, %fd21;
	neg.f64 	%fd43, %fd42;
	fma.rn.f64 	%fd44, %fd21, %fd21, %fd43;
	{
	.reg .b32 %temp; 
	mov.b64 	{%r22, %temp}, %fd33;
	}
	{
	.reg .b32 %temp; 
	mov.b64 	{%temp, %r23}, %fd33;
	}
	add.s32 	%r24, %r23, 1048576;
	mov.b64 	%fd45, {%r22, %r24};
	fma.rn.f64 	%fd46, %fd21, %fd45, %fd44;
	mul.rn.f64 	%fd47, %fd42, %fd21;
	neg.f64 	%fd48, %fd47;
	fma.rn.f64 	%fd49, %fd42, %fd21, %fd48;
	fma.rn.f64 	%fd50, %fd42, %fd33, %fd49;
	fma.rn.f64 	%fd51, %fd46, %fd21, %fd50;
	mul.rn.f64 	%fd52, %fd39, %fd47;
	neg.f64 	%fd53, %fd52;
	fma.rn.f64 	%fd54, %fd39, %fd47, %fd53;
	fma.rn.f64 	%fd55, %fd39, %fd51, %fd54;
	fma.rn.f64 	%fd56, %fd41, %fd47, %fd55;
	add.f64 	%fd57, %fd52, %fd56;
	sub.f64 	%fd58, %fd52, %fd57;
	add.f64 	%fd59, %fd56, %fd58;
	add.f64 	%fd60, %fd21, %fd57;
	sub.f64 	%fd61, %fd21, %fd60;
	add.f64 	%fd62, %fd57, %fd61;
	add.f64 	%fd63, %fd59, %fd62;
	add.f64 	%fd64, %fd33, %fd63;
	add.f64 	%fd65, %fd60, %fd64;
	sub.f64 	%fd66, %fd60, %fd65;
	add.f64 	%fd67, %fd64, %fd66;
	xor.b32  	%r25, %r48, -2147483648;
	mov.b32 	%r26, 1127219200;
	mov.b64 	%fd68, {%r25, %r26};
	mov.b32 	%r27, -2147483648;
	mov.b64 	%fd69, {%r27, %r26};
	sub.f64 	%fd70, %fd68, %fd69;
	fma.rn.f64 	%fd71, %fd70, 0d3FE62E42FEFA39EF, %fd65;
	fma.rn.f64 	%fd72, %fd70, 0dBFE62E42FEFA39EF, %fd71;
	sub.f64 	%fd73, %fd72, %fd65;
	sub.f64 	%fd74, %fd67, %fd73;
	fma.rn.f64 	%fd75, %fd70, 0d3C7ABC9E3B39803F, %fd74;
	add.f64 	%fd76, %fd71, %fd75;
	sub.f64 	%fd77, %fd71, %fd76;
	add.f64 	%fd78, %fd75, %fd77;
	{
	.reg .b32 %temp; 
	mov.b64 	{%temp, %r28}, %fd11;
	}
	{
	.reg .b32 %temp; 
	mov.b64 	{%r29, %temp}, %fd11;
	}
	shl.b32 	%r30, %r28, 1;
	setp.gt.u32 	%p3, %r30, -33554433;
	and.b32  	%r31, %r28, -15728641;
	selp.b32 	%r32, %r31, %r28, %p3;
	mov.b64 	%fd79, {%r29, %r32};
	mul.rn.f64 	%fd80, %fd76, %fd79;
	neg.f64 	%fd81, %fd80;
	fma.rn.f64 	%fd82, %fd76, %fd79, %fd81;
	fma.rn.f64 	%fd83, %fd78, %fd79, %fd82;
	add.f64 	%fd4, %fd80, %fd83;
	sub.f64 	%fd84, %fd80, %fd4;
	add.f64 	%fd5, %fd83, %fd84;
	fma.rn.f64 	%fd85, %fd4, 0d3FF71547652B82FE, 0d4338000000000000;
	{
	.reg .b32 %temp; 
	mov.b64 	{%r13, %temp}, %fd85;
	}
	mov.f64 	%fd86, 0dC338000000000000;
	add.rn.f64 	%fd87, %fd85, %fd86;
	fma.rn.f64 	%fd88, %fd87, 0dBFE62E42FEFA39EF, %fd4;
	fma.rn.f64 	%fd89, %fd87, 0dBC7ABC9E3B39803F, %fd88;
	fma.rn.f64 	%fd90, %fd89, 0d3E5ADE1569CE2BDF, 0d3E928AF3FCA213EA;
	fma.rn.f64 	%fd91, %fd90, %fd89, 0d3EC71DEE62401315;
	fma.rn.f64 	%fd92, %fd91, %fd89, 0d3EFA01997C89EB71;
	fma.rn.f64 	%fd93, %fd92, %fd89, 0d3F2A01A014761F65;
	fma.rn.f64 	%fd94, %fd93, %fd89, 0d3F56C16C1852B7AF;
	fma.rn.f64 	%fd95, %fd94, %fd89, 0d3F81111111122322;
	fma.rn.f64 	%fd96, %fd95, %fd89, 0d3FA55555555502A1;
	fma.rn.f64 	%fd97, %fd96, %fd89, 0d3FC5555555555511;
	fma.rn.f64 	%fd98, %fd97, %fd89, 0d3FE000000000000B;
	fma.rn.f64 	%fd99, %fd98, %fd89, 0d3FF0000000000000;
	fma.rn.f64 	%fd100, %fd99, %fd89, 0d3FF0000000000000;
	{
	.reg .b32 %temp; 
	mov.b64 	{%r14, %temp}, %fd100;
	}
	{
	.reg .b32 %temp; 
	mov.b64 	{%temp, %r15}, %fd100;
	}
	shl.b32 	%r33, %r13, 20;
	add.s32 	%r34, %r33, %r15;
	mov.b64 	%fd108, {%r14, %r34};
	{
	.reg .b32 %temp; 
	mov.b64 	{%temp, %r35}, %fd4;
	}
	mov.b32 	%f2, %r35;
	abs.f32 	%f1, %f2;
	setp.lt.f32 	%p4, %f1, 0f4086232B;
	@%p4 bra 	$L__BB6_7;
	setp.lt.f64 	%p5, %fd4, 0d0000000000000000;
	add.f64 	%fd101, %fd4, 0d7FF0000000000000;
	selp.f64 	%fd108, 0d0000000000000000, %fd101, %p5;
	setp.geu.f32 	%p6, %f1, 0f40874800;
	@%p6 bra 	$L__BB6_7;
	shr.u32 	%r36, %r13, 31;
	add.s32 	%r37, %r13, %r36;
	shr.s32 	%r38, %r37, 1;
	shl.b32 	%r39, %r38, 20;
	add.s32 	%r40, %r15, %r39;
	mov.b64 	%fd102, {%r14, %r40};
	sub.s32 	%r41, %r13, %r38;
	shl.b32 	%r42, %r41, 20;
	add.s32 	%r43, %r42, 1072693248;
	mov.b32 	%r44, 0;
	mov.b64 	%fd103, {%r44, %r43};
	mul.f64 	%fd108, %fd103, %fd102;
$L__BB6_7:
	abs.f64 	%fd104, %fd108;
	setp.eq.f64 	%p7, %fd104, 0d7FF0000000000000;
	fma.rn.f64 	%fd105, %fd108, %fd5, %fd108;
	selp.f64 	%fd106, %fd108, %fd105, %p7;
	st.param.f64 	[func_retval0], %fd106;
	ret;

}


// ===== COMPILED SASS (sm_100) =====

	.target	sm_100

	.elftype	@"ET_EXEC"


//--------------------- .note.nv.tkinfo           --------------------------
	.section	.note.nv.tkinfo,"",@"SHT_NOTE"
	.sectionflags	@"SHF_NOTE_NV_TKINFO"
	.tkinfo
        /*0018*/ 	.word	0x00000002
        /*0030*/ 	.string	""
        /*0030*/ 	.string	"ptxas"
        /*0030*/ 	.string	"Cuda compilation tools, release 13.0, V13.0.88"
        /*0030*/ 	.string	"Build cuda_13.0.r13.0/compiler.36424714_0"
        /*0030*/ 	.string	"-arch sm_100 -m 64 "



//--------------------- .note.nv.cuinfo           --------------------------
	.section	.note.nv.cuinfo,"",@"SHT_NOTE"
	.sectionflags	@"SHF_NOTE_NV_CUINFO"
        /*0018*/ 	.short	0x0002
        /*001a*/ 	.short	0x0064
        /*001c*/ 	.short	0x0082
	.zero		2


//--------------------- .nv.info                  --------------------------
	.section	.nv.info,"",@"SHT_CUDA_INFO"
	.align	4


	//----- nvinfo : EIATTR_REGCOUNT
	.align		4
        /*0000*/ 	.byte	0x04, 0x2f
        /*0002*/ 	.short	(.L_1 - .L_0)
	.align		4
.L_0:
        /*0004*/ 	.word	index@(_Z11vv_update_rPfS_S_S_)
        /*0008*/ 	.word	0x00000013


	//----- nvinfo : EIATTR_FRAME_SIZE
	.align		4
.L_1:
        /*000c*/ 	.byte	0x04, 0x11
        /*000e*/ 	.short	(.L_3 - .L_2)
	.align		4
.L_2:
        /*0010*/ 	.word	index@(_Z11vv_update_rPfS_S_S_)
        /*0014*/ 	.word	0x00000000


	//----- nvinfo : EIATTR_REGCOUNT
	.align		4
.L_3:
        /*0018*/ 	.byte	0x04, 0x2f
        /*001a*/ 	.short	(.L_5 - .L_4)
	.align		4
.L_4:
        /*001c*/ 	.word	index@(_Z9reverse_vPfS_S_S_)
        /*0020*/ 	.word	0x00000008


	//----- nvinfo : EIATTR_FRAME_SIZE
	.align		4
.L_5:
        /*0024*/ 	.byte	0x04, 0x11
        /*0026*/ 	.short	(.L_7 - .L_6)
	.align		4
.L_6:
        /*0028*/ 	.word	index@(_Z9reverse_vPfS_S_S_)
        /*002c*/ 	.word	0x00000000


	//----- nvinfo : EIATTR_REGCOUNT
	.align		4
.L_7:
        /*0030*/ 	.byte	0x04, 0x2f
        /*0032*/ 	.short	(.L_9 - .L_8)
	.align		4
.L_8:
        /*0034*/ 	.word	index@(_Z11vv_update_vPfS_S_S_)
        /*0038*/ 	.word	0x0000000c


	//----- nvinfo : EIATTR_FRAME_SIZE
	.align		4
.L_9:
        /*003c*/ 	.byte	0x04, 0x11
        /*003e*/ 	.short	(.L_11 - .L_10)
	.align		4
.L_10:
        /*0040*/ 	.word	index@(_Z11vv_update_vPfS_S_S_)
        /*0044*/ 	.word	0x00000000


	//----- nvinfo : EIATTR_REGCOUNT
	.align		4
.L_11:
        /*0048*/ 	.byte	0x04, 0x2f
        /*004a*/ 	.short	(.L_13 - .L_12)
	.align		4
.L_12:
        /*004c*/ 	.word	index@(_Z11updateBoxesPfPiS0_S_)
        /*0050*/ 	.word	0x00000028


	//----- nvinfo : EIATTR_FRAME_SIZE
	.align		4
.L_13:
        /*0054*/ 	.byte	0x04, 0x11
        /*0056*/ 	.short	(.L_15 - .L_14)
	.align		4
.L_14:
        /*0058*/ 	.word	index@($__internal_3_$__cuda_sm3x_div_rn_noftz_f32_slowpath)
        /*005c*/ 	.word	0x00000000


	//----- nvinfo : EIATTR_FRAME_SIZE
	.align		4
.L_15:
        /*0060*/ 	.byte	0x04, 0x11
        /*0062*/ 	.short	(.L_17 - .L_16)
	.align		4
.L_16:
        /*0064*/ 	.word	index@($__internal_2_$__cuda_sm20_div_u16)
        /*0068*/ 	.word	0x00000000


	//----- nvinfo : EIATTR_FRAME_SIZE
	.align		4
.L_17:
        /*006c*/ 	.byte	0x04, 0x11
        /*006e*/ 	.short	(.L_19 - .L_18)
	.align		4
.L_18:
        /*0070*/ 	.word	index@(_Z11updateBoxesPfPiS0_S_)
        /*0074*/ 	.word	0x00000000


	//----- nvinfo : EIATTR_REGCOUNT
	.align		4
.L_19:
        /*0078*/ 	.byte	0x04, 0x2f
        /*007a*/ 	.short	(.L_21 - .L_20)
	.align		4
.L_20:
        /*007c*/ 	.word	index@(_Z19calcForces_intraboxPfS_PiS0_S_)
        /*0080*/ 	.word	0x00000030


	//----- nvinfo : EIATTR_FRAME_SIZE
	.align		4
.L_21:
        /*0084*/ 	.byte	0x04, 0x11
        /*0086*/ 	.short	(.L_23 - .L_22)
	.align		4
.L_22:
        /*0088*/ 	.word	index@($_Z19calcForces_intraboxPfS_PiS0_S_$__internal_accurate_pow)
        /*008c*/ 	.word	0x00000000


	//----- nvinfo : EIATTR_FRAME_SIZE
	.align		4
.L_23:
        /*0090*/ 	.byte	0x04, 0x11
        /*0092*/ 	.short	(.L_25 - .L_24)
	.align		4
.L_24:
        /*0094*/ 	.word	index@($__internal_1_$__cuda_sm3x_div_rn_noftz_f32_slowpath)
        /*0098*/ 	.word	0x00000000


	//----- nvinfo : EIATTR_FRAME_SIZE
	.align		4
.L_25:
        /*009c*/ 	.byte	0x04, 0x11
        /*009e*/ 	.short	(.L_27 - .L_26)
	.align		4
.L_26:
        /*00a0*/ 	.word	index@(_Z19calcForces_intraboxPfS_PiS0_S_)
        /*00a4*/ 	.word	0x00000000


	//----- nvinfo : EIATTR_REGCOUNT
	.align		4
.L_27:
        /*00a8*/ 	.byte	0x04, 0x2f
        /*00aa*/ 	.short	(.L_29 - .L_28)
	.align		4
.L_28:
        /*00ac*/ 	.word	index@(_Z19calcForces_interboxPfS_PiS0_S_iiii)
        /*00b0*/ 	.word	0x00000030


	//----- nvinfo : EIATTR_FRAME_SIZE
	.align		4
.L_29:
        /*00b4*/ 	.byte	0x04, 0x11
        /*00b6*/ 	.short	(.L_31 - .L_30)
	.align		4
.L_30:
        /*00b8*/ 	.word	index@($_Z19calcForces_interboxPfS_PiS0_S_iiii$__internal_accurate_pow)
        /*00bc*/ 	.word	0x00000000


	//----- nvinfo : EIATTR_FRAME_SIZE
	.align		4
.L_31:
        /*00c0*/ 	.byte	0x04, 0x11
        /*00c2*/ 	.short	(.L_33 - .L_32)
	.align		4
.L_32:
        /*00c4*/ 	.word	index@($__internal_0_$__cuda_sm3x_div_rn_noftz_f32_slowpath)
        /*00c8*/ 	.word	0x00000000


	//----- nvinfo : EIATTR_FRAME_SIZE
	.align		4
.L_33:
        /*00cc*/ 	.byte	0x04, 0x11
        /*00ce*/ 	.short	(.L_35 - .L_34)
	.align		4
.L_34:
        /*00d0*/ 	.word	index@(_Z19calcForces_interboxPfS_PiS0_S_iiii)
        /*00d4*/ 	.word	0x00000000


	//----- nvinfo : EIATTR_MIN_STACK_SIZE
	.align		4
.L_35:
        /*00d8*/ 	.byte	0x04, 0x12
        /*00da*/ 	.short	(.L_37 - .L_36)
	.align		4
.L_36:
        /*00dc*/ 	.word	index@(_Z19calcForces_interboxPfS_PiS0_S_iiii)
        /*00e0*/ 	.word	0x00000000


	//----- nvinfo : EIATTR_MIN_STACK_SIZE
	.align		4
.L_37:
        /*00e4*/ 	.byte	0x04, 0x12
        /*00e6*/ 	.short	(.L_39 - .L_38)
	.align		4
.L_38:
        /*00e8*/ 	.word	index@(_Z19calcForces_intraboxPfS_PiS0_S_)
        /*00ec*/ 	.word	0x00000000


	//----- nvinfo : EIATTR_MIN_STACK_SIZE
	.align		4
.L_39:
        /*00f0*/ 	.byte	0x04, 0x12
        /*00f2*/ 	.short	(.L_41 - .L_40)
	.align		4
.L_40:
        /*00f4*/ 	.word	index@(_Z11updateBoxesPfPiS0_S_)
        /*00f8*/ 	.word	0x00000000


	//----- nvinfo : EIATTR_MIN_STACK_SIZE
	.align		4
.L_41:
        /*00fc*/ 	.byte	0x04, 0x12
        /*00fe*/ 	.short	(.L_43 - .L_42)
	.align		4
.L_42:
        /*0100*/ 	.word	index@(_Z11vv_update_vPfS_S_S_)
        /*0104*/ 	.word	0x00000000


	//----- nvinfo : EIATTR_MIN_STACK_SIZE
	.align		4
.L_43:
        /*0108*/ 	.byte	0x04, 0x12
        /*010a*/ 	.short	(.L_45 - .L_44)
	.align		4
.L_44:
        /*010c*/ 	.word	index@(_Z9reverse_vPfS_S_S_)
        /*0110*/ 	.word	0x00000000


	//----- nvinfo : EIATTR_MIN_STACK_SIZE
	.align		4
.L_45:
        /*0114*/ 	.byte	0x04, 0x12
        /*0116*/ 	.short	(.L_47 - .L_46)
	.align		4
.L_46:
        /*0118*/ 	.word	index@(_Z11vv_update_rPfS_S_S_)
        /*011c*/ 	.word	0x00000000
.L_47:


//--------------------- .nv.compat                --------------------------
	.section	.nv.compat,"",@"SHT_CUDA_COMPAT_INFO"
	.align	4
        /*0000*/ 	.byte	0x02, 0x09, 0x00, 0x00, 0x02, 0x02, 0x01, 0x00, 0x02, 0x05, 0x05, 0x00, 0x03, 0x07, 0x01, 0x01
        /*0010*/ 	.byte	0x02, 0x03, 0x00, 0x00, 0x02, 0x06, 0x01, 0x00, 0x04, 0x0b, 0x08, 0x00, 0x01, 0x00, 0x00, 0x00
        /*0020*/ 	.byte	0x00, 0x00, 0x00, 0x00


//--------------------- .nv.info._Z19calcForces_interboxPfS_PiS0_S_iiii --------------------------
	.section	.nv.info._Z19calcForces_interboxPfS_PiS0_S_iiii,"",@"SHT_CUDA_INFO"
	.sectionflags	@""
	.align	4


	//----- nvinfo : EIATTR_CUDA_API_VERSION
	.align		4
        /*0000*/ 	.byte	0x04, 0x37
        /*0002*/ 	.short	(.L_49 - .L_48)
.L_48:
        /*0004*/ 	.word	0x00000082


	//----- nvinfo : EIATTR_KPARAM_INFO
	.align		4
.L_49:
        /*0008*/ 	.byte	0x04, 0x17
        /*000a*/ 	.short	(.L_51 - .L_50)
.L_50:
        /*000c*/ 	.word	0x00000000
        /*0010*/ 	.short	0x0008
        /*0012*/ 	.short	0x0034
        /*0014*/ 	.byte	0x00, 0xf0, 0x11, 0x00


	//----- nvinfo : EIATTR_KPARAM_INFO
	.align		4
.L_51:
        /*0018*/ 	.byte	0x04, 0x17
        /*001a*/ 	.short	(.L_53 - .L_52)
.L_52:
        /*001c*/ 	.word	0x00000000
        /*0020*/ 	.short	0x0007
        /*0022*/ 	.short	0x0030
        /*0024*/ 	.byte	0x00, 0xf0, 0x11, 0x00


	//----- nvinfo : EIATTR_KPARAM_INFO
	.align		4
.L_53:
        /*0028*/ 	.byte	0x04, 0x17
        /*002a*/ 	.short	(.L_55 - .L_54)
.L_54:
        /*002c*/ 	.word	0x00000000
        /*0030*/ 	.short	0x0006
        /*0032*/ 	.short	0x002c
        /*0034*/ 	.byte	0x00, 0xf0, 0x11, 0x00


	//----- nvinfo : EIATTR_KPARAM_INFO
	.align		4
.L_55:
        /*0038*/ 	.byte	0x04, 0x17
        /*003a*/ 	.short	(.L_57 - .L_56)
.L_56:
        /*003c*/ 	.word	0x00000000
        /*0040*/ 	.short	0x0005
        /*0042*/ 	.short	0x0028
        /*0044*/ 	.byte	0x00, 0xf0, 0x11, 0x00


	//----- nvinfo : EIATTR_KPARAM_INFO
	.align		4
.L_57:
        /*0048*/ 	.byte	0x04, 0x17
        /*004a*/ 	.short	(.L_59 - .L_58)
.L_58:
        /*004c*/ 	.word	0x00000000
        /*0050*/ 	.short	0x0004
        /*0052*/ 	.short	0x0020
        /*0054*/ 	.byte	0x00, 0xf5, 0x21, 0x00


	//----- nvinfo : EIATTR_KPARAM_INFO
	.align		4
.L_59:
        /*0058*/ 	.byte	0x04, 0x17
        /*005a*/ 	.short	(.L_61 - .L_60)
.L_60:
        /*005c*/ 	.word	0x00000000
        /*0060*/ 	.short	0x0003
        /*0062*/ 	.short	0x0018
        /*0064*/ 	.byte	0x00, 0xf5, 0x21, 0x00


	//----- nvinfo : EIATTR_KPARAM_INFO
	.align		4
.L_61:
        /*0068*/ 	.byte	0x04, 0x17
        /*006a*/ 	.short	(.L_63 - .L_62)
.L_62:
        /*006c*/ 	.word	0x00000000
        /*0070*/ 	.short	0x0002
        /*0072*/ 	.short	0x0010
        /*0074*/ 	.byte	0x00, 0xf5, 0x21, 0x00


	//----- nvinfo : EIATTR_KPARAM_INFO
	.align		4
.L_63:
        /*0078*/ 	.byte	0x04, 0x17
        /*007a*/ 	.short	(.L_65 - .L_64)
.L_64:
        /*007c*/ 	.word	0x00000000
        /*0080*/ 	.short	0x0001
        /*0082*/ 	.short	0x0008
        /*0084*/ 	.byte	0x00, 0xf5, 0x21, 0x00


	//----- nvinfo : EIATTR_KPARAM_INFO
	.align		4
.L_65:
        /*0088*/ 	.byte	0x04, 0x17
        /*008a*/ 	.short	(.L_67 - .L_66)
.L_66:
        /*008c*/ 	.word	0x00000000
        /*0090*/ 	.short	0x0000
        /*0092*/ 	.short	0x0000
        /*0094*/ 	.byte	0x00, 0xf5, 0x21, 0x00


	//----- nvinfo : EIATTR_SPARSE_MMA_MASK
	.align		4
.L_67:
        /*0098*/ 	.byte	0x03, 0x50
        /*009a*/ 	.short	0x0000


	//----- nvinfo : EIATTR_MAXREG_COUNT
	.align		4
        /*009c*/ 	.byte	0x03, 0x1b
        /*009e*/ 	.short	0x00ff


	//----- nvinfo : EIATTR_NUM_BARRIERS
	.align		4
        /*00a0*/ 	.byte	0x02, 0x4c
        /*00a2*/ 	.byte	0x01
	.zero		1


	//----- nvinfo : EIATTR_MERCURY_ISA_VERSION
	.align		4
        /*00a4*/ 	.byte	0x03, 0x5f
        /*00a6*/ 	.short	0x0101


	//----- nvinfo : EIATTR_VRC_CTA_INIT_COUNT
	.align		4
        /*00a8*/ 	.byte	0x02, 0x4a
	.zero		1
	.zero		1


	//----- nvinfo : EIATTR_EXIT_INSTR_OFFSETS
	.align		4
        /*00ac*/ 	.byte	0x04, 0x1c
        /*00ae*/ 	.short	(.L_69 - .L_68)


	//   ....[0]....
.L_68:
        /*00b0*/ 	.word	0x00002850


	//   ....[1]....
        /*00b4*/ 	.word	0x000030e0


	//   ....[2]....
        /*00b8*/ 	.word	0x000032e0


	//   ....[3]....
        /*00bc*/ 	.word	0x000034a0


	//----- nvinfo : EIATTR_CRS_STACK_SIZE
	.align		4
.L_69:
        /*00c0*/ 	.byte	0x04, 0x1e
        /*00c2*/ 	.short	(.L_71 - .L_70)
.L_70:
        /*00c4*/ 	.word	0x00000000


	//----- nvinfo : EIATTR_CBANK_PARAM_SIZE
	.align		4
.L_71:
        /*00c8*/ 	.byte	0x03, 0x19
        /*00ca*/ 	.short	0x0038


	//----- nvinfo : EIATTR_PARAM_CBANK
	.align		4
        /*00cc*/ 	.byte	0x04, 0x0a
        /*00ce*/ 	.short	(.L_73 - .L_72)
	.align		4
.L_72:
        /*00d0*/ 	.word	index@(.nv.constant0._Z19calcForces_interboxPfS_PiS0_S_iiii)
        /*00d4*/ 	.short	0x0380
        /*00d6*/ 	.short	0x0038


	//----- nvinfo : EIATTR_SW_WAR
	.align		4
.L_73:
        /*00d8*/ 	.byte	0x04, 0x36
        /*00da*/ 	.short	(.L_75 - .L_74)
.L_74:
        /*00dc*/ 	.word	0x00000008
.L_75:


//--------------------- .nv.info._Z19calcForces_intraboxPfS_PiS0_S_ --------------------------
	.section	.nv.info._Z19calcForces_intraboxPfS_PiS0_S_,"",@"SHT_CUDA_INFO"
	.sectionflags	@""
	.align	4


	//----- nvinfo : EIATTR_CUDA_API_VERSION
	.align		4
        /*0000*/ 	.byte	0x04, 0x37
        /*0002*/ 	.short	(.L_77 - .L_76)
.L_76:
        /*0004*/ 	.word	0x00000082


	//----- nvinfo : EIATTR_KPARAM_INFO
	.align		4
.L_77:
        /*0008*/ 	.byte	0x04, 0x17
        /*000a*/ 	.short	(.L_79 - .L_78)
.L_78:
        /*000c*/ 	.word	0x00000000
        /*0010*/ 	.short	0x0004
        /*0012*/ 	.short	0x0020
        /*0014*/ 	.byte	0x00, 0xf5, 0x21, 0x00


	//----- nvinfo : EIATTR_KPARAM_INFO
	.align		4
.L_79:
        /*0018*/ 	.byte	0x04, 0x17
        /*001a*/ 	.short	(.L_81 - .L_80)
.L_80:
        /*001c*/ 	.word	0x00000000
        /*0020*/ 	.short	0x0003
        /*0022*/ 	.short	0x0018
        /*0024*/ 	.byte	0x00, 0xf5, 0x21, 0x00


	//----- nvinfo : EIATTR_KPARAM_INFO
	.align		4
.L_81:
        /*0028*/ 	.byte	0x04, 0x17
        /*002a*/ 	.short	(.L_83 - .L_82)
.L_82:
        /*002c*/ 	.word	0x00000000
        /*0030*/ 	.short	0x0002
        /*0032*/ 	.short	0x0010
        /*0034*/ 	.byte	0x00, 0xf5, 0x21, 0x00


	//----- nvinfo : EIATTR_KPARAM_INFO
	.align		4
.L_83:
        /*0038*/ 	.byte	0x04, 0x17
        /*003a*/ 	.short	(.L_85 - .L_84)
.L_84:
        /*003c*/ 	.word	0x00000000
        /*0040*/ 	.short	0x0001
        /*0042*/ 	.short	0x0008
        /*0044*/ 	.byte	0x00, 0xf5, 0x21, 0x00


	//----- nvinfo : EIATTR_KPARAM_INFO
	.align		4
.L_85:
        /*0048*/ 	.byte	0x04, 0x17
        /*004a*/ 	.short	(.L_87 - .L_86)
.L_86:
        /*004c*/ 	.word	0x00000000
        /*0050*/ 	.short	0x0000
        /*0052*/ 	.short	0x0000
        /*0054*/ 	.byte	0x00, 0xf5, 0x21, 0x00


	//----- nvinfo : EIATTR_SPARSE_MMA_MASK
	.align		4
.L_87:
        /*0058*/ 	.byte	0x03, 0x50
        /*005a*/ 	.short	0x0000


	//----- nvinfo : EIATTR_MAXREG_COUNT
	.align		4
        /*005c*/ 	.byte	0x03, 0x1b
        /*005e*/ 	.short	0x00ff


	//----- nvinfo : EIATTR_NUM_BARRIERS
	.align		4
        /*0060*/ 	.byte	0x02, 0x4c
        /*0062*/ 	.byte	0x01
	.zero		1


	//----- nvinfo : EIATTR_MERCURY_ISA_VERSION
	.align		4
        /*0064*/ 	.byte	0x03, 0x5f
        /*0066*/ 	.short	0x0101


	//----- nvinfo : EIATTR_VRC_CTA_INIT_COUNT
	.align		4
        /*0068*/ 	.byte	0x02, 0x4a
	.zero		1
	.zero		1


	//----- nvinfo : EIATTR_EXIT_INSTR_OFFSETS
	.align		4
        /*006c*/ 	.byte	0x04, 0x1c
        /*006e*/ 	.short	(.L_89 - .L_88)


	//   ....[0]....
.L_88:
        /*0070*/ 	.word	0x00000280


	//   ....[1]....
        /*0074*/ 	.word	0x00001780


	//   ....[2]....
        /*0078*/ 	.word	0x00001d30


	//----- nvinfo : EIATTR_CRS_STACK_SIZE
	.align		4
.L_89:
        /*007c*/ 	.byte	0x04, 0x1e
        /*007e*/ 	.short	(.L_91 - .L_90)
.L_90:
        /*0080*/ 	.word	0x00000000


	//----- nvinfo : EIATTR_CBANK_PARAM_SIZE
	.align		4
.L_91:
        /*0084*/ 	.byte	0x03, 0x19
        /*0086*/ 	.short	0x0028


	//----- nvinfo : EIATTR_PARAM_CBANK
	.align		4
        /*0088*/ 	.byte	0x04, 0x0a
        /*008a*/ 	.short	(.L_93 - .L_92)
	.align		4
.L_92:
        /*008c*/ 	.word	index@(.nv.constant0._Z19calcForces_intraboxPfS_PiS0_S_)
        /*0090*/ 	.short	0x0380
        /*0092*/ 	.short	0x0028


	//----- nvinfo : EIATTR_SW_WAR
	.align		4
.L_93:
        /*0094*/ 	.byte	0x04, 0x36
        /*0096*/ 	.short	(.L_95 - .L_94)
.L_94:
        /*0098*/ 	.word	0x00000008
.L_95:


//--------------------- .nv.info._Z11updateBoxesPfPiS0_S_ --------------------------
	.section	.nv.info._Z11updateBoxesPfPiS0_S_,"",@"SHT_CUDA_INFO"
	.sectionflags	@""
	.align	4


	//----- nvinfo : EIATTR_CUDA_API_VERSION
	.align		4
        /*0000*/ 	.byte	0x04, 0x37
        /*0002*/ 	.short	(.L_97 - .L_96)
.L_96:
        /*0004*/ 	.word	0x00000082


	//----- nvinfo : EIATTR_KPARAM_INFO
	.align		4
.L_97:
        /*0008*/ 	.byte	0x04, 0x17
        /*000a*/ 	.short	(.L_99 - .L_98)
.L_98:
        /*000c*/ 	.word	0x00000000
        /*0010*/ 	.short	0x0003
        /*0012*/ 	.short	0x0018
        /*0014*/ 	.byte	0x00, 0xf5, 0x21, 0x00


	//----- nvinfo : EIATTR_KPARAM_INFO
	.align		4
.L_99:
        /*0018*/ 	.byte	0x04, 0x17
        /*001a*/ 	.short	(.L_101 - .L_100)
.L_100:
        /*001c*/ 	.word	0x00000000
        /*0020*/ 	.short	0x0002
        /*0022*/ 	.short	0x0010
        /*0024*/ 	.byte	0x00, 0xf5, 0x21, 0x00


	//----- nvinfo : EIATTR_KPARAM_INFO
	.align		4
.L_101:
        /*0028*/ 	.byte	0x04, 0x17
        /*002a*/ 	.short	(.L_103 - .L_102)
.L_102:
        /*002c*/ 	.word	0x00000000
        /*0030*/ 	.short	0x0001
        /*0032*/ 	.short	0x0008
        /*0034*/ 	.byte	0x00, 0xf5, 0x21, 0x00


	//----- nvinfo : EIATTR_KPARAM_INFO
	.align		4
.L_103:
        /*0038*/ 	.byte	0x04, 0x17
        /*003a*/ 	.short	(.L_105 - .L_104)
.L_104:
        /*003c*/ 	.word	0x00000000
        /*0040*/ 	.short	0x0000
        /*0042*/ 	.short	0x0000
        /*0044*/ 	.byte	0x00, 0xf5, 0x21, 0x00


	//----- nvinfo : EIATTR_SPARSE_MMA_MASK
	.align		4
.L_105:
        /*0048*/ 	.byte	0x03, 0x50
        /*004a*/ 	.short	0x0000


	//----- nvinfo : EIATTR_MAXREG_COUNT
	.align		4
        /*004c*/ 	.byte	0x03, 0x1b
        /*004e*/ 	.short	0x00ff


	//----- nvinfo : EIATTR_NUM_BARRIERS
	.align		4
        /*0050*/ 	.byte	0x02, 0x4c
        /*0052*/ 	.byte	0x01
	.zero		1


	//----- nvinfo : EIATTR_MERCURY_ISA_VERSION
	.align		4
        /*0054*/ 	.byte	0x03, 0x5f
        /*0056*/ 	.short	0x0101


	//----- nvinfo : EIATTR_VRC_CTA_INIT_COUNT
	.align		4
        /*0058*/ 	.byte	0x02, 0x4a
	.zero		1
	.zero		1


	//----- nvinfo : EIATTR_EXIT_INSTR_OFFSETS
	.align		4
        /*005c*/ 	.byte	0x04, 0x1c
        /*005e*/ 	.short	(.L_107 - .L_106)


	//   ....[0]....
.L_106:
        /*0060*/ 	.word	0x00001650


	//   ....[1]....
        /*0064*/ 	.word	0x00004380


	//----- nvinfo : EIATTR_CRS_STACK_SIZE
	.align		4
.L_107:
        /*0068*/ 	.byte	0x04, 0x1e
        /*006a*/ 	.short	(.L_109 - .L_108)
.L_108:
        /*006c*/ 	.word	0x00000000


	//----- nvinfo : EIATTR_CBANK_PARAM_SIZE
	.align		4
.L_109:
        /*0070*/ 	.byte	0x03, 0x19
        /*0072*/ 	.short	0x0020


	//----- nvinfo : EIATTR_PARAM_CBANK
	.align		4
        /*0074*/ 	.byte	0x04, 0x0a
        /*0076*/ 	.short	(.L_111 - .L_110)
	.align		4
.L_110:
        /*0078*/ 	.word	index@(.nv.constant0._Z11updateBoxesPfPiS0_S_)
        /*007c*/ 	.short	0x0380
        /*007e*/ 	.short	0x0020


	//----- nvinfo : EIATTR_SW_WAR
	.align		4
.L_111:
        /*0080*/ 	.byte	0x04, 0x36
        /*0082*/ 	.short	(.L_113 - .L_112)
.L_112:
        /*0084*/ 	.word	0x00000008
.L_113:


//--------------------- .nv.info._Z11vv_update_vPfS_S_S_ --------------------------
	.section	.nv.info._Z11vv_update_vPfS_S_S_,"",@"SHT_CUDA_INFO"
	.sectionflags	@""
	.align	4


	//----- nvinfo : EIATTR_CUDA_API_VERSION
	.align		4
        /*0000*/ 	.byte	0x04, 0x37
        /*0002*/ 	.short	(.L_115 - .L_114)
.L_114:
        /*0004*/ 	.word	0x00000082


	//----- nvinfo : EIATTR_KPARAM_INFO
	.align		4
.L_115:
        /*0008*/ 	.byte	0x04, 0x17
        /*000a*/ 	.short	(.L_117 - .L_116)
.L_116:
        /*000c*/ 	.word	0x00000000
        /*0010*/ 	.short	0x0003
        /*0012*/ 	.short	0x0018
        /*0014*/ 	.byte	0x00, 0xf5, 0x21, 0x00


	//----- nvinfo : EIATTR_KPARAM_INFO
	.align		4
.L_117:
        /*0018*/ 	.byte	0x04, 0x17
        /*001a*/ 	.short	(.L_119 - .L_118)
.L_118:
        /*001c*/ 	.word	0x00000000
        /*0020*/ 	.short	0x0002
        /*0022*/ 	.short	0x0010
        /*0024*/ 	.byte	0x00, 0xf5, 0x21, 0x00


	//----- nvinfo : EIATTR_KPARAM_INFO
	.align		4
.L_119:
        /*0028*/ 	.byte	0x04, 0x17
        /*002a*/ 	.short	(.L_121 - .L_120)
.L_120:
        /*002c*/ 	.word	0x00000000
        /*0030*/ 	.short	0x0001
        /*0032*/ 	.short	0x0008
        /*0034*/ 	.byte	0x00, 0xf5, 0x21, 0x00


	//----- nvinfo : EIATTR_KPARAM_INFO
	.align		4
.L_121:
        /*0038*/ 	.byte	0x04, 0x17
        /*003a*/ 	.short	(.L_123 - .L_122)
.L_122:
        /*003c*/ 	.word	0x00000000
        /*0040*/ 	.short	0x0000
        /*0042*/ 	.short	0x0000
        /*0044*/ 	.byte	0x00, 0xf5, 0x21, 0x00


	//----- nvinfo : EIATTR_SPARSE_MMA_MASK
	.align		4
.L_123:
        /*0048*/ 	.byte	0x03, 0x50
        /*004a*/ 	.short	0x0000


	//----- nvinfo : EIATTR_MAXREG_COUNT
	.align		4
        /*004c*/ 	.byte	0x03, 0x1b
        /*004e*/ 	.short	0x00ff


	//----- nvinfo : EIATTR_MERCURY_ISA_VERSION
	.align		4
        /*0050*/ 	.byte	0x03, 0x5f
        /*0052*/ 	.short	0x0101


	//----- nvinfo : EIATTR_VRC_CTA_INIT_COUNT
	.align		4
        /*0054*/ 	.byte	0x02, 0x4a
	.zero		1
	.zero		1


	//----- nvinfo : EIATTR_EXIT_INSTR_OFFSETS
	.align		4
        /*0058*/ 	.byte	0x04, 0x1c
        /*005a*/ 	.short	(.L_125 - .L_124)


	//   ....[0]....
.L_124:
        /*005c*/ 	.word	0x00000060


	//   ....[1]....
        /*0060*/ 	.word	0x00000150


	//----- nvinfo : EIATTR_CBANK_PARAM_SIZE
	.align		4
.L_125:
        /*0064*/ 	.byte	0x03, 0x19
        /*0066*/ 	.short	0x0020


	//----- nvinfo : EIATTR_PARAM_CBANK
	.align		4
        /*0068*/ 	.byte	0x04, 0x0a
        /*006a*/ 	.short	(.L_127 - .L_126)
	.align		4
.L_126:
        /*006c*/ 	.word	index@(.nv.constant0._Z11vv_update_vPfS_S_S_)
        /*0070*/ 	.short	0x0380
        /*0072*/ 	.short	0x0020


	//----- nvinfo : EIATTR_SW_WAR
	.align		4
.L_127:
        /*0074*/ 	.byte	0x04, 0x36
        /*0076*/ 	.short	(.L_129 - .L_128)
.L_128:
        /*0078*/ 	.word	0x00000008
.L_129:


//--------------------- .nv.info._Z9reverse_vPfS_S_S_ --------------------------
	.section	.nv.info._Z9reverse_vPfS_S_S_,"",@"SHT_CUDA_INFO"
	.sectionflags	@""
	.align	4


	//----- nvinfo : EIATTR_CUDA_API_VERSION
	.align		4
        /*0000*/ 	.byte	0x04, 0x37
        /*0002*/ 	.short	(.L_131 - .L_130)
.L_130:
        /*0004*/ 	.word	0x00000082


	//----- nvinfo : EIATTR_KPARAM_INFO
	.align		4
.L_131:
        /*0008*/ 	.byte	0x04, 0x17
        /*000a*/ 	.short	(.L_133 - .L_132)
.L_132:
        /*000c*/ 	.word	0x00000000
        /*0010*/ 	.short	0x0003
        /*0012*/ 	.short	0x0018
        /*0014*/ 	.byte	0x00, 0xf5, 0x21, 0x00


	//----- nvinfo : EIATTR_KPARAM_INFO
	.align		4
.L_133:
        /*0018*/ 	.byte	0x04, 0x17
        /*001a*/ 	.short	(.L_135 - .L_134)
.L_134:
        /*001c*/ 	.word	0x00000000
        /*0020*/ 	.short	0x0002
        /*0022*/ 	.short	0x0010
        /*0024*/ 	.byte	0x00, 0xf5, 0x21, 0x00


	//----- nvinfo : EIATTR_KPARAM_INFO
	.align		4
.L_135:
        /*0028*/ 	.byte	0x04, 0x17
        /*002a*/ 	.short	(.L_137 - .L_136)
.L_136:
        /*002c*/ 	.word	0x00000000
        /*0030*/ 	.short	0x0001
        /*0032*/ 	.short	0x0008
        /*0034*/ 	.byte	0x00, 0xf5, 0x21, 0x00


	//----- nvinfo : EIATTR_KPARAM_INFO
	.align		4
.L_137:
        /*0038*/ 	.byte	0x04, 0x17
        /*003a*/ 	.short	(.L_139 - .L_138)
.L_138:
        /*003c*/ 	.word	0x00000000
        /*0040*/ 	.short	0x0000
        /*0042*/ 	.short	0x0000
        /*0044*/ 	.byte	0x00, 0xf5, 0x21, 0x00


	//----- nvinfo : EIATTR_SPARSE_MMA_MASK
	.align		4
.L_139:
        /*0048*/ 	.byte	0x03, 0x50
        /*004a*/ 	.short	0x0000


	//----- nvinfo : EIATTR_MAXREG_COUNT
	.align		4
        /*004c*/ 	.byte	0x03, 0x1b
        /*004e*/ 	.short	0x00ff


	//----- nvinfo : EIATTR_MERCURY_ISA_VERSION
	.align		4
        /*0050*/ 	.byte	0x03, 0x5f
        /*0052*/ 	.short	0x0101


	//----- nvinfo : EIATTR_VRC_CTA_INIT_COUNT
	.align		4
        /*0054*/ 	.byte	0x02, 0x4a
	.zero		1
	.zero		1


	//----- nvinfo : EIATTR_EXIT_INSTR_OFFSETS
	.align		4
        /*0058*/ 	.byte	0x04, 0x1c
        /*005a*/ 	.short	(.L_141 - .L_140)


	//   ....[0]....
.L_140:
        /*005c*/ 	.word	0x00000060


	//   ....[1]....
        /*0060*/ 	.word	0x000000d0


	//----- nvinfo : EIATTR_CBANK_PARAM_SIZE
	.align		4
.L_141:
        /*0064*/ 	.byte	0x03, 0x19
        /*0066*/ 	.short	0x0020


	//----- nvinfo : EIATTR_PARAM_CBANK
	.align		4
        /*0068*/ 	.byte	0x04, 0x0a
        /*006a*/ 	.short	(.L_143 - .L_142)
	.align		4
.L_142:
        /*006c*/ 	.word	index@(.nv.constant0._Z9reverse_vPfS_S_S_)
        /*0070*/ 	.short	0x0380
        /*0072*/ 	.short	0x0020


	//----- nvinfo : EIATTR_SW_WAR
	.align		4
.L_143:
        /*0074*/ 	.byte	0x04, 0x36
        /*0076*/ 	.short	(.L_145 - .L_144)
.L_144:
        /*0078*/ 	.word	0x00000008
.L_145:


//--------------------- .nv.info._Z11vv_update_rPfS_S_S_ --------------------------
	.section	.nv.info._Z11vv_update_rPfS_S_S_,"",@"SHT_CUDA_INFO"
	.sectionflags	@""
	.align	4


	//----- nvinfo : EIATTR_CUDA_API_VERSION
	.align		4
        /*0000*/ 	.byte	0x04, 0x37
        /*0002*/ 	.short	(.L_147 - .L_146)
.L_146:
        /*0004*/ 	.word	0x00000082


	//----- nvinfo : EIATTR_KPARAM_INFO
	.align		4
.L_147:
        /*0008*/ 	.byte	0x04, 0x17
        /*000a*/ 	.short	(.L_149 - .L_148)
.L_148:
        /*000c*/ 	.word	0x00000000
        /*0010*/ 	.short	0x0003
        /*0012*/ 	.short	0x0018
        /*0014*/ 	.byte	0x00, 0xf5, 0x21, 0x00


	//----- nvinfo : EIATTR_KPARAM_INFO
	.align		4
.L_149:
        /*0018*/ 	.byte	0x04, 0x17
        /*001a*/ 	.short	(.L_151 - .L_150)
.L_150:
        /*001c*/ 	.word	0x00000000
        /*0020*/ 	.short	0x0002
        /*0022*/ 	.short	0x0010
        /*0024*/ 	.byte	0x00, 0xf5, 0x21, 0x00


	//----- nvinfo : EIATTR_KPARAM_INFO
	.align		4
.L_151:
        /*0028*/ 	.byte	0x04, 0x17
        /*002a*/ 	.short	(.L_153 - .L_152)
.L_152:
        /*002c*/ 	.word	0x00000000
        /*0030*/ 	.short	0x0001
        /*0032*/ 	.short	0x0008
        /*0034*/ 	.byte	0x00, 0xf5, 0x21, 0x00


	//----- nvinfo : EIATTR_KPARAM_INFO
	.align		4
.L_153:
        /*0038*/ 	.byte	0x04, 0x17
        /*003a*/ 	.short	(.L_155 - .L_154)
.L_154:
        /*003c*/ 	.word	0x00000000
        /*0040*/ 	.short	0x0000
        /*0042*/ 	.short	0x0000
        /*0044*/ 	.byte	0x00, 0xf5, 0x21, 0x00


	//----- nvinfo : EIATTR_SPARSE_MMA_MASK
	.align		4
.L_155:
        /*0048*/ 	.byte	0x03, 0x50
        /*004a*/ 	.short	0x0000


	//----- nvinfo : EIATTR_MAXREG_COUNT
	.align		4
        /*004c*/ 	.byte	0x03, 0x1b
        /*004e*/ 	.short	0x00ff


	//----- nvinfo : EIATTR_MERCURY_ISA_VERSION
	.align		4
        /*0050*/ 	.byte	0x03, 0x5f
        /*0052*/ 	.short	0x0101


	//----- nvinfo : EIATTR_VRC_CTA_INIT_COUNT
	.align		4
        /*0054*/ 	.byte	0x02, 0x4a
	.zero		1
	.zero		1


	//----- nvinfo : EIATTR_EXIT_INSTR_OFFSETS
	.align		4
        /*0058*/ 	.byte	0x04, 0x1c
        /*005a*/ 	.short	(.L_157 - .L_156)


	//   ....[0]....
.L_156:
        /*005c*/ 	.word	0x00000060


	//   ....[1]....
        /*0060*/ 	.word	0x00000680


	//----- nvinfo : EIATTR_CRS_STACK_SIZE
	.align		4
.L_157:
        /*0064*/ 	.byte	0x04, 0x1e
        /*0066*/ 	.short	(.L_159 - .L_158)
.L_158:
        /*0068*/ 	.word	0x00000000


	//----- nvinfo : EIATTR_CBANK_PARAM_SIZE
	.align		4
.L_159:
        /*006c*/ 	.byte	0x03, 0x19
        /*006e*/ 	.short	0x0020


	//----- nvinfo : EIATTR_PARAM_CBANK
	.align		4
        /*0070*/ 	.byte	0x04, 0x0a
        /*0072*/ 	.short	(.L_161 - .L_160)
	.align		4
.L_160:
        /*0074*/ 	.word	index@(.nv.constant0._Z11vv_update_rPfS_S_S_)
        /*0078*/ 	.short	0x0380
        /*007a*/ 	.short	0x0020


	//----- nvinfo : EIATTR_SW_WAR
	.align		4
.L_161:
        /*007c*/ 	.byte	0x04, 0x36
        /*007e*/ 	.short	(.L_163 - .L_162)
.L_162:
        /*0080*/ 	.word	0x00000008
.L_163:


//--------------------- .nv.callgraph             --------------------------
	.section	.nv.callgraph,"",@"SHT_CUDA_CALLGRAPH"
	.align	4
	.sectionentsize	8
	.align		4
        /*0000*/ 	.word	0x00000000
	.align		4
        /*0004*/ 	.word	0xffffffff
	.align		4
        /*0008*/ 	.word	0x00000000
	.align		4
        /*000c*/ 	.word	0xfffffffe
	.align		4
        /*0010*/ 	.word	0x00000000
	.align		4
        /*0014*/ 	.word	0xfffffffd
	.align		4
        /*0018*/ 	.word	0x00000000
	.align		4
        /*001c*/ 	.word	0xfffffffc


//--------------------- .text._Z19calcForces_interboxPfS_PiS0_S_iiii --------------------------
	.section	.text._Z19calcForces_interboxPfS_PiS0_S_iiii,"ax",@progbits
	.align	128
        .global         _Z19calcForces_interboxPfS_PiS0_S_iiii
        .type           _Z19calcForces_interboxPfS_PiS0_S_iiii,@function
        .size           _Z19calcForces_interboxPfS_PiS0_S_iiii,(.L_x_174 - _Z19calcForces_interboxPfS_PiS0_S_iiii)
        .other          _Z19calcForces_interboxPfS_PiS0_S_iiii,@"STO_CUDA_ENTRY STV_DEFAULT"
_Z19calcForces_interboxPfS_PiS0_S_iiii:
.text._Z19calcForces_interboxPfS_PiS0_S_iiii:
[----:B------:R-:W-:Y:S01]  /*0000*/  LDC R1, c[0x0][0x37c] ;  /* 0x0000df00ff017b82 */ /* 0x000fe20000000800 */
[----:B------:R-:W0:Y:S01]  /*0010*/  LDCU UR4, c[0x0][0x3b4] ;  /* 0x00007680ff0477ac */ /* 0x000e220008000800 */
[----:B------:R-:W1:Y:S01]  /*0020*/  LDCU.64 UR14, c[0x0][0x358] ;  /* 0x00006b00ff0e77ac */ /* 0x000e620008000a00 */
[----:B0-----:R-:W-:-:S09]  /*0030*/  UISETP.NE.AND UP0, UPT, UR4, 0x2, UPT ;  /* 0x000000020400788c */ /* 0x001fd2000bf05270 */
[----:B-1----:R-:W-:Y:S05]  /*0040*/  BRA.U !UP0, `(.L_x_0) ;  /* 0x0000000508147547 */ /* 0x002fea000b800000 */
[----:B------:R-:W-:-:S09]  /*0050*/  UISETP.NE.AND UP0, UPT, UR4, 0x1, UPT ;  /* 0x000000010400788c */ /* 0x000fd2000bf05270 */
[----:B------:R-:W-:Y:S05]  /*0060*/  BRA.U !UP0, `(.L_x_1) ;  /* 0x0000000108907547 */ /* 0x000fea000b800000 */
[----:B------:R-:W-:-:S09]  /*0070*/  UISETP.NE.AND UP0, UPT, UR4, URZ, UPT ;  /* 0x000000ff0400728c */ /* 0x000fd2000bf05270 */
[----:B------:R-:W-:Y:S05]  /*0080*/  BRA.U UP0, `(.L_x_2) ;  /* 0x00000005007c7547 */ /* 0x000fea000b800000 */
[----:B------:R-:W0:Y:S01]  /*0090*/  S2UR UR4, SR_CTAID.X ;  /* 0x00000000000479c3 */ /* 0x000e220000002500 */
[----:B------:R-:W1:Y:S01]  /*00a0*/  LDCU.64 UR6, c[0x0][0x3a8] ;  /* 0x00007500ff0677ac */ /* 0x000e620008000a00 */
[----:B------:R-:W2:Y:S06]  /*00b0*/  LDCU UR5, c[0x0][0x3b0] ;  /* 0x00007600ff0577ac */ /* 0x000eac0008000800 */
[----:B------:R-:W3:Y:S08]  /*00c0*/  S2UR UR11, SR_CTAID.Y ;  /* 0x00000000000b79c3 */ /* 0x000ef00000002600 */
[----:B------:R-:W2:Y:S01]  /*00d0*/  S2UR UR12, SR_CTAID.Z ;  /* 0x00000000000c79c3 */ /* 0x000ea20000002700 */
[----:B0-----:R-:W-:-:S04]  /*00e0*/  USHF.L.U32 UR4, UR4, 0x1, URZ ;  /* 0x0000000104047899 */ /* 0x001fc800080006ff */
[----:B-1----:R-:W-:Y:S02]  /*00f0*/  UIMAD UR10, UR4, UR6, URZ ;  /* 0x00000006040a72a4 */ /* 0x002fe4000f8e02ff */
[----:B---3--:R-:W-:-:S04]  /*0100*/  UIMAD UR11, UR4, UR7, UR11 ;  /* 0x00000007040b72a4 */ /* 0x008fc8000f8e020b */
[----:B------:R-:W-:Y:S02]  /*0110*/  UIMAD.WIDE UR6, UR11, 0x2aaaaaab, URZ ;  /* 0x2aaaaaab0b0678a5 */ /* 0x000fe4000f8e02ff */
[----:B--2---:R-:W-:Y:S02]  /*0120*/  UIMAD UR12, UR4, UR5, UR12 ;  /* 0x00000005040c72a4 */ /* 0x004fe4000f8e020c */
[----:B------:R-:W-:Y:S02]  /*0130*/  UIMAD.WIDE UR4, UR10, 0x2aaaaaab, URZ ;  /* 0x2aaaaaab0a0478a5 */ /* 0x000fe4000f8e02ff */
[----:B------:R-:W-:Y:S02]  /*0140*/  UIMAD.WIDE UR8, UR12, 0x2aaaaaab, URZ ;  /* 0x2aaaaaab0c0878a5 */ /* 0x000fe4000f8e02ff */
[----:B------:R-:W-:Y:S02]  /*0150*/  USHF.R.U32.HI UR4, URZ, 0x1, UR5 ;  /* 0x00000001ff047899 */ /* 0x000fe40008011605 */
[----:B------:R-:W-:-:S02]  /*0160*/  USHF.R.U32.HI UR6, URZ, 0x1, UR7 ;  /* 0x00000001ff067899 */ /* 0x000fc40008011607 */
[----:B------:R-:W-:Y:S02]  /*0170*/  USHF.R.U32.HI UR8, URZ, 0x1, UR9 ;  /* 0x00000001ff087899 */ /* 0x000fe40008011609 */
[----:B------:R-:W-:Y:S02]  /*0180*/  ULEA.HI UR4, UR5, UR4, URZ, 0x1 ;  /* 0x0000000405047291 */ /* 0x000fe4000f8f08ff */
[----:B------:R-:W-:Y:S02]  /*0190*/  ULEA.HI UR6, UR7, UR6, URZ, 0x1 ;  /* 0x0000000607067291 */ /* 0x000fe4000f8f08ff */
[----:B------:R-:W-:Y:S02]  /*01a0*/  ULEA.HI UR8, UR9, UR8, URZ, 0x1 ;  /* 0x0000000809087291 */ /* 0x000fe4000f8f08ff */
[----:B------:R-:W-:Y:S02]  /*01b0*/  UIMAD UR4, UR4, -0xc, UR10 ;  /* 0xfffffff4040478a4 */ /* 0x000fe4000f8e020a */
[----:B------:R-:W-:-:S02]  /*01c0*/  UIMAD UR6, UR6, -0xc, UR11 ;  /* 0xfffffff4060678a4 */ /* 0x000fc4000f8e020b */
[----:B------:R-:W-:Y:S02]  /*01d0*/  UIMAD UR8, UR8, -0xc, UR12 ;  /* 0xfffffff4080878a4 */ /* 0x000fe4000f8e020c */
[----:B------:R-:W-:Y:S02]  /*01e0*/  USHF.R.S32.HI UR5, URZ, 0x1f, UR4 ;  /* 0x0000001fff057899 */ /* 0x000fe40008011404 */
[----:B------:R-:W-:Y:S02]  /*01f0*/  USHF.R.S32.HI UR7, URZ, 0x1f, UR6 ;  /* 0x0000001fff077899 */ /* 0x000fe40008011406 */
[----:B------:R-:W-:Y:S02]  /*0200*/  USHF.R.S32.HI UR9, URZ, 0x1f, UR8 ;  /* 0x0000001fff097899 */ /* 0x000fe40008011408 */
[----:B------:R-:W-:Y:S02]  /*0210*/  ULOP3.LUT UR5, UR5, 0xc, URZ, 0xc0, !UPT ;  /* 0x0000000c05057892 */ /* 0x000fe4000f8ec0ff */
[----:B------:R-:W-:-:S02]  /*0220*/  ULOP3.LUT UR7, UR7, 0xc, URZ, 0xc0, !UPT ;  /* 0x0000000c07077892 */ /* 0x000fc4000f8ec0ff */
[----:B------:R-:W-:Y:S02]  /*0230*/  ULOP3.LUT UR9, UR9, 0xc, URZ, 0xc0, !UPT ;  /* 0x0000000c09097892 */ /* 0x000fe4000f8ec0ff */
[----:B------:R-:W-:Y:S02]  /*0240*/  UIADD3 UR5, UPT, UPT, UR4, UR5, URZ ;  /* 0x0000000504057290 */ /* 0x000fe4000fffe0ff */
[----:B------:R-:W-:Y:S02]  /*0250*/  UIADD3 UR7, UPT, UPT, UR6, UR7, URZ ;  /* 0x0000000706077290 */ /* 0x000fe4000fffe0ff */
[----:B------:R-:W-:Y:S02]  /*0260*/  UIADD3 UR9, UPT, UPT, UR8, UR9, URZ ;  /* 0x0000000908097290 */ /* 0x000fe4000fffe0ff */
[----:B------:R-:W-:Y:S02]  /*0270*/  IMAD.U32 R5, RZ, RZ, UR5 ;  /* 0x00000005ff057e24 */ /* 0x000fe4000f8e00ff */
[----:B------:R-:W-:-:S02]  /*0280*/  IMAD.U32 R0, RZ, RZ, UR7 ;  /* 0x00000007ff007e24 */ /* 0x000fc4000f8e00ff */
[----:B------:R-:W-:Y:S01]  /*0290*/  MOV R4, UR9 ;  /* 0x0000000900047c02 */ /* 0x000fe20008000f00 */
[----:B------:R-:W-:Y:S06]  /*02a0*/  BRA `(.L_x_2) ;  /* 0x0000000000f47947 */ /* 0x000fec0003800000 */
.L_x_1:
[----:B------:R-:W0:Y:S01]  /*02b0*/  S2R R0, SR_CTAID.Y ;  /* 0x0000000000007919 */ /* 0x000e220000002600 */
[----:B------:R-:W1:Y:S01]  /*02c0*/  LDC.64 R4, c[0x0][0x3a8] ;  /* 0x0000ea00ff047b82 */ /* 0x000e620000000a00 */
[----:B------:R-:W1:Y:S01]  /*02d0*/  S2R R3, SR_CTAID.X ;  /* 0x0000000000037919 */ /* 0x000e620000002500 */
[----:B------:R-:W2:Y:S06]  /*02e0*/  S2R R7, SR_CTAID.Z ;  /* 0x0000000000077919 */ /* 0x000eac0000002700 */
[----:B------:R-:W2:Y:S01]  /*02f0*/  LDC R6, c[0x0][0x3b0] ;  /* 0x0000ec00ff067b82 */ /* 0x000ea20000000800 */
[----:B0-----:R-:W-:-:S04]  /*0300*/  IMAD.SHL.U32 R0, R0, 0x2, RZ ;  /* 0x0000000200007824 */ /* 0x001fc800078e00ff */
[C---:B-1----:R-:W-:Y:S02]  /*0310*/  IMAD R2, R0.reuse, R4, R3 ;  /* 0x0000000400027224 */ /* 0x042fe400078e0203 */
[C---:B------:R-:W-:Y:S02]  /*0320*/  IMAD R4, R0.reuse, R5, RZ ;  /* 0x0000000500047224 */ /* 0x040fe400078e02ff */
[----:B--2---:R-:W-:Y:S02]  /*0330*/  IMAD R7, R0, R6, R7 ;  /* 0x0000000600077224 */ /* 0x004fe400078e0207 */
[----:B------:R-:W-:-:S04]  /*0340*/  IMAD.HI R0, R2, 0x2aaaaaab, RZ ;  /* 0x2aaaaaab02007827 */ /* 0x000fc800078e02ff */
[----:B------:R-:W-:Y:S01]  /*0350*/  IMAD.HI R5, R4, 0x2aaaaaab, RZ ;  /* 0x2aaaaaab04057827 */ /* 0x000fe200078e02ff */
[----:B------:R-:W-:-:S03]  /*0360*/  SHF.R.U32.HI R3, RZ, 0x1, R0 ;  /* 0x00000001ff037819 */ /* 0x000fc60000011600 */
[----:B------:R-:W-:Y:S01]  /*0370*/  IMAD.HI R8, R7, 0x2aaaaaab, RZ ;  /* 0x2aaaaaab07087827 */ /* 0x000fe200078e02ff */
[----:B------:R-:W-:Y:S02]  /*0380*/  SHF.R.U32.HI R6, RZ, 0x1, R5 ;  /* 0x00000001ff067819 */ /* 0x000fe40000011605 */
[----:B------:R-:W-:Y:S02]  /*0390*/  LEA.HI R3, R0, R3, RZ, 0x1 ;  /* 0x0000000300037211 */ /* 0x000fe400078f08ff */
[----:B------:R-:W-:Y:S02]  /*03a0*/  SHF.R.U32.HI R9, RZ, 0x1, R8 ;  /* 0x00000001ff097819 */ /* 0x000fe40000011608 */
[----:B------:R-:W-:Y:S01]  /*03b0*/  LEA.HI R5, R5, R6, RZ, 0x1 ;  /* 0x0000000605057211 */ /* 0x000fe200078f08ff */
[----:B------:R-:W-:Y:S01]  /*03c0*/  IMAD R3, R3, -0xc, R2 ;  /* 0xfffffff403037824 */ /* 0x000fe200078e0202 */
[----:B------:R-:W-:-:S03]  /*03d0*/  LEA.HI R8, R8, R9, RZ, 0x1 ;  /* 0x0000000908087211 */ /* 0x000fc600078f08ff */
[----:B------:R-:W-:Y:S01]  /*03e0*/  IMAD R4, R5, -0xc, R4 ;  /* 0xfffffff405047824 */ /* 0x000fe200078e0204 */
[----:B------:R-:W-:Y:S01]  /*03f0*/  SHF.R.S32.HI R0, RZ, 0x1f, R3 ;  /* 0x0000001fff007819 */ /* 0x000fe20000011403 */
[----:B------:R-:W-:-:S03]  /*0400*/  IMAD R8, R8, -0xc, R7 ;  /* 0xfffffff408087824 */ /* 0x000fc600078e0207 */
[----:B------:R-:W-:Y:S02]  /*0410*/  SHF.R.S32.HI R2, RZ, 0x1f, R4 ;  /* 0x0000001fff027819 */ /* 0x000fe40000011404 */
[----:B------:R-:W-:Y:S02]  /*0420*/  SHF.R.S32.HI R5, RZ, 0x1f, R8 ;  /* 0x0000001fff057819 */ /* 0x000fe40000011408 */
[----:B------:R-:W-:Y:S02]  /*0430*/  LOP3.LUT R0, R0, 0xc, RZ, 0xc0, !PT ;  /* 0x0000000c00007812 */ /* 0x000fe400078ec0ff */
[----:B------:R-:W-:Y:S02]  /*0440*/  LOP3.LUT R7, R2, 0xc, RZ, 0xc0, !PT ;  /* 0x0000000c02077812 */ /* 0x000fe400078ec0ff */
[----:B------:R-:W-:Y:S01]  /*0450*/  LOP3.LUT R9, R5, 0xc, RZ, 0xc0, !PT ;  /* 0x0000000c05097812 */ /* 0x000fe200078ec0ff */
[----:B------:R-:W-:Y:S01]  /*0460*/  IMAD.IADD R5, R3, 0x1, R0 ;  /* 0x0000000103057824 */ /* 0x000fe200078e0200 */
[----:B------:R-:W-:-:S03]  /*0470*/  IADD3 R0, PT, PT, R4, R7, RZ ;  /* 0x0000000704007210 */ /* 0x000fc60007ffe0ff */
[----:B------:R-:W-:Y:S01]  /*0480*/  IMAD.IADD R4, R8, 0x1, R9 ;  /* 0x0000000108047824 */ /* 0x000fe200078e0209 */
[----:B------:R-:W-:Y:S06]  /*0490*/  BRA `(.L_x_2) ;  /* 0x0000000000787947 */ /* 0x000fec0003800000 */
.L_x_0:
[----:B------:R-:W0:Y:S01]  /*04a0*/  S2R R0, SR_CTAID.Z ;  /* 0x0000000000007919 */ /* 0x000e220000002700 */
[----:B------:R-:W1:Y:S01]  /*04b0*/  LDC.64 R6, c[0x0][0x3a8] ;  /* 0x0000ea00ff067b82 */ /* 0x000e620000000a00 */
[----:B------:R-:W1:Y:S01]  /*04c0*/  S2R R3, SR_CTAID.X ;  /* 0x0000000000037919 */ /* 0x000e620000002500 */
[----:B------:R-:W2:Y:S06]  /*04d0*/  S2R R4, SR_CTAID.Y ;  /* 0x0000000000047919 */ /* 0x000eac0000002600 */
[----:B------:R-:W3:Y:S01]  /*04e0*/  LDC R5, c[0x0][0x3b0] ;  /* 0x0000ec00ff057b82 */ /* 0x000ee20000000800 */
[----:B0-----:R-:W-:-:S04]  /*04f0*/  IMAD.SHL.U32 R0, R0, 0x2, RZ ;  /* 0x0000000200007824 */ /* 0x001fc800078e00ff */
[C---:B-1----:R-:W-:Y:S02]  /*0500*/  IMAD R2, R0.reuse, R6, R3 ;  /* 0x0000000600027224 */ /* 0x042fe400078e0203 */
[C---:B--2---:R-:W-:Y:S02]  /*0510*/  IMAD R4, R0.reuse, R7, R4 ;  /* 0x0000000700047224 */ /* 0x044fe400078e0204 */
[----:B---3--:R-:W-:Y:S02]  /*0520*/  IMAD R7, R0, R5, RZ ;  /* 0x0000000500077224 */ /* 0x008fe400078e02ff */
        /* <DEDUP_REMOVED lines=17> */
[----:B------:R-:W-:Y:S02]  /*0640*/  LOP3.LUT R9, R5, 0xc, RZ, 0xc0, !PT ;  /* 0x0000000c05097812 */ /* 0x000fe400078ec0ff */
[----:B------:R-:W-:Y:S01]  /*0650*/  IADD3 R5, PT, PT, R3, R0, RZ ;  /* 0x0000000003057210 */ /* 0x000fe20007ffe0ff */
[----:B------:R-:W-:-:S02]  /*0660*/  IMAD.IADD R0, R4, 0x1, R7 ;  /* 0x0000000104007824 */ /* 0x000fc400078e0207 */
[----:B------:R-:W-:-:S07]  /*0670*/  IMAD.IADD R4, R8, 0x1, R9 ;  /* 0x0000000108047824 */ /* 0x000fce00078e0209 */
.L_x_2:
[----:B------:R-:W0:Y:S08]  /*0680*/  LDC.64 R2, c[0x0][0x3a8] ;  /* 0x0000ea00ff027b82 */ /* 0x000e300000000a00 */
[----:B------:R-:W1:Y:S01]  /*0690*/  LDC R9, c[0x0][0x3b0] ;  /* 0x0000ec00ff097b82 */ /* 0x000e620000000800 */
[----:B0-----:R-:W-:Y:S01]  /*06a0*/  IADD3 R2, PT, PT, R5, R2, RZ ;  /* 0x0000000205027210 */ /* 0x001fe20007ffe0ff */
[----:B------:R-:W-:-:S02]  /*06b0*/  IMAD.IADD R7, R0, 0x1, R3 ;  /* 0x0000000100077824 */ /* 0x000fc400078e0203 */
[----:B------:R-:W-:Y:S02]  /*06c0*/  IMAD R5, R0, 0xc, R5 ;  /* 0x0000000c00057824 */ /* 0x000fe400078e0205 */
[----:B------:R-:W-:-:S04]  /*06d0*/  IMAD.HI R3, R2, 0x2aaaaaab, RZ ;  /* 0x2aaaaaab02037827 */ /* 0x000fc800078e02ff */
[----:B-1----:R-:W-:Y:S01]  /*06e0*/  IMAD.IADD R10, R4, 0x1, R9 ;  /* 0x00000001040a7824 */ /* 0x002fe200078e0209 */
[----:B------:R-:W-:Y:S01]  /*06f0*/  SHF.R.U32.HI R6, RZ, 0x1, R3 ;  /* 0x00000001ff067819 */ /* 0x000fe20000011603 */
[----:B------:R-:W-:-:S03]  /*0700*/  IMAD.HI R8, R7, 0x2aaaaaab, RZ ;  /* 0x2aaaaaab07087827 */ /* 0x000fc600078e02ff */
[----:B------:R-:W-:Y:S01]  /*0710*/  LEA.HI R3, R3, R6, RZ, 0x1 ;  /* 0x0000000603037211 */ /* 0x000fe200078f08ff */
[----:B------:R-:W-:Y:S01]  /*0720*/  IMAD.HI R11, R10, 0x2aaaaaab, RZ ;  /* 0x2aaaaaab0a0b7827 */ /* 0x000fe200078e02ff */
[----:B------:R-:W-:-:S03]  /*0730*/  SHF.R.U32.HI R9, RZ, 0x1, R8 ;  /* 0x00000001ff097819 */ /* 0x000fc60000011608 */
[----:B------:R-:W-:Y:S01]  /*0740*/  IMAD R6, R3, -0xc, R2 ;  /* 0xfffffff403067824 */ /* 0x000fe200078e0202 */
[----:B------:R-:W-:Y:S01]  /*0750*/  SHF.R.U32.HI R12, RZ, 0x1, R11 ;  /* 0x00000001ff0c7819 */ /* 0x000fe2000001160b */
[----:B------:R-:W0:Y:S01]  /*0760*/  LDC.64 R2, c[0x0][0x398] ;  /* 0x0000e600ff027b82 */ /* 0x000e220000000a00 */
[----:B------:R-:W-:Y:S01]  /*0770*/  LEA.HI R8, R8, R9, RZ, 0x1 ;  /* 0x0000000908087211 */ /* 0x000fe200078f08ff */
[----:B------:R-:W-:Y:S01]  /*0780*/  IMAD R5, R4, 0x90, R5 ;  /* 0x0000009004057824 */ /* 0x000fe200078e0205 */
[----:B------:R-:W-:-:S03]  /*0790*/  LEA.HI R11, R11, R12, RZ, 0x1 ;  /* 0x0000000c0b0b7211 */ /* 0x000fc600078f08ff */
[----:B------:R-:W-:Y:S01]  /*07a0*/  IMAD R8, R8, -0xc, R7 ;  /* 0xfffffff408087824 */ /* 0x000fe200078e0207 */
[----:B------:R-:W-:Y:S01]  /*07b0*/  SHF.R.S32.HI R7, RZ, 0x1f, R6 ;  /* 0x0000001fff077819 */ /* 0x000fe20000011406 */
[----:B------:R-:W-:-:S03]  /*07c0*/  IMAD R11, R11, -0xc, R10 ;  /* 0xfffffff40b0b7824 */ /* 0x000fc600078e020a */
[----:B------:R-:W-:Y:S02]  /*07d0*/  SHF.R.S32.HI R9, RZ, 0x1f, R8 ;  /* 0x0000001fff097819 */ /* 0x000fe40000011408 */
[----:B------:R-:W-:Y:S02]  /*07e0*/  LOP3.LUT R7, R7, 0xc, RZ, 0xc0, !PT ;  /* 0x0000000c07077812 */ /* 0x000fe400078ec0ff */
[----:B------:R-:W-:Y:S02]  /*07f0*/  LOP3.LUT R9, R9, 0xc, RZ, 0xc0, !PT ;  /* 0x0000000c09097812 */ /* 0x000fe400078ec0ff */
[----:B------:R-:W-:Y:S02]  /*0800*/  SHF.R.S32.HI R10, RZ, 0x1f, R11 ;  /* 0x0000001fff0a7819 */ /* 0x000fe4000001140b */
[----:B------:R-:W-:Y:S01]  /*0810*/  IADD3 R7, PT, PT, R6, R7, RZ ;  /* 0x0000000706077210 */ /* 0x000fe20007ffe0ff */
[----:B------:R-:W-:Y:S01]  /*0820*/  IMAD.IADD R8, R8, 0x1, R9 ;  /* 0x0000000108087824 */ /* 0x000fe200078e0209 */
[----:B------:R-:W-:-:S03]  /*0830*/  LOP3.LUT R10, R10, 0xc, RZ, 0xc0, !PT ;  /* 0x0000000c0a0a7812 */ /* 0x000fc600078ec0ff */
[----:B------:R-:W-:Y:S02]  /*0840*/  IMAD R7, R8, 0xc, R7 ;  /* 0x0000000c08077824 */ /* 0x000fe400078e0207 */
[----:B------:R-:W-:-:S04]  /*0850*/  IMAD.IADD R10, R11, 0x1, R10 ;  /* 0x000000010b0a7824 */ /* 0x000fc800078e020a */
[----:B------:R-:W-:Y:S02]  /*0860*/  IMAD R9, R10, 0x90, R7 ;  /* 0x000000900a097824 */ /* 0x000fe400078e0207 */
[----:B0-----:R-:W-:-:S04]  /*0870*/  IMAD.WIDE R6, R5, 0x4, R2 ;  /* 0x0000000405067825 */ /* 0x001fc800078e0202 */
[----:B------:R-:W-:Y:S02]  /*0880*/  IMAD.WIDE R8, R9, 0x4, R2 ;  /* 0x0000000409087825 */ /* 0x000fe400078e0202 */
[----:B------:R-:W2:Y:S04]  /*0890*/  LDG.E R2, desc[UR14][R6.64] ;  /* 0x0000000e06027981 */ /* 0x000ea8000c1e1900 */
[----:B------:R-:W2:Y:S04]  /*08a0*/  LDG.E R3, desc[UR14][R6.64+0x4] ;  /* 0x0000040e06037981 */ /* 0x000ea8000c1e1900 */
[----:B------:R-:W3:Y:S04]  /*08b0*/  LDG.E R13, desc[UR14][R8.64] ;  /* 0x0000000e080d7981 */ /* 0x000ee8000c1e1900 */
[----:B------:R0:W4:Y:S01]  /*08c0*/  LDG.E R15, desc[UR14][R8.64+0x4] ;  /* 0x0000040e080f7981 */ /* 0x000122000c1e1900 */
[----:B------:R-:W1:Y:S03]  /*08d0*/  LDC.64 R4, c[0x0][0x3a0] ;  /* 0x0000e800ff047b82 */ /* 0x000e660000000a00 */
[----:B-1----:R1:W5:Y:S01]  /*08e0*/  LDG.E R12, desc[UR14][R4.64] ;  /* 0x0000000e040c7981 */ /* 0x002362000c1e1900 */
[----:B------:R-:W1:Y:S01]  /*08f0*/  LDCU UR4, c[0x0][0x360] ;  /* 0x00006c00ff0477ac */ /* 0x000e620008000800 */
[----:B0-----:R-:W0:Y:S01]  /*0900*/  S2R R9, SR_CgaCtaId ;  /* 0x0000000000097919 */ /* 0x001e220000008800 */
[----:B------:R-:W5:Y:S01]  /*0910*/  S2R R6, SR_TID.X ;  /* 0x0000000000067919 */ /* 0x000f620000002100 */
[----:B-1----:R-:W1:Y:S01]  /*0920*/  I2F.U32.RP R0, UR4 ;  /* 0x0000000400007d06 */ /* 0x002e620008209000 */
[----:B------:R-:W-:-:S07]  /*0930*/  ISETP.NE.U32.AND P2, PT, RZ, UR4, PT ;  /* 0x00000004ff007c0c */ /* 0x000fce000bf45070 */
[----:B-1----:R-:W1:Y:S02]  /*0940*/  MUFU.RCP R0, R0 ;  /* 0x0000000000007308 */ /* 0x002e640000001000 */
[----:B-1----:R-:W-:Y:S02]  /*0950*/  IADD3 R10, PT, PT, R0, 0xffffffe, RZ ;  /* 0x0ffffffe000a7810 */ /* 0x002fe40007ffe0ff */
[----:B------:R-:W-:-:S04]  /*0960*/  MOV R0, 0x400 ;  /* 0x0000040000007802 */ /* 0x000fc80000000f00 */
[----:B------:R1:W1:Y:S01]  /*0970*/  F2I.FTZ.U32.TRUNC.NTZ R11, R10 ;  /* 0x0000000a000b7305 */ /* 0x000262000021f000 */
[----:B0-----:R-:W-:Y:S01]  /*0980*/  LEA R0, R9, R0, 0x18 ;  /* 0x0000000009007211 */ /* 0x001fe200078ec0ff */
[----:B-1----:R-:W-:Y:S02]  /*0990*/  IMAD.MOV.U32 R10, RZ, RZ, RZ ;  /* 0x000000ffff0a7224 */ /* 0x002fe400078e00ff */
[----:B------:R-:W-:-:S04]  /*09a0*/  IMAD.MOV R5, RZ, RZ, -R11 ;  /* 0x000000ffff057224 */ /* 0x000fc800078e0a0b */
[----:B------:R-:W-:-:S04]  /*09b0*/  IMAD R5, R5, UR4, RZ ;  /* 0x0000000405057c24 */ /* 0x000fc8000f8e02ff */
[----:B------:R-:W-:-:S04]  /*09c0*/  IMAD.HI.U32 R5, R11, R5, R10 ;  /* 0x000000050b057227 */ /* 0x000fc800078e000a */
[----:B--2---:R-:W-:Y:S01]  /*09d0*/  IMAD.IADD R14, R3, 0x1, -R2 ;  /* 0x00000001030e7824 */ /* 0x004fe200078e0a02 */
[----:B---3--:R-:W-:-:S04]  /*09e0*/  R2UR UR12, R13 ;  /* 0x000000000d0c72ca */ /* 0x008fc800000e0000 */
[----:B------:R-:W-:Y:S02]  /*09f0*/  R2UR UR13, R14 ;  /* 0x000000000e0d72ca */ /* 0x000fe400000e0000 */
[----:B----4-:R-:W-:-:S11]  /*0a00*/  R2UR UR16, R15 ;  /* 0x000000000f1072ca */ /* 0x010fd600000e0000 */
[----:B------:R-:W-:Y:S02]  /*0a10*/  MOV R4, UR13 ;  /* 0x0000000d00047c02 */ /* 0x000fe40008000f00 */
[----:B------:R-:W-:Y:S01]  /*0a20*/  UIADD3 UR17, UPT, UPT, -UR12, UR16, URZ ;  /* 0x000000100c117290 */ /* 0x000fe2000fffe1ff */
[----:B------:R-:W-:-:S05]  /*0a30*/  MOV R9, UR13 ;  /* 0x0000000d00097c02 */ /* 0x000fca0008000f00 */
[----:B------:R-:W-:Y:S01]  /*0a40*/  VIMNMX R4, PT, PT, R4, UR17, !PT ;  /* 0x0000001104047c48 */ /* 0x000fe2000ffe0100 */
[----:B------:R-:W-:-:S04]  /*0a50*/  IMAD R8, R9, 0xc, R0 ;  /* 0x0000000c09087824 */ /* 0x000fc800078e0200 */
[----:B------:R-:W-:Y:S01]  /*0a60*/  IMAD.HI.U32 R5, R5, R4, RZ ;  /* 0x0000000405057227 */ /* 0x000fe200078e00ff */
[----:B------:R-:W-:Y:S02]  /*0a70*/  R2UR UR18, R8 ;  /* 0x00000000081272ca */ /* 0x000fe400000e0000 */
[----:B-----5:R-:W-:Y:S01]  /*0a80*/  R2UR UR7, R12 ;  /* 0x000000000c0772ca */ /* 0x020fe200000e0000 */
[----:B------:R-:W-:-:S04]  /*0a90*/  IMAD.MOV R7, RZ, RZ, -R5 ;  /* 0x000000ffff077224 */ /* 0x000fc800078e0a05 */
[----:B------:R-:W-:-:S05]  /*0aa0*/  IMAD R7, R7, UR4, R4 ;  /* 0x0000000407077c24 */ /* 0x000fca000f8e0204 */
[----:B------:R-:W-:Y:S01]  /*0ab0*/  ISETP.GE.U32.AND P0, PT, R7, UR4, PT ;  /* 0x0000000407007c0c */ /* 0x000fe2000bf06070 */
[----:B------:R-:W-:-:S04]  /*0ac0*/  UIMAD UR19, UR13, 0xc, UR18 ;  /* 0x0000000c0d1378a4 */ /* 0x000fc8000f8e0212 */
[----:B------:R-:W-:-:S08]  /*0ad0*/  UIMAD UR20, UR17, 0xc, UR19 ;  /* 0x0000000c111478a4 */ /* 0x000fd0000f8e0213 */
[----:B------:R-:W-:Y:S02]  /*0ae0*/  @P0 VIADD R7, R7, -UR4 ;  /* 0x8000000407070c36 */ /* 0x000fe40008000000 */
[----:B------:R-:W-:-:S03]  /*0af0*/  @P0 VIADD R5, R5, 0x1 ;  /* 0x0000000105050836 */ /* 0x000fc60000000000 */
[----:B------:R-:W-:-:S13]  /*0b00*/  ISETP.GE.U32.AND P1, PT, R7, UR4, PT ;  /* 0x0000000407007c0c */ /* 0x000fda000bf26070 */
[----:B------:R-:W-:Y:S02]  /*0b10*/  @P1 IADD3 R5, PT, PT, R5, 0x1, RZ ;  /* 0x0000000105051810 */ /* 0x000fe40007ffe0ff */
[----:B------:R-:W-:-:S04]  /*0b20*/  @!P2 LOP3.LUT R5, RZ, UR4, RZ, 0x33, !PT ;  /* 0x00000004ff05ac12 */ /* 0x000fc8000f8e33ff */
[C---:B------:R-:W-:Y:S01]  /*0b30*/  ISETP.GT.U32.AND P0, PT, R5.reuse, 0x7ffffffe, PT ;  /* 0x7ffffffe0500780c */ /* 0x040fe20003f04070 */
[----:B------:R-:W-:-:S05]  /*0b40*/  IMAD R7, R5, R6, R6 ;  /* 0x0000000605077224 */ /* 0x000fca00078e0206 */
[----:B------:R-:W-:-:S07]  /*0b50*/  IADD3 R8, PT, PT, R5, 0x1, R7 ;  /* 0x0000000105087810 */ /* 0x000fce0007ffe007 */
[----:B------:R-:W-:Y:S05]  /*0b60*/  @P0 BRA `(.L_x_3) ;  /* 0x00000008005c0947 */ /* 0x000fea0003800000 */
[----:B------:R-:W-:Y:S01]  /*0b70*/  VIADD R11, R7, 0x1 ;  /* 0x00000001070b7836 */ /* 0x000fe20000000000 */
[----:B------:R-:W0:Y:S01]  /*0b80*/  LDCU.64 UR4, c[0x0][0x390] ;  /* 0x00007200ff0477ac */ /* 0x000e220008000a00 */
[----:B------:R-:W-:Y:S01]  /*0b90*/  BSSY.RECONVERGENT B0, `(.L_x_4) ;  /* 0x0000032000007945 */ /* 0x000fe20003800200 */
[----:B------:R-:W-:Y:S02]  /*0ba0*/  MOV R9, R7 ;  /* 0x0000000700097202 */ /* 0x000fe40000000f00 */
[----:B------:R-:W-:Y:S02]  /*0bb0*/  VIMNMX R10, PT, PT, R8, R11, !PT ;  /* 0x0000000b080a7248 */ /* 0x000fe40007fe0100 */
[----:B------:R-:W-:-:S03]  /*0bc0*/  ISETP.GE.AND P2, PT, R11, R8, PT ;  /* 0x000000080b00720c */ /* 0x000fc60003f46270 */
[----:B------:R-:W-:-:S05]  /*0bd0*/  IMAD.IADD R10, R10, 0x1, -R7 ;  /* 0x000000010a0a7824 */ /* 0x000fca00078e0a07 */
[----:B------:R-:W-:-:S04]  /*0be0*/  LOP3.LUT R10, R10, 0x1, RZ, 0xc0, !PT ;  /* 0x000000010a0a7812 */ /* 0x000fc800078ec0ff */
[----:B------:R-:W-:-:S13]  /*0bf0*/  ISETP.NE.U32.AND P0, PT, R10, 0x1, PT ;  /* 0x000000010a00780c */ /* 0x000fda0003f05070 */
[----:B0-----:R-:W-:Y:S05]  /*0c00*/  @P0 BRA `(.L_x_5) ;  /* 0x0000000000a80947 */ /* 0x001fea0003800000 */
[C---:B------:R-:W-:Y:S02]  /*0c10*/  ISETP.GE.AND P0, PT, R7.reuse, UR13, PT ;  /* 0x0000000d07007c0c */ /* 0x040fe4000bf06270 */
[----:B------:R-:W-:-:S11]  /*0c20*/  ISETP.GE.AND P1, PT, R7, UR17, PT ;  /* 0x0000001107007c0c */ /* 0x000fd6000bf26270 */
[----:B------:R-:W0:Y:S01]  /*0c30*/  @!P0 LDC.64 R12, c[0x0][0x390] ;  /* 0x0000e400ff0c8b82 */ /* 0x000e220000000a00 */
[----:B------:R-:W-:-:S07]  /*0c40*/  @!P0 IMAD.IADD R9, R2, 0x1, R7 ;  /* 0x0000000102098824 */ /* 0x000fce00078e0207 */
[----:B------:R-:W1:Y:S08]  /*0c50*/  @!P1 LDC.64 R16, c[0x0][0x390] ;  /* 0x0000e400ff109b82 */ /* 0x000e700000000a00 */
[----:B------:R-:W2:Y:S01]  /*0c60*/  @!P0 LDC.64 R14, c[0x0][0x388] ;  /* 0x0000e200ff0e8b82 */ /* 0x000ea20000000a00 */
[----:B0-----:R-:W-:-:S07]  /*0c70*/  @!P0 IMAD.WIDE R12, R9, 0x4, R12 ;  /* 0x00000004090c8825 */ /* 0x001fce00078e020c */
[----:B------:R-:W0:Y:S01]  /*0c80*/  @!P1 LDC.64 R18, c[0x0][0x388] ;  /* 0x0000e200ff129b82 */ /* 0x000e220000000a00 */
[----:B------:R-:W-:Y:S01]  /*0c90*/  @!P1 VIADD R9, R7, UR12 ;  /* 0x0000000c07099c36 */ /* 0x000fe20008000000 */
[----:B------:R-:W3:Y:S03]  /*0ca0*/  @!P0 LDG.E R12, desc[UR14][R12.64] ;  /* 0x0000000e0c0c8981 */ /* 0x000ee6000c1e1900 */
[----:B-1----:R-:W-:-:S06]  /*0cb0*/  @!P1 IMAD.WIDE R16, R9, 0x4, R16 ;  /* 0x0000000409109825 */ /* 0x002fcc00078e0210 */
[----:B------:R-:W4:Y:S01]  /*0cc0*/  @!P1 LDG.E R16, desc[UR14][R16.64] ;  /* 0x0000000e10109981 */ /* 0x000f22000c1e1900 */
[----:B---3--:R-:W-:-:S04]  /*0cd0*/  @!P0 IMAD R9, R12, 0x3, RZ ;  /* 0x000000030c098824 */ /* 0x008fc800078e02ff */
[----:B--2---:R-:W-:-:S04]  /*0ce0*/  @!P0 IMAD.WIDE R14, R9, 0x4, R14 ;  /* 0x00000004090e8825 */ /* 0x004fc800078e020e */
[----:B----4-:R-:W-:Y:S01]  /*0cf0*/  @!P1 IMAD R23, R16, 0x3, RZ ;  /* 0x0000000310179824 */ /* 0x010fe200078e02ff */
[----:B------:R-:W2:Y:S03]  /*0d00*/  @!P0 LDG.E R9, desc[UR14][R14.64] ;  /* 0x0000000e0e098981 */ /* 0x000ea6000c1e1900 */
[----:B0-----:R-:W-:Y:S01]  /*0d10*/  @!P1 IMAD.WIDE R18, R23, 0x4, R18 ;  /* 0x0000000417129825 */ /* 0x001fe200078e0212 */
[----:B------:R-:W3:Y:S04]  /*0d20*/  @!P0 LDG.E R21, desc[UR14][R14.64+0x4] ;  /* 0x0000040e0e158981 */ /* 0x000ee8000c1e1900 */
[----:B------:R0:W4:Y:S04]  /*0d30*/  @!P0 LDG.E R13, desc[UR14][R14.64+0x8] ;  /* 0x0000080e0e0d8981 */ /* 0x000128000c1e1900 */
[----:B------:R-:W5:Y:S04]  /*0d40*/  @!P1 LDG.E R20, desc[UR14][R18.64] ;  /* 0x0000000e12149981 */ /* 0x000f68000c1e1900 */
[----:B------:R-:W5:Y:S04]  /*0d50*/  @!P1 LDG.E R16, desc[UR14][R18.64+0x4] ;  /* 0x0000040e12109981 */ /* 0x000f68000c1e1900 */
[----:B------:R-:W5:Y:S01]  /*0d60*/  @!P1 LDG.E R22, desc[UR14][R18.64+0x8] ;  /* 0x0000080e12169981 */ /* 0x000f62000c1e1900 */
[----:B------:R-:W-:Y:S01]  /*0d70*/  MOV R17, UR13 ;  /* 0x0000000d00117c02 */ /* 0x000fe20008000f00 */
[----:B------:R-:W-:-:S02]  /*0d80*/  @!P0 IMAD R10, R7, 0xc, R0 ;  /* 0x0000000c070a8824 */ /* 0x000fc400078e0200 */
[----:B------:R-:W-:Y:S02]  /*0d90*/  IMAD.MOV.U32 R24, RZ, RZ, 0xc ;  /* 0x0000000cff187424 */ /* 0x000fe400078e00ff */
[----:B------:R-:W-:Y:S02]  /*0da0*/  @!P0 IMAD R12, R17, 0xc, R10 ;  /* 0x0000000c110c8824 */ /* 0x000fe400078e020a */
[----:B------:R-:W-:Y:S02]  /*0db0*/  IMAD.MOV.U32 R26, RZ, RZ, 0xc ;  /* 0x0000000cff1a7424 */ /* 0x000fe400078e00ff */
[C---:B0-----:R-:W-:Y:S02]  /*0dc0*/  @!P1 IMAD R15, R7.reuse, R24, UR19 ;  /* 0x00000013070f9e24 */ /* 0x041fe4000f8e0218 */
[----:B------:R-:W-:Y:S01]  /*0dd0*/  @!P1 IMAD R14, R7, R26, UR20 ;  /* 0x00000014070e9e24 */ /* 0x000fe2000f8e021a */
[----:B--2---:R0:W-:Y:S04]  /*0de0*/  @!P0 STS [R10], R9 ;  /* 0x000000090a008388 */ /* 0x0041e80000000800 */
[----:B------:R1:W-:Y:S04]  /*0df0*/  @!P0 STS [R12], RZ ;  /* 0x000000ff0c008388 */ /* 0x0003e80000000800 */
[----:B---3--:R1:W-:Y:S01]  /*0e00*/  @!P0 STS [R10+0x4], R21 ;  /* 0x000004150a008388 */ /* 0x0083e20000000800 */
[----:B0-----:R-:W-:-:S03]  /*0e10*/  MOV R9, R11 ;  /* 0x0000000b00097202 */ /* 0x001fc60000000f00 */
[----:B------:R1:W-:Y:S04]  /*0e20*/  @!P0 STS [R12+0x4], RZ ;  /* 0x000004ff0c008388 */ /* 0x0003e80000000800 */
[----:B----4-:R1:W-:Y:S04]  /*0e30*/  @!P0 STS [R10+0x8], R13 ;  /* 0x0000080d0a008388 */ /* 0x0103e80000000800 */
[----:B------:R1:W-:Y:S04]  /*0e40*/  @!P0 STS [R12+0x8], RZ ;  /* 0x000008ff0c008388 */ /* 0x0003e80000000800 */
[----:B-----5:R1:W-:Y:S04]  /*0e50*/  @!P1 STS [R15], R20 ;  /* 0x000000140f009388 */ /* 0x0203e80000000800 */
[----:B------:R1:W-:Y:S04]  /*0e60*/  @!P1 STS [R14], RZ ;  /* 0x000000ff0e009388 */ /* 0x0003e80000000800 */
[----:B------:R1:W-:Y:S04]  /*0e70*/  @!P1 STS [R15+0x4], R16 ;  /* 0x000004100f009388 */ /* 0x0003e80000000800 */
[----:B------:R1:W-:Y:S04]  /*0e80*/  @!P1 STS [R14+0x4], RZ ;  /* 0x000004ff0e009388 */ /* 0x0003e80000000800 */
[----:B------:R1:W-:Y:S04]  /*0e90*/  @!P1 STS [R15+0x8], R22 ;  /* 0x000008160f009388 */ /* 0x0003e80000000800 */
[----:B------:R1:W-:Y:S02]  /*0ea0*/  @!P1 STS [R14+0x8], RZ ;  /* 0x000008ff0e009388 */ /* 0x0003e40000000800 */
.L_x_5:
[----:B------:R-:W-:Y:S05]  /*0eb0*/  BSYNC.RECONVERGENT B0 ;  /* 0x0000000000007941 */ /* 0x000fea0003800200 */
.L_x_4:
[----:B------:R-:W-:Y:S04]  /*0ec0*/  BSSY.RECONVERGENT B0, `(.L_x_3) ;  /* 0x0000061000007945 */ /* 0x000fe80003800200 */
[----:B------:R-:W-:Y:S05]  /*0ed0*/  @P2 BRA `(.L_x_6) ;  /* 0x00000004007c2947 */ /* 0x000fea0003800000 */
[----:B-1----:R-:W0:Y:S01]  /*0ee0*/  LDC.64 R10, c[0x0][0x388] ;  /* 0x0000e200ff0a7b82 */ /* 0x002e220000000a00 */
[----:B------:R-:W-:Y:S01]  /*0ef0*/  IMAD.U32 R14, RZ, RZ, UR12 ;  /* 0x0000000cff0e7e24 */ /* 0x000fe2000f8e00ff */
[----:B------:R-:W-:-:S04]  /*0f00*/  SHF.R.S32.HI R12, RZ, 0x1f, R2 ;  /* 0x0000001fff0c7819 */ /* 0x000fc80000011402 */
[----:B------:R-:W-:-:S07]  /*0f10*/  SHF.R.S32.HI R14, RZ, 0x1f, R14 ;  /* 0x0000001fff0e7819 */ /* 0x000fce000001140e */
.L_x_11:
[C---:B------:R-:W-:Y:S02]  /*0f20*/  ISETP.GE.AND P0, PT, R9.reuse, UR13, PT ;  /* 0x0000000d09007c0c */ /* 0x040fe4000bf06270 */
[----:B------:R-:W-:-:S11]  /*0f30*/  ISETP.GE.AND P1, PT, R9, UR17, PT ;  /* 0x0000001109007c0c */ /* 0x000fd6000bf26270 */
[----:B01----:R-:W1:Y:S01]  /*0f40*/  @!P0 LDC.64 R16, c[0x0][0x390] ;  /* 0x0000e400ff108b82 */ /* 0x003e620000000a00 */
[----:B--2---:R-:W-:-:S07]  /*0f50*/  @!P0 IMAD.IADD R13, R2, 0x1, R9 ;  /* 0x00000001020d8824 */ /* 0x004fce00078e0209 */
[----:B------:R-:W2:Y:S08]  /*0f60*/  @!P1 LDC.64 R20, c[0x0][0x390] ;  /* 0x0000e400ff149b82 */ /* 0x000eb00000000a00 */
[----:B------:R-:W3:Y:S01]  /*0f70*/  @!P0 LDC.64 R18, c[0x0][0x388] ;  /* 0x0000e200ff128b82 */ /* 0x000ee20000000a00 */
[----:B-1----:R-:W-:Y:S01]  /*0f80*/  @!P0 IMAD.WIDE R16, R13, 0x4, R16 ;  /* 0x000000040d108825 */ /* 0x002fe200078e0210 */
[----:B------:R-:W-:-:S06]  /*0f90*/  @!P1 IADD3 R13, PT, PT, R9, UR12, RZ ;  /* 0x0000000c090d9c10 */ /* 0x000fcc000fffe0ff */
[----:B------:R-:W1:Y:S01]  /*0fa0*/  @!P1 LDC.64 R22, c[0x0][0x388] ;  /* 0x0000e200ff169b82 */ /* 0x000e620000000a00 */
[----:B------:R-:W4:Y:S01]  /*0fb0*/  @!P0 LDG.E R16, desc[UR14][R16.64] ;  /* 0x0000000e10108981 */ /* 0x000f22000c1e1900 */
[----:B--2---:R-:W-:-:S06]  /*0fc0*/  @!P1 IMAD.WIDE R20, R13, 0x4, R20 ;  /* 0x000000040d149825 */ /* 0x004fcc00078e0214 */
[----:B------:R-:W2:Y:S01]  /*0fd0*/  @!P1 LDG.E R20, desc[UR14][R20.64] ;  /* 0x0000000e14149981 */ /* 0x000ea2000c1e1900 */
[----:B----4-:R-:W-:-:S04]  /*0fe0*/  @!P0 IMAD R13, R16, 0x3, RZ ;  /* 0x00000003100d8824 */ /* 0x010fc800078e02ff */
[----:B---3--:R-:W-:-:S04]  /*0ff0*/  @!P0 IMAD.WIDE R18, R13, 0x4, R18 ;  /* 0x000000040d128825 */ /* 0x008fc800078e0212 */
[----:B--2---:R-:W-:Y:S01]  /*1000*/  @!P1 IMAD R15, R20, 0x3, RZ ;  /* 0x00000003140f9824 */ /* 0x004fe200078e02ff */
[----:B------:R-:W2:Y:S04]  /*1010*/  @!P0 LDG.E R13, desc[UR14][R18.64] ;  /* 0x0000000e120d8981 */ /* 0x000ea8000c1e1900 */
[----:B------:R-:W3:Y:S01]  /*1020*/  @!P0 LDG.E R25, desc[UR14][R18.64+0x4] ;  /* 0x0000040e12198981 */ /* 0x000ee2000c1e1900 */
[----:B-1----:R-:W-:-:S03]  /*1030*/  @!P1 IMAD.WIDE R22, R15, 0x4, R22 ;  /* 0x000000040f169825 */ /* 0x002fc600078e0216 */
[----:B------:R1:W4:Y:S04]  /*1040*/  @!P0 LDG.E R17, desc[UR14][R18.64+0x8] ;  /* 0x0000080e12118981 */ /* 0x000328000c1e1900 */
[----:B------:R-:W5:Y:S04]  /*1050*/  @!P1 LDG.E R24, desc[UR14][R22.64] ;  /* 0x0000000e16189981 */ /* 0x000f68000c1e1900 */
[----:B------:R-:W5:Y:S04]  /*1060*/  @!P1 LDG.E R20, desc[UR14][R22.64+0x4] ;  /* 0x0000040e16149981 */ /* 0x000f68000c1e1900 */
[----:B------:R0:W5:Y:S01]  /*1070*/  @!P1 LDG.E R26, desc[UR14][R22.64+0x8] ;  /* 0x0000080e161a9981 */ /* 0x000162000c1e1900 */
[----:B------:R-:W-:-:S02]  /*1080*/  IMAD.U32 R15, RZ, RZ, UR13 ;  /* 0x0000000dff0f7e24 */ /* 0x000fc4000f8e00ff */
[----:B------:R-:W-:Y:S02]  /*1090*/  HFMA2 R30, -RZ, RZ, 0, 7.152557373046875e-07 ;  /* 0x0000000cff1e7431 */ /* 0x000fe400000001ff */
[----:B------:R-:W-:Y:S01]  /*10a0*/  @!P0 IMAD R16, R9, 0xc, R0 ;  /* 0x0000000c09108824 */ /* 0x000fe200078e0200 */
[----:B------:R-:W-:Y:S01]  /*10b0*/  BSSY.RECONVERGENT B1, `(.L_x_7) ;  /* 0x0000029000017945 */ /* 0x000fe20003800200 */
[----:B------:R-:W-:Y:S02]  /*10c0*/  IMAD.MOV.U32 R28, RZ, RZ, 0xc ;  /* 0x0000000cff1c7424 */ /* 0x000fe400078e00ff */
[----:B------:R-:W-:Y:S02]  /*10d0*/  @!P0 IMAD R15, R15, 0xc, R16 ;  /* 0x0000000c0f0f8824 */ /* 0x000fe400078e0210 */
[C---:B-1----:R-:W-:Y:S02]  /*10e0*/  @!P1 IMAD R19, R9.reuse, R28, UR19 ;  /* 0x0000001309139e24 */ /* 0x042fe4000f8e021c */
[----:B0-----:R-:W-:-:S02]  /*10f0*/  VIADD R23, R9, 0x1 ;  /* 0x0000000109177836 */ /* 0x001fc40000000000 */
[----:B------:R-:W-:Y:S01]  /*1100*/  @!P1 IMAD R18, R9, R30, UR20 ;  /* 0x0000001409129e24 */ /* 0x000fe2000f8e021e */
[----:B--2---:R0:W-:Y:S04]  /*1110*/  @!P0 STS [R16], R13 ;  /* 0x0000000d10008388 */ /* 0x0041e80000000800 */
[----:B------:R0:W-:Y:S04]  /*1120*/  @!P0 STS [R15], RZ ;  /* 0x000000ff0f008388 */ /* 0x0001e80000000800 */
[----:B---3--:R0:W-:Y:S04]  /*1130*/  @!P0 STS [R16+0x4], R25 ;  /* 0x0000041910008388 */ /* 0x0081e80000000800 */
[----:B------:R0:W-:Y:S04]  /*1140*/  @!P0 STS [R15+0x4], RZ ;  /* 0x000004ff0f008388 */ /* 0x0001e80000000800 */
[----:B----4-:R0:W-:Y:S04]  /*1150*/  @!P0 STS [R16+0x8], R17 ;  /* 0x0000081110008388 */ /* 0x0101e80000000800 */
[----:B------:R0:W-:Y:S01]  /*1160*/  @!P0 STS [R15+0x8], RZ ;  /* 0x000008ff0f008388 */ /* 0x0001e20000000800 */
[----:B------:R-:W-:-:S03]  /*1170*/  ISETP.GE.AND P0, PT, R23, UR13, PT ;  /* 0x0000000d17007c0c */ /* 0x000fc6000bf06270 */
[----:B-----5:R0:W-:Y:S04]  /*1180*/  @!P1 STS [R19], R24 ;  /* 0x0000001813009388 */ /* 0x0201e80000000800 */
[----:B------:R0:W-:Y:S04]  /*1190*/  @!P1 STS [R18], RZ ;  /* 0x000000ff12009388 */ /* 0x0001e80000000800 */
[----:B------:R0:W-:Y:S04]  /*11a0*/  @!P1 STS [R19+0x4], R20 ;  /* 0x0000041413009388 */ /* 0x0001e80000000800 */
[----:B------:R0:W-:Y:S04]  /*11b0*/  @!P1 STS [R18+0x4], RZ ;  /* 0x000004ff12009388 */ /* 0x0001e80000000800 */
[----:B------:R0:W-:Y:S04]  /*11c0*/  @!P1 STS [R19+0x8], R26 ;  /* 0x0000081a13009388 */ /* 0x0001e80000000800 */
[----:B------:R0:W-:Y:S01]  /*11d0*/  @!P1 STS [R18+0x8], RZ ;  /* 0x000008ff12009388 */ /* 0x0001e20000000800 */
[----:B------:R-:W-:Y:S01]  /*11e0*/  ISETP.GE.AND P1, PT, R23, UR17, PT ;  /* 0x0000001117007c0c */ /* 0x000fe2000bf26270 */
[----:B------:R-:W-:-:S12]  /*11f0*/  @P0 BRA `(.L_x_8) ;  /* 0x0000000000500947 */ /* 0x000fd80003800000 */
[----:B0-----:R-:W-:-:S04]  /*1200*/  IADD3 R13, P0, PT, R2, R9, RZ ;  /* 0x00000009020d7210 */ /* 0x001fc80007f1e0ff */
[----:B------:R-:W-:Y:S02]  /*1210*/  LEA.HI.X.SX32 R16, R9, R12, 0x1, P0 ;  /* 0x0000000c09107211 */ /* 0x000fe400000f0eff */
[----:B------:R-:W-:-:S04]  /*1220*/  LEA R18, P0, R13, UR4, 0x2 ;  /* 0x000000040d127c11 */ /* 0x000fc8000f8010ff */
[----:B------:R-:W-:-:S05]  /*1230*/  LEA.HI.X R19, R13, UR5, R16, 0x2, P0 ;  /* 0x000000050d137c11 */ /* 0x000fca00080f1410 */
[----:B------:R-:W2:Y:S02]  /*1240*/  LDG.E R18, desc[UR14][R18.64+0x4] ;  /* 0x0000040e12127981 */ /* 0x000ea4000c1e1900 */
[----:B--2---:R-:W-:-:S04]  /*1250*/  IMAD R17, R18, 0x3, RZ ;  /* 0x0000000312117824 */ /* 0x004fc800078e02ff */
[----:B------:R-:W-:-:S05]  /*1260*/  IMAD.WIDE R16, R17, 0x4, R10 ;  /* 0x0000000411107825 */ /* 0x000fca00078e020a */
[----:B------:R-:W2:Y:S04]  /*1270*/  LDG.E R13, desc[UR14][R16.64] ;  /* 0x0000000e100d7981 */ /* 0x000ea8000c1e1900 */
[----:B------:R-:W3:Y:S04]  /*1280*/  LDG.E R20, desc[UR14][R16.64+0x4] ;  /* 0x0000040e10147981 */ /* 0x000ee8000c1e1900 */
[----:B------:R-:W4:Y:S01]  /*1290*/  LDG.E R21, desc[UR14][R16.64+0x8] ;  /* 0x0000080e10157981 */ /* 0x000f22000c1e1900 */
[----:B------:R-:W-:Y:S02]  /*12a0*/  IMAD.U32 R24, RZ, RZ, UR13 ;  /* 0x0000000dff187e24 */ /* 0x000fe4000f8e00ff */
[----:B------:R-:W-:-:S02]  /*12b0*/  IMAD R15, R23, 0xc, R0 ;  /* 0x0000000c170f7824 */ /* 0x000fc400078e0200 */
[----:B------:R-:W-:Y:S02]  /*12c0*/  IMAD R22, R9, 0xc, R0 ;  /* 0x0000000c09167824 */ /* 0x000fe400078e0200 */
[----:B------:R-:W-:-:S03]  /*12d0*/  IMAD R15, R24, 0xc, R15 ;  /* 0x0000000c180f7824 */ /* 0x000fc600078e020f */
[----:B--2---:R1:W-:Y:S04]  /*12e0*/  STS [R22+0xc], R13 ;  /* 0x00000c0d16007388 */ /* 0x0043e80000000800 */
[----:B------:R1:W-:Y:S04]  /*12f0*/  STS [R15], RZ ;  /* 0x000000ff0f007388 */ /* 0x0003e80000000800 */
[----:B---3--:R1:W-:Y:S04]  /*1300*/  STS [R22+0x10], R20 ;  /* 0x0000101416007388 */ /* 0x0083e80000000800 */
[----:B------:R1:W-:Y:S04]  /*1310*/  STS [R15+0x4], RZ ;  /* 0x000004ff0f007388 */ /* 0x0003e80000000800 */
[----:B----4-:R1:W-:Y:S04]  /*1320*/  STS [R22+0x14], R21 ;  /* 0x0000141516007388 */ /* 0x0103e80000000800 */
[----:B------:R1:W-:Y:S02]  /*1330*/  STS [R15+0x8], RZ ;  /* 0x000008ff0f007388 */ /* 0x0003e40000000800 */
.L_x_8:
[----:B------:R-:W-:Y:S05]  /*1340*/  BSYNC.RECONVERGENT B1 ;  /* 0x0000000000017941 */ /* 0x000fea0003800200 */
.L_x_7:
[----:B------:R-:W-:Y:S04]  /*1350*/  BSSY.RECONVERGENT B1, `(.L_x_9) ;  /* 0x0000014000017945 */ /* 0x000fe80003800200 */
[----:B------:R-:W-:Y:S05]  /*1360*/  @P1 BRA `(.L_x_10) ;  /* 0x0000000000481947 */ /* 0x000fea0003800000 */
[----:B01----:R-:W-:-:S04]  /*1370*/  IADD3 R13, P0, PT, R9, UR12, RZ ;  /* 0x0000000c090d7c10 */ /* 0x003fc8000ff1e0ff */
[----:B------:R-:W-:Y:S02]  /*1380*/  LEA.HI.X.SX32 R16, R9, R14, 0x1, P0 ;  /* 0x0000000e09107211 */ /* 0x000fe400000f0eff */
[----:B------:R-:W-:-:S04]  /*1390*/  LEA R18, P0, R13, UR4, 0x2 ;  /* 0x000000040d127c11 */ /* 0x000fc8000f8010ff */
[----:B------:R-:W-:-:S05]  /*13a0*/  LEA.HI.X R19, R13, UR5, R16, 0x2, P0 ;  /* 0x000000050d137c11 */ /* 0x000fca00080f1410 */
[----:B------:R-:W2:Y:S01]  /*13b0*/  LDG.E R18, desc[UR14][R18.64+0x4] ;  /* 0x0000040e12127981 */ /* 0x000ea2000c1e1900 */
[----:B------:R-:W-:Y:S01]  /*13c0*/  MOV R20, 0xc ;  /* 0x0000000c00147802 */ /* 0x000fe20000000f00 */
[----:B--2---:R-:W-:-:S04]  /*13d0*/  IMAD R17, R18, 0x3, RZ ;  /* 0x0000000312117824 */ /* 0x004fc800078e02ff */
[----:B------:R-:W-:-:S05]  /*13e0*/  IMAD.WIDE R16, R17, 0x4, R10 ;  /* 0x0000000411107825 */ /* 0x000fca00078e020a */
[----:B------:R-:W2:Y:S04]  /*13f0*/  LDG.E R13, desc[UR14][R16.64] ;  /* 0x0000000e100d7981 */ /* 0x000ea8000c1e1900 */
[----:B------:R-:W3:Y:S04]  /*1400*/  LDG.E R15, desc[UR14][R16.64+0x4] ;  /* 0x0000040e100f7981 */ /* 0x000ee8000c1e1900 */
[----:B------:R-:W4:Y:S01]  /*1410*/  LDG.E R21, desc[UR14][R16.64+0x8] ;  /* 0x0000080e10157981 */ /* 0x000f22000c1e1900 */
[----:B------:R-:W-:-:S05]  /*1420*/  IMAD R20, R9, R20, 0xc ;  /* 0x0000000c09147424 */ /* 0x000fca00078e0214 */
[----:B--2---:R2:W-:Y:S04]  /*1430*/  STS [R20+UR19], R13 ;  /* 0x0000000d14007988 */ /* 0x0045e80008000813 */
[----:B------:R2:W-:Y:S04]  /*1440*/  STS [R20+UR20], RZ ;  /* 0x000000ff14007988 */ /* 0x0005e80008000814 */
[----:B---3--:R2:W-:Y:S04]  /*1450*/  STS [R20+UR19+0x4], R15 ;  /* 0x0000040f14007988 */ /* 0x0085e80008000813 */
[----:B------:R2:W-:Y:S04]  /*1460*/  STS [R20+UR20+0x4], RZ ;  /* 0x000004ff14007988 */ /* 0x0005e80008000814 */
[----:B----4-:R2:W-:Y:S04]  /*1470*/  STS [R20+UR19+0x8], R21 ;  /* 0x0000081514007988 */ /* 0x0105e80008000813 */
[----:B------:R2:W-:Y:S02]  /*1480*/  STS [R20+UR20+0x8], RZ ;  /* 0x000008ff14007988 */ /* 0x0005e40008000814 */
.L_x_10:
[----:B------:R-:W-:Y:S05]  /*1490*/  BSYNC.RECONVERGENT B1 ;  /* 0x0000000000017941 */ /* 0x000fea0003800200 */
.L_x_9:
[----:B------:R-:W-:-:S05]  /*14a0*/  VIADD R9, R9, 0x2 ;  /* 0x0000000209097836 */ /* 0x000fca0000000000 */
[----:B------:R-:W-:-:S13]  /*14b0*/  ISETP.GE.AND P0, PT, R9, R8, PT ;  /* 0x000000080900720c */ /* 0x000fda0003f06270 */
[----:B------:R-:W-:Y:S05]  /*14c0*/  @!P0 BRA `(.L_x_11) ;  /* 0xfffffff800948947 */ /* 0x000fea000383ffff */
.L_x_6:
[----:B------:R-:W-:Y:S05]  /*14d0*/  BSYNC.RECONVERGENT B0 ;  /* 0x0000000000007941 */ /* 0x000fea0003800200 */
.L_x_3:
[----:B------:R-:W-:Y:S01]  /*14e0*/  BAR.SYNC.DEFER_BLOCKING 0x0 ;  /* 0x0000000000007b1d */ /* 0x000fe20000010000 */
[----:B------:R-:W-:-:S05]  /*14f0*/  ISETP.GT.U32.AND P0, PT, R5, 0x7ffffffe, PT ;  /* 0x7ffffffe0500780c */ /* 0x000fca0003f04070 */
[----:B------:R-:W-:-:S08]  /*1500*/  UMOV UR4, URZ ;  /* 0x000000ff00047c82 */ /* 0x000fd00008000000 */
[----:B------:R-:W-:Y:S05]  /*1510*/  @P0 BRA `(.L_x_12) ;  /* 0x0000000800580947 */ /* 0x000fea0003800000 */
[----:B------:R-:W-:Y:S01]  /*1520*/  BSSY.RECONVERGENT B0, `(.L_x_12) ;  /* 0x0000095000007945 */ /* 0x000fe20003800200 */
[----:B------:R-:W-:-:S07]  /*1530*/  IMAD.MOV.U32 R9, RZ, RZ, R7 ;  /* 0x000000ffff097224 */ /* 0x000fce00078e0007 */
.L_x_28:
[----:B------:R-:W-:Y:S01]  /*1540*/  UISETP.GE.AND UP0, UPT, UR17, 0x1, UPT ;  /* 0x000000011100788c */ /* 0x000fe2000bf06270 */
[----:B------:R-:W-:Y:S05]  /*1550*/  BSSY.RECONVERGENT B1, `(.L_x_13) ;  /* 0x000008e000017945 */ /* 0x000fea0003800200 */
[----:B------:R-:W-:-:S04]  /*1560*/  PLOP3.LUT P0, PT, PT, PT, UP0, 0x80, 0x8 ;  /* 0x000000000008781c */ /* 0x000fc80003f0f008 */
[----:B------:R-:W-:-:S13]  /*1570*/  ISETP.GE.OR P0, PT, R9, UR13, !P0 ;  /* 0x0000000d09007c0c */ /* 0x000fda000c706670 */
[----:B0-----:R-:W-:Y:S05]  /*1580*/  @P0 BRA `(.L_x_14) ;  /* 0x0000000800280947 */ /* 0x001fea0003800000 */
[----:B------:R-:W3:Y:S01]  /*1590*/  S2R R11, SR_CgaCtaId ;  /* 0x00000000000b7919 */ /* 0x000ee20000008800 */
[----:B------:R-:W-:Y:S01]  /*15a0*/  MOV R0, 0x400 ;  /* 0x0000040000007802 */ /* 0x000fe20000000f00 */
[----:B-1----:R-:W-:-:S03]  /*15b0*/  IMAD.MOV.U32 R14, RZ, RZ, RZ ;  /* 0x000000ffff0e7224 */ /* 0x002fc600078e00ff */
[----:B---3--:R-:W-:Y:S02]  /*15c0*/  LEA R0, R11, R0, 0x18 ;  /* 0x000000000b007211 */ /* 0x008fe400078ec0ff */
[----:B------:R-:W-:-:S03]  /*15d0*/  MOV R11, UR13 ;  /* 0x0000000d000b7c02 */ /* 0x000fc60008000f00 */
[----:B------:R-:W-:-:S04]  /*15e0*/  IMAD R0, R9, 0xc, R0 ;  /* 0x0000000c09007824 */ /* 0x000fc800078e0200 */
[----:B------:R-:W-:Y:S01]  /*15f0*/  IMAD R10, R11, 0xc, R0 ;  /* 0x0000000c0b0a7824 */ /* 0x000fe200078e0200 */
[----:B------:R1:W3:Y:S04]  /*1600*/  LDS R12, [R0+0x4] ;  /* 0x00000400000c7984 */ /* 0x0002e80000000800 */
[----:B------:R1:W4:Y:S04]  /*1610*/  LDS R11, [R0] ;  /* 0x00000000000b7984 */ /* 0x0003280000000800 */
[----:B0-2---:R1:W0:Y:S04]  /*1620*/  LDS R13, [R0+0x8] ;  /* 0x00000800000d7984 */ /* 0x0052280000000800 */
[----:B------:R1:W2:Y:S04]  /*1630*/  LDS R15, [R10] ;  /* 0x000000000a0f7984 */ /* 0x0002a80000000800 */
[----:B------:R1:W0:Y:S04]  /*1640*/  LDS R33, [R10+0x4] ;  /* 0x000004000a217984 */ /* 0x0002280000000800 */
[----:B------:R1:W0:Y:S02]  /*1650*/  LDS R35, [R10+0x8] ;  /* 0x000008000a237984 */ /* 0x0002240000000800 */
.L_x_27:
[----:B------:R-:W-:Y:S01]  /*1660*/  IMAD.MOV.U32 R17, RZ, RZ, 0xc ;  /* 0x0000000cff117424 */ /* 0x000fe200078e00ff */
[----:B-1----:R-:W1:Y:S01]  /*1670*/  MUFU.RCP R0, UR7 ;  /* 0x0000000700007d08 */ /* 0x002e620008001000 */
[----:B------:R-:W-:Y:S02]  /*1680*/  BSSY.RECONVERGENT B2, `(.L_x_15) ;  /* 0x0000011000027945 */ /* 0x000fe40003800200 */
[----:B------:R-:W-:Y:S01]  /*1690*/  IMAD R22, R14, R17, UR19 ;  /* 0x000000130e167e24 */ /* 0x000fe2000f8e0211 */
[----:B------:R-:W-:-:S04]  /*16a0*/  MOV R17, UR7 ;  /* 0x0000000700117c02 */ /* 0x000fc80008000f00 */
[----:B------:R-:W4:Y:S01]  /*16b0*/  LDS R32, [R22] ;  /* 0x0000000016207984 */ /* 0x000f220000000800 */
[----:B-1----:R-:W-:-:S04]  /*16c0*/  FFMA R17, R0, -R17, 1 ;  /* 0x3f80000000117423 */ /* 0x002fc80000000811 */
[----:B------:R-:W-:Y:S01]  /*16d0*/  FFMA R17, R0, R17, R0 ;  /* 0x0000001100117223 */ /* 0x000fe20000000000 */
[----:B----4-:R-:W-:-:S04]  /*16e0*/  FADD R32, R11, -R32 ;  /* 0x800000200b207221 */ /* 0x010fc80000000000 */
[----:B------:R-:W1:Y:S01]  /*16f0*/  FCHK P0, R32, UR7 ;  /* 0x0000000720007d02 */ /* 0x000e620008000000 */
[----:B------:R-:W-:-:S04]  /*1700*/  FFMA R0, R32, R17, RZ ;  /* 0x0000001120007223 */ /* 0x000fc800000000ff */
[----:B------:R-:W-:-:S04]  /*1710*/  FFMA R16, R0, -UR7, R32 ;  /* 0x8000000700107c23 */ /* 0x000fc80008000020 */
[----:B------:R-:W-:Y:S01]  /*1720*/  FFMA R16, R17, R16, R0 ;  /* 0x0000001011107223 */ /* 0x000fe20000000000 */
[----:B01----:R-:W-:Y:S06]  /*1730*/  @!P0 BRA `(.L_x_16) ;  /* 0x0000000000148947 */ /* 0x003fec0003800000 */
[----:B------:R-:W-:Y:S01]  /*1740*/  IMAD.MOV.U32 R17, RZ, RZ, R32 ;  /* 0x000000ffff117224 */ /* 0x000fe200078e0020 */
[----:B------:R-:W-:Y:S01]  /*1750*/  MOV R16, 0x1780 ;  /* 0x0000178000107802 */ /* 0x000fe20000000f00 */
[----:B------:R-:W-:-:S07]  /*1760*/  IMAD.U32 R0, RZ, RZ, UR7 ;  /* 0x00000007ff007e24 */ /* 0x000fce000f8e00ff */
[----:B0-23--:R-:W-:Y:S05]  /*1770*/  CALL.REL.NOINC `($__internal_0_$__cuda_sm3x_div_rn_noftz_f32_slowpath) ;  /* 0x0000001c004c7944 */ /* 0x00dfea0003c00000 */
[----:B------:R-:W-:-:S07]  /*1780*/  MOV R16, R18 ;  /* 0x0000001200107202 */ /* 0x000fce0000000f00 */
.L_x_16:
[----:B------:R-:W-:Y:S05]  /*1790*/  BSYNC.RECONVERGENT B2 ;  /* 0x0000000000027941 */ /* 0x000fea0003800200 */
.L_x_15:
[----:B------:R-:W3:Y:S01]  /*17a0*/  LDS R25, [R22+0x4] ;  /* 0x0000040016197984 */ /* 0x000ee20000000800 */
[----:B------:R-:W1:Y:S01]  /*17b0*/  MUFU.RCP R0, UR7 ;  /* 0x0000000700007d08 */ /* 0x000e620008001000 */
[----:B------:R-:W-:Y:S01]  /*17c0*/  IMAD.U32 R19, RZ, RZ, UR7 ;  /* 0x00000007ff137e24 */ /* 0x000fe2000f8e00ff */
[----:B------:R-:W-:Y:S06]  /*17d0*/  BSSY.RECONVERGENT B2, `(.L_x_17) ;  /* 0x000000f000027945 */ /* 0x000fec0003800200 */
[----:B------:R-:W4:Y:S01]  /*17e0*/  FRND R17, R16 ;  /* 0x0000001000117307 */ /* 0x000f220000201000 */
[----:B-1----:R-:W-:-:S04]  /*17f0*/  FFMA R19, R0, -R19, 1 ;  /* 0x3f80000000137423 */ /* 0x002fc80000000813 */
[----:B------:R-:W-:Y:S01]  /*1800*/  FFMA R0, R0, R19, R0 ;  /* 0x0000001300007223 */ /* 0x000fe20000000000 */
[----:B----4-:R-:W-:Y:S01]  /*1810*/  FFMA R32, R17, -UR7, R32 ;  /* 0x8000000711207c23 */ /* 0x010fe20008000020 */
[----:B---3--:R-:W-:-:S04]  /*1820*/  FADD R25, R12, -R25 ;  /* 0x800000190c197221 */ /* 0x008fc80000000000 */
[----:B------:R-:W1:Y:S01]  /*1830*/  FCHK P0, R25, UR7 ;  /* 0x0000000719007d02 */ /* 0x000e620008000000 */
[----:B------:R-:W-:-:S04]  /*1840*/  FFMA R18, R0, R25, RZ ;  /* 0x0000001900127223 */ /* 0x000fc800000000ff */
[----:B------:R-:W-:-:S04]  /*1850*/  FFMA R19, R18, -UR7, R25 ;  /* 0x8000000712137c23 */ /* 0x000fc80008000019 */
[----:B------:R-:W-:Y:S01]  /*1860*/  FFMA R18, R0, R19, R18 ;  /* 0x0000001300127223 */ /* 0x000fe20000000012 */
[----:B-1----:R-:W-:Y:S06]  /*1870*/  @!P0 BRA `(.L_x_18) ;  /* 0x0000000000108947 */ /* 0x002fec0003800000 */
[----:B------:R-:W-:Y:S01]  /*1880*/  IMAD.MOV.U32 R17, RZ, RZ, R25 ;  /* 0x000000ffff117224 */ /* 0x000fe200078e0019 */
[----:B------:R-:W-:Y:S02]  /*1890*/  MOV R0, UR7 ;  /* 0x0000000700007c02 */ /* 0x000fe40008000f00 */
[----:B------:R-:W-:-:S07]  /*18a0*/  MOV R16, 0x18c0 ;  /* 0x000018c000107802 */ /* 0x000fce0000000f00 */
[----:B0-2---:R-:W-:Y:S05]  /*18b0*/  CALL.REL.NOINC `($__internal_0_$__cuda_sm3x_div_rn_noftz_f32_slowpath) ;  /* 0x0000001800fc7944 */ /* 0x005fea0003c00000 */
.L_x_18:
[----:B------:R-:W-:Y:S05]  /*18c0*/  BSYNC.RECONVERGENT B2 ;  /* 0x0000000000027941 */ /* 0x000fea0003800200 */
.L_x_17:
[----:B------:R-:W0:Y:S01]  /*18d0*/  LDS R22, [R22+0x8] ;  /* 0x0000080016167984 */ /* 0x000e220000000800 */
[----:B------:R-:W1:Y:S01]  /*18e0*/  MUFU.RCP R0, UR7 ;  /* 0x0000000700007d08 */ /* 0x000e620008001000 */
[----:B------:R-:W-:Y:S01]  /*18f0*/  IMAD.U32 R17, RZ, RZ, UR7 ;  /* 0x00000007ff117e24 */ /* 0x000fe2000f8e00ff */
[----:B------:R-:W-:Y:S06]  /*1900*/  BSSY.RECONVERGENT B2, `(.L_x_19) ;  /* 0x0000010000027945 */ /* 0x000fec0003800200 */
[----:B------:R-:W3:Y:S01]  /*1910*/  FRND R18, R18 ;  /* 0x0000001200127307 */ /* 0x000ee20000201000 */
[----:B-1----:R-:W-:-:S04]  /*1920*/  FFMA R17, R0, -R17, 1 ;  /* 0x3f80000000117423 */ /* 0x002fc80000000811 */
[----:B------:R-:W-:Y:S01]  /*1930*/  FFMA R0, R0, R17, R0 ;  /* 0x0000001100007223 */ /* 0x000fe20000000000 */
[----:B---3--:R-:W-:Y:S01]  /*1940*/  FFMA R34, R18, -UR7, R25 ;  /* 0x8000000712227c23 */ /* 0x008fe20008000019 */
[----:B0-----:R-:W-:-:S04]  /*1950*/  FADD R27, R13, -R22 ;  /* 0x800000160d1b7221 */ /* 0x001fc80000000000 */
[----:B------:R-:W0:Y:S01]  /*1960*/  FCHK P0, R27, UR7 ;  /* 0x000000071b007d02 */ /* 0x000e220008000000 */
[----:B------:R-:W-:-:S04]  /*1970*/  FFMA R16, R0, R27, RZ ;  /* 0x0000001b00107223 */ /* 0x000fc800000000ff */
[----:B------:R-:W-:-:S04]  /*1980*/  FFMA R17, R16, -UR7, R27 ;  /* 0x8000000710117c23 */ /* 0x000fc8000800001b */
[----:B------:R-:W-:Y:S01]  /*1990*/  FFMA R16, R0, R17, R16 ;  /* 0x0000001100107223 */ /* 0x000fe20000000010 */
[----:B0-----:R-:W-:Y:S06]  /*19a0*/  @!P0 BRA `(.L_x_20) ;  /* 0x0000000000148947 */ /* 0x001fec0003800000 */
[----:B------:R-:W-:Y:S01]  /*19b0*/  IMAD.MOV.U32 R17, RZ, RZ, R27 ;  /* 0x000000ffff117224 */ /* 0x000fe200078e001b */
[----:B------:R-:W-:Y:S02]  /*19c0*/  MOV R0, UR7 ;  /* 0x0000000700007c02 */ /* 0x000fe40008000f00 */
[----:B------:R-:W-:-:S07]  /*19d0*/  MOV R16, 0x19f0 ;  /* 0x000019f000107802 */ /* 0x000fce0000000f00 */
[----:B--2---:R-:W-:Y:S05]  /*19e0*/  CALL.REL.NOINC `($__internal_0_$__cuda_sm3x_div_rn_noftz_f32_slowpath) ;  /* 0x0000001800b07944 */ /* 0x004fea0003c00000 */
[----:B------:R-:W-:-:S07]  /*19f0*/  IMAD.MOV.U32 R16, RZ, RZ, R18 ;  /* 0x000000ffff107224 */ /* 0x000fce00078e0012 */
.L_x_20:
[----:B------:R-:W-:Y:S05]  /*1a00*/  BSYNC.RECONVERGENT B2 ;  /* 0x0000000000027941 */ /* 0x000fea0003800200 */
.L_x_19:
[----:B------:R-:W0:Y:S01]  /*1a10*/  FRND R16, R16 ;  /* 0x0000001000107307 */ /* 0x000e220000201000 */
[----:B------:R-:W-:Y:S01]  /*1a20*/  FMUL R17, R34, R34 ;  /* 0x0000002222117220 */ /* 0x000fe20000400000 */
[----:B------:R-:W-:Y:S01]  /*1a30*/  BSSY.RECONVERGENT B2, `(.L_x_21) ;  /* 0x0000009000027945 */ /* 0x000fe20003800200 */
[----:B------:R-:W-:Y:S01]  /*1a40*/  IMAD.MOV.U32 R39, RZ, RZ, -0x3fe40000 ;  /* 0xc01c0000ff277424 */ /* 0x000fe200078e00ff */
[----:B------:R-:W-:Y:S01]  /*1a50*/  MOV R0, 0x1ac0 ;  /* 0x00001ac000007802 */ /* 0x000fe20000000f00 */
[----:B------:R-:W-:Y:S01]  /*1a60*/  FFMA R17, R32, R32, R17 ;  /* 0x0000002020117223 */ /* 0x000fe20000000011 */
[----:B0-----:R-:W-:-:S04]  /*1a70*/  FFMA R36, R16, -UR7, R27 ;  /* 0x8000000710247c23 */ /* 0x001fc8000800001b */
[----:B------:R-:W-:-:S04]  /*1a80*/  FFMA R37, R36, R36, R17 ;  /* 0x0000002424257223 */ /* 0x000fc80000000011 */
[----:B------:R-:W0:Y:S02]  /*1a90*/  F2F.F64.F32 R42, R37 ;  /* 0x00000025002a7310 */ /* 0x000e240000201800 */
[----:B0-----:R-:W-:-:S11]  /*1aa0*/  DADD R40, -RZ, |R42| ;  /* 0x00000000ff287229 */ /* 0x001fd6000000052a */
[----:B--2---:R-:W-:Y:S05]  /*1ab0*/  CALL.REL.NOINC `($_Z19calcForces_interboxPfS_PiS0_S_iiii$__internal_accurate_pow) ;  /* 0x0000002000187944 */ /* 0x004fea0003c00000 */
[----:B------:R-:W-:Y:S05]  /*1ac0*/  BSYNC.RECONVERGENT B2 ;  /* 0x0000000000027941 */ /* 0x000fea0003800200 */
.L_x_21:
[----:B------:R-:W-:Y:S01]  /*1ad0*/  DADD R18, R42, -7 ;  /* 0xc01c00002a127429 */ /* 0x000fe20000000000 */
[----:B------:R-:W-:Y:S01]  /*1ae0*/  FSETP.NEU.AND P0, PT, R37, RZ, PT ;  /* 0x000000ff2500720b */ /* 0x000fe20003f0d000 */
[----:B------:R-:W-:Y:S01]  /*1af0*/  DADD R20, -RZ, -R16 ;  /* 0x00000000ff147229 */ /* 0x000fe20000000910 */
[----:B------:R-:W-:Y:S01]  /*1b00*/  ISETP.GE.AND P1, PT, R43, RZ, PT ;  /* 0x000000ff2b00720c */ /* 0x000fe20003f26270 */
[----:B------:R-:W-:Y:S06]  /*1b10*/  BSSY.RECONVERGENT B2, `(.L_x_22) ;  /* 0x0000010000027945 */ /* 0x000fec0003800200 */
[----:B------:R-:W-:Y:S01]  /*1b20*/  LOP3.LUT R0, R19, 0x7ff00000, RZ, 0xc0, !PT ;  /* 0x7ff0000013007812 */ /* 0x000fe200078ec0ff */
[----:B------:R-:W-:Y:S01]  /*1b30*/  DADD R18, -RZ, |R42| ;  /* 0x00000000ff127229 */ /* 0x000fe2000000052a */
[----:B------:R-:W-:-:S02]  /*1b40*/  FSEL R16, R20, R16, !P1 ;  /* 0x0000001014107208 */ /* 0x000fc40004800000 */
[----:B------:R-:W-:Y:S02]  /*1b50*/  ISETP.NE.AND P2, PT, R0, 0x7ff00000, PT ;  /* 0x7ff000000000780c */ /* 0x000fe40003f45270 */
[----:B------:R-:W-:Y:S02]  /*1b60*/  FSEL R45, R21, R17, !P1 ;  /* 0x00000011152d7208 */ /* 0x000fe40004800000 */
[----:B------:R-:W-:Y:S02]  /*1b70*/  FSEL R44, R16, RZ, P0 ;  /* 0x000000ff102c7208 */ /* 0x000fe40000000000 */
[----:B------:R-:W-:Y:S02]  /*1b80*/  @!P0 LOP3.LUT R45, R43, 0x7ff00000, RZ, 0xfc, !PT ;  /* 0x7ff000002b2d8812 */ /* 0x000fe400078efcff */
[----:B------:R-:W-:-:S05]  /*1b90*/  MOV R40, R18 ;  /* 0x0000001200287202 */ /* 0x000fca0000000f00 */
[----:B------:R-:W-:Y:S05]  /*1ba0*/  @P2 BRA `(.L_x_23) ;  /* 0x0000000000182947 */ /* 0x000fea0003800000 */
[----:B------:R-:W-:-:S13]  /*1bb0*/  FSETP.NAN.AND P2, PT, R37, R37, PT ;  /* 0x000000252500720b */ /* 0x000fda0003f48000 */
[----:B------:R-:W-:Y:S01]  /*1bc0*/  @P2 DADD R44, R42, -7 ;  /* 0xc01c00002a2c2429 */ /* 0x000fe20000000000 */
[----:B------:R-:W-:Y:S10]  /*1bd0*/  @P2 BRA `(.L_x_23) ;  /* 0x00000000000c2947 */ /* 0x000ff40003800000 */
[----:B------:R-:W-:-:S14]  /*1be0*/  DSETP.NEU.AND P2, PT, |R42|, +INF , PT ;  /* 0x7ff000002a00742a */ /* 0x000fdc0003f4d200 */
[----:B------:R-:W-:Y:S01]  /*1bf0*/  @!P2 SEL R45, RZ, 0x80000000, P1 ;  /* 0x80000000ff2da807 */ /* 0x000fe20000800000 */
[----:B------:R-:W-:-:S07]  /*1c00*/  @!P2 IMAD.MOV.U32 R44, RZ, RZ, RZ ;  /* 0x000000ffff2ca224 */ /* 0x000fce00078e00ff */
.L_x_23:
[----:B------:R-:W-:Y:S05]  /*1c10*/  BSYNC.RECONVERGENT B2 ;  /* 0x0000000000027941 */ /* 0x000fea0003800200 */
.L_x_22:
[----:B------:R-:W-:Y:S01]  /*1c20*/  BSSY.RECONVERGENT B2, `(.L_x_24) ;  /* 0x0000005000027945 */ /* 0x000fe20003800200 */
[----:B------:R-:W-:Y:S01]  /*1c30*/  IMAD.MOV.U32 R41, RZ, RZ, R19 ;  /* 0x000000ffff297224 */ /* 0x000fe200078e0013 */
[----:B------:R-:W-:Y:S02]  /*1c40*/  MOV R39, 0xc0100000 ;  /* 0xc010000000277802 */ /* 0x000fe40000000f00 */
[----:B------:R-:W-:-:S07]  /*1c50*/  MOV R0, 0x1c70 ;  /* 0x00001c7000007802 */ /* 0x000fce0000000f00 */
[----:B------:R-:W-:Y:S05]  /*1c60*/  CALL.REL.NOINC `($_Z19calcForces_interboxPfS_PiS0_S_iiii$__internal_accurate_pow) ;  /* 0x0000001c00ac7944 */ /* 0x000fea0003c00000 */
[----:B------:R-:W-:Y:S05]  /*1c70*/  BSYNC.RECONVERGENT B2 ;  /* 0x0000000000027941 */ /* 0x000fea0003800200 */
.L_x_24:
[----:B------:R-:W-:Y:S01]  /*1c80*/  DADD R18, R42, -4 ;  /* 0xc01000002a127429 */ /* 0x000fe20000000000 */
[----:B------:R-:W-:Y:S01]  /*1c90*/  BSSY.RECONVERGENT B2, `(.L_x_25) ;  /* 0x000000b000027945 */ /* 0x000fe20003800200 */
[----:B------:R-:W-:Y:S02]  /*1ca0*/  FSEL R16, R16, RZ, P0 ;  /* 0x000000ff10107208 */ /* 0x000fe40000000000 */
[----:B------:R-:W-:-:S06]  /*1cb0*/  FSEL R17, R17, +QNAN , P0 ;  /* 0x7ff0000011117808 */ /* 0x000fcc0000000000 */
[----:B------:R-:W-:-:S04]  /*1cc0*/  LOP3.LUT R18, R19, 0x7ff00000, RZ, 0xc0, !PT ;  /* 0x7ff0000013127812 */ /* 0x000fc800078ec0ff */
[----:B------:R-:W-:-:S13]  /*1cd0*/  ISETP.NE.AND P1, PT, R18, 0x7ff00000, PT ;  /* 0x7ff000001200780c */ /* 0x000fda0003f25270 */
[----:B------:R-:W-:Y:S05]  /*1ce0*/  @P1 BRA `(.L_x_26) ;  /* 0x0000000000141947 */ /* 0x000fea0003800000 */
[----:B------:R-:W-:-:S13]  /*1cf0*/  FSETP.NAN.AND P0, PT, R37, R37, PT ;  /* 0x000000252500720b */ /* 0x000fda0003f08000 */
[----:B------:R-:W-:Y:S01]  /*1d00*/  @P0 DADD R16, R42, -4 ;  /* 0xc01000002a100429 */ /* 0x000fe20000000000 */
[----:B------:R-:W-:Y:S10]  /*1d10*/  @P0 BRA `(.L_x_26) ;  /* 0x0000000000080947 */ /* 0x000ff40003800000 */
[----:B------:R-:W-:-:S14]  /*1d20*/  DSETP.NEU.AND P0, PT, |R42|, +INF , PT ;  /* 0x7ff000002a00742a */ /* 0x000fdc0003f0d200 */
[----:B------:R-:W-:-:S07]  /*1d30*/  @!P0 CS2R R16, SRZ ;  /* 0x0000000000108805 */ /* 0x000fce000001ff00 */
.L_x_26:
[----:B------:R-:W-:Y:S05]  /*1d40*/  BSYNC.RECONVERGENT B2 ;  /* 0x0000000000027941 */ /* 0x000fea0003800200 */
.L_x_25:
[----:B------:R-:W-:Y:S01]  /*1d50*/  DMUL R16, R16, -24 ;  /* 0xc038000010107828 */ /* 0x000fe20000000000 */
[----:B------:R-:W-:Y:S01]  /*1d60*/  FSETP.NEU.AND P0, PT, R37, 1, PT ;  /* 0x3f8000002500780b */ /* 0x000fe20003f0d000 */
[----:B------:R-:W-:-:S06]  /*1d70*/  VIADD R14, R14, 0x1 ;  /* 0x000000010e0e7836 */ /* 0x000fcc0000000000 */
[----:B------:R-:W-:-:S10]  /*1d80*/  DFMA R16, R44, 48, R16 ;  /* 0x404800002c10782b */ /* 0x000fd40000000010 */
[----:B------:R-:W0:Y:S02]  /*1d90*/  F2F.F32.F64 R16, R16 ;  /* 0x0000001000107310 */ /* 0x000e240000301000 */
[----:B0-----:R-:W-:Y:S02]  /*1da0*/  FSEL R0, R16, 24, P0 ;  /* 0x41c0000010007808 */ /* 0x001fe40000000000 */
[----:B------:R-:W-:-:S03]  /*1db0*/  ISETP.NE.AND P0, PT, R14, UR17, PT ;  /* 0x000000110e007c0c */ /* 0x000fc6000bf05270 */
[-C--:B------:R-:W-:Y:S01]  /*1dc0*/  FFMA R15, R32, R0.reuse, R15 ;  /* 0x00000000200f7223 */ /* 0x080fe2000000000f */
[-C--:B------:R-:W-:Y:S01]  /*1dd0*/  FFMA R33, R34, R0.reuse, R33 ;  /* 0x0000000022217223 */ /* 0x080fe20000000021 */
[----:B------:R-:W-:-:S03]  /*1de0*/  FFMA R35, R36, R0, R35 ;  /* 0x0000000024237223 */ /* 0x000fc60000000023 */
[----:B------:R0:W-:Y:S04]  /*1df0*/  STS [R10], R15 ;  /* 0x0000000f0a007388 */ /* 0x0001e80000000800 */
[----:B------:R0:W-:Y:S04]  /*1e00*/  STS [R10+0x4], R33 ;  /* 0x000004210a007388 */ /* 0x0001e80000000800 */
[----:B------:R0:W-:Y:S01]  /*1e10*/  STS [R10+0x8], R35 ;  /* 0x000008230a007388 */ /* 0x0001e20000000800 */
[----:B------:R-:W-:Y:S05]  /*1e20*/  @P0 BRA `(.L_x_27) ;  /* 0xfffffff8000c0947 */ /* 0x000fea000383ffff */
.L_x_14:
[----:B------:R-:W-:Y:S05]  /*1e30*/  BSYNC.RECONVERGENT B1 ;  /* 0x0000000000017941 */ /* 0x000fea0003800200 */
.L_x_13:
[----:B------:R-:W-:-:S05]  /*1e40*/  VIADD R9, R9, 0x1 ;  /* 0x0000000109097836 */ /* 0x000fca0000000000 */
[----:B------:R-:W-:-:S13]  /*1e50*/  ISETP.GE.AND P0, PT, R9, R8, PT ;  /* 0x000000080900720c */ /* 0x000fda0003f06270 */
[----:B------:R-:W-:Y:S05]  /*1e60*/  @!P0 BRA `(.L_x_28) ;  /* 0xfffffff400b48947 */ /* 0x000fea000383ffff */
[----:B------:R-:W-:Y:S05]  /*1e70*/  BSYNC.RECONVERGENT B0 ;  /* 0x0000000000007941 */ /* 0x000fea0003800200 */
.L_x_12:
[----:B------:R-:W-:Y:S01]  /*1e80*/  BAR.SYNC.DEFER_BLOCKING 0x0 ;  /* 0x0000000000007b1d */ /* 0x000fe20000010000 */
[----:B------:R-:W-:-:S13]  /*1e90*/  ISETP.GT.U32.AND P0, PT, R5, 0x7ffffffe, PT ;  /* 0x7ffffffe0500780c */ /* 0x000fda0003f04070 */
[----:B------:R-:W-:Y:S05]  /*1ea0*/  @P0 BRA `(.L_x_29) ;  /* 0x00000008005c0947 */ /* 0x000fea0003800000 */
[----:B------:R-:W-:Y:S01]  /*1eb0*/  BSSY.RECONVERGENT B0, `(.L_x_29) ;  /* 0x0000096000007945 */ /* 0x000fe20003800200 */
.L_x_45:
[----:B------:R-:W-:Y:S01]  /*1ec0*/  MOV R0, UR13 ;  /* 0x0000000d00007c02 */ /* 0x000fe20008000f00 */
[----:B------:R-:W-:Y:S03]  /*1ed0*/  BSSY.RECONVERGENT B1, `(.L_x_30) ;  /* 0x0000090000017945 */ /* 0x000fe60003800200 */
[----:B------:R-:W-:-:S04]  /*1ee0*/  ISETP.GE.AND P0, PT, R0, 0x1, PT ;  /* 0x000000010000780c */ /* 0x000fc80003f06270 */
[----:B------:R-:W-:-:S13]  /*1ef0*/  ISETP.GE.OR P0, PT, R7, UR17, !P0 ;  /* 0x0000001107007c0c */ /* 0x000fda000c706670 */
[----:B0-----:R-:W-:Y:S05]  /*1f00*/  @P0 BRA `(.L_x_31) ;  /* 0x0000000800300947 */ /* 0x001fea0003800000 */
[----:B01----:R-:W-:Y:S01]  /*1f10*/  MOV R10, 0xc ;  /* 0x0000000c000a7802 */ /* 0x003fe20000000f00 */
[----:B------:R-:W-:Y:S01]  /*1f20*/  IMAD.MOV.U32 R0, RZ, RZ, 0xc ;  /* 0x0000000cff007424 */ /* 0x000fe200078e00ff */
[----:B------:R-:W0:Y:S01]  /*1f30*/  S2UR UR6, SR_CgaCtaId ;  /* 0x00000000000679c3 */ /* 0x000e220000008800 */
[----:B------:R-:W-:Y:S01]  /*1f40*/  UMOV UR5, 0x400 ;  /* 0x0000040000057882 */ /* 0x000fe20000000000 */
[----:B--2---:R-:W-:Y:S02]  /*1f50*/  IMAD.IADD R13, R2, 0x1, -R3 ;  /* 0x00000001020d7824 */ /* 0x004fe400078e0a03 */
[C---:B------:R-:W-:Y:S02]  /*1f60*/  IMAD R0, R7.reuse, R0, UR19 ;  /* 0x0000001307007e24 */ /* 0x040fe4000f8e0200 */
[----:B------:R-:W-:-:S03]  /*1f70*/  IMAD R5, R7, R10, UR20 ;  /* 0x0000001407057e24 */ /* 0x000fc6000f8e020a */
[----:B------:R1:W2:Y:S04]  /*1f80*/  LDS R9, [R0] ;  /* 0x0000000000097984 */ /* 0x0002a80000000800 */
[----:B------:R1:W3:Y:S04]  /*1f90*/  LDS R10, [R0+0x4] ;  /* 0x00000400000a7984 */ /* 0x0002e80000000800 */
[----:B------:R1:W4:Y:S04]  /*1fa0*/  LDS R11, [R0+0x8] ;  /* 0x00000800000b7984 */ /* 0x0003280000000800 */
[----:B------:R1:W1:Y:S01]  /*1fb0*/  LDS R12, [R5] ;  /* 0x00000000050c7984 */ /* 0x0002620000000800 */
[----:B0-----:R-:W-:-:S03]  /*1fc0*/  ULEA UR5, UR6, UR5, 0x18 ;  /* 0x0000000506057291 */ /* 0x001fc6000f8ec0ff */
[----:B------:R0:W0:Y:S01]  /*1fd0*/  LDS R14, [R5+0x4] ;  /* 0x00000400050e7984 */ /* 0x0000220000000800 */
[----:B------:R-:W-:-:S03]  /*1fe0*/  UIADD3 UR5, UPT, UPT, UR5, 0x8, URZ ;  /* 0x0000000805057890 */ /* 0x000fc6000fffe0ff */
[----:B------:R0:W0:Y:S03]  /*1ff0*/  LDS R32, [R5+0x8] ;  /* 0x0000080005207984 */ /* 0x0000260000000800 */
[----:B------:R-:W-:-:S07]  /*2000*/  MOV R15, UR5 ;  /* 0x00000005000f7c02 */ /* 0x000fce0008000f00 */
.L_x_44:
[----:B-1----:R-:W2:Y:S01]  /*2010*/  LDS R0, [R15+-0x8] ;  /* 0xfffff8000f007984 */ /* 0x002ea20000000800 */
[----:B------:R-:W1:Y:S01]  /*2020*/  MUFU.RCP R16, UR7 ;  /* 0x0000000700107d08 */ /* 0x000e620008001000 */
[----:B------:R-:W-:Y:S01]  /*2030*/  IMAD.U32 R17, RZ, RZ, UR7 ;  /* 0x00000007ff117e24 */ /* 0x000fe2000f8e00ff */
[----:B------:R-:W-:Y:S03]  /*2040*/  BSSY.RECONVERGENT B2, `(.L_x_32) ;  /* 0x000000e000027945 */ /* 0x000fe60003800200 */
[----:B-1----:R-:W-:Y:S01]  /*2050*/  FFMA R17, R16, -R17, 1 ;  /* 0x3f80000010117423 */ /* 0x002fe20000000811 */
[----:B--2---:R-:W-:-:S03]  /*2060*/  FADD R33, R9, -R0 ;  /* 0x8000000009217221 */ /* 0x004fc60000000000 */
[----:B------:R-:W-:Y:S01]  /*2070*/  FFMA R0, R16, R17, R16 ;  /* 0x0000001110007223 */ /* 0x000fe20000000010 */
[----:B------:R-:W1:Y:S03]  /*2080*/  FCHK P0, R33, UR7 ;  /* 0x0000000721007d02 */ /* 0x000e660008000000 */
[----:B------:R-:W-:-:S04]  /*2090*/  FFMA R16, R0, R33, RZ ;  /* 0x0000002100107223 */ /* 0x000fc800000000ff */
[----:B------:R-:W-:-:S04]  /*20a0*/  FFMA R17, R16, -UR7, R33 ;  /* 0x8000000710117c23 */ /* 0x000fc80008000021 */
[----:B------:R-:W-:Y:S01]  /*20b0*/  FFMA R16, R0, R17, R16 ;  /* 0x0000001100107223 */ /* 0x000fe20000000010 */
[----:B01----:R-:W-:Y:S06]  /*20c0*/  @!P0 BRA `(.L_x_33) ;  /* 0x0000000000148947 */ /* 0x003fec0003800000 */
[----:B------:R-:W-:Y:S01]  /*20d0*/  MOV R17, R33 ;  /* 0x0000002100117202 */ /* 0x000fe20000000f00 */
[----:B------:R-:W-:Y:S01]  /*20e0*/  IMAD.U32 R0, RZ, RZ, UR7 ;  /* 0x00000007ff007e24 */ /* 0x000fe2000f8e00ff */
[----:B------:R-:W-:-:S07]  /*20f0*/  MOV R16, 0x2110 ;  /* 0x0000211000107802 */ /* 0x000fce0000000f00 */
[----:B0--34-:R-:W-:Y:S05]  /*2100*/  CALL.REL.NOINC `($__internal_0_$__cuda_sm3x_div_rn_noftz_f32_slowpath) ;  /* 0x0000001000e87944 */ /* 0x019fea0003c00000 */
[----:B------:R-:W-:-:S07]  /*2110*/  MOV R16, R18 ;  /* 0x0000001200107202 */ /* 0x000fce0000000f00 */
.L_x_33:
[----:B------:R-:W-:Y:S05]  /*2120*/  BSYNC.RECONVERGENT B2 ;  /* 0x0000000000027941 */ /* 0x000fea0003800200 */
.L_x_32:
[----:B------:R-:W3:Y:S01]  /*2130*/  LDS R35, [R15+-0x4] ;  /* 0xfffffc000f237984 */ /* 0x000ee20000000800 */
[----:B------:R-:W1:Y:S01]  /*2140*/  MUFU.RCP R0, UR7 ;  /* 0x0000000700007d08 */ /* 0x000e620008001000 */
[----:B------:R-:W-:Y:S01]  /*2150*/  IMAD.U32 R17, RZ, RZ, UR7 ;  /* 0x00000007ff117e24 */ /* 0x000fe2000f8e00ff */
[----:B------:R-:W-:Y:S06]  /*2160*/  BSSY.RECONVERGENT B2, `(.L_x_34) ;  /* 0x0000010000027945 */ /* 0x000fec0003800200 */
[----:B------:R-:W2:Y:S01]  /*2170*/  FRND R16, R16 ;  /* 0x0000001000107307 */ /* 0x000ea20000201000 */
[----:B-1----:R-:W-:-:S04]  /*2180*/  FFMA R17, R0, -R17, 1 ;  /* 0x3f80000000117423 */ /* 0x002fc80000000811 */
[----:B------:R-:W-:Y:S01]  /*2190*/  FFMA R0, R0, R17, R0 ;  /* 0x0000001100007223 */ /* 0x000fe20000000000 */
[----:B--2---:R-:W-:Y:S01]  /*21a0*/  FFMA R33, R16, -UR7, R33 ;  /* 0x8000000710217c23 */ /* 0x004fe20008000021 */
[----:B---3--:R-:W-:-:S04]  /*21b0*/  FADD R35, R10, -R35 ;  /* 0x800000230a237221 */ /* 0x008fc80000000000 */
[----:B------:R-:W1:Y:S01]  /*21c0*/  FCHK P0, R35, UR7 ;  /* 0x0000000723007d02 */ /* 0x000e620008000000 */
[----:B------:R-:W-:-:S04]  /*21d0*/  FFMA R18, R0, R35, RZ ;  /* 0x0000002300127223 */ /* 0x000fc800000000ff */
[----:B------:R-:W-:-:S04]  /*21e0*/  FFMA R17, R18, -UR7, R35 ;  /* 0x8000000712117c23 */ /* 0x000fc80008000023 */
[----:B------:R-:W-:Y:S01]  /*21f0*/  FFMA R17, R0, R17, R18 ;  /* 0x0000001100117223 */ /* 0x000fe20000000012 */
[----:B-1----:R-:W-:Y:S06]  /*2200*/  @!P0 BRA `(.L_x_35) ;  /* 0x0000000000148947 */ /* 0x002fec0003800000 */
[----:B------:R-:W-:Y:S01]  /*2210*/  MOV R17, R35 ;  /* 0x0000002300117202 */ /* 0x000fe20000000f00 */
[----:B------:R-:W-:Y:S01]  /*2220*/  IMAD.U32 R0, RZ, RZ, UR7 ;  /* 0x00000007ff007e24 */ /* 0x000fe2000f8e00ff */
[----:B------:R-:W-:-:S07]  /*2230*/  MOV R16, 0x2250 ;  /* 0x0000225000107802 */ /* 0x000fce0000000f00 */
[----:B0---4-:R-:W-:Y:S05]  /*2240*/  CALL.REL.NOINC `($__internal_0_$__cuda_sm3x_div_rn_noftz_f32_slowpath) ;  /* 0x0000001000987944 */ /* 0x011fea0003c00000 */
[----:B------:R-:W-:-:S07]  /*2250*/  MOV R17, R18 ;  /* 0x0000001200117202 */ /* 0x000fce0000000f00 */
.L_x_35:
[----:B------:R-:W-:Y:S05]  /*2260*/  BSYNC.RECONVERGENT B2 ;  /* 0x0000000000027941 */ /* 0x000fea0003800200 */
.L_x_34:
[----:B------:R-:W4:Y:S01]  /*2270*/  LDS R0, [R15] ;  /* 0x000000000f007984 */ /* 0x000f220000000800 */
[----:B------:R-:W1:Y:S01]  /*2280*/  MUFU.RCP R18, UR7 ;  /* 0x0000000700127d08 */ /* 0x000e620008001000 */
[----:B------:R-:W-:Y:S01]  /*2290*/  IMAD.U32 R19, RZ, RZ, UR7 ;  /* 0x00000007ff137e24 */ /* 0x000fe2000f8e00ff */
[----:B------:R-:W-:Y:S06]  /*22a0*/  BSSY.RECONVERGENT B2, `(.L_x_36) ;  /* 0x000000f000027945 */ /* 0x000fec0003800200 */
[----:B------:R-:W2:Y:S01]  /*22b0*/  FRND R16, R17 ;  /* 0x0000001100107307 */ /* 0x000ea20000201000 */
[----:B-1----:R-:W-:Y:S01]  /*22c0*/  FFMA R19, R18, -R19, 1 ;  /* 0x3f80000012137423 */ /* 0x002fe20000000813 */
[----:B--2---:R-:W-:Y:S01]  /*22d0*/  FFMA R35, R16, -UR7, R35 ;  /* 0x8000000710237c23 */ /* 0x004fe20008000023 */
[----:B----4-:R-:W-:-:S02]  /*22e0*/  FADD R37, R11, -R0 ;  /* 0x800000000b257221 */ /* 0x010fc40000000000 */
[----:B------:R-:W-:-:S03]  /*22f0*/  FFMA R0, R18, R19, R18 ;  /* 0x0000001312007223 */ /* 0x000fc60000000012 */
        /* <DEDUP_REMOVED lines=8> */
[----:B0-----:R-:W-:Y:S05]  /*2380*/  CALL.REL.NOINC `($__internal_0_$__cuda_sm3x_div_rn_noftz_f32_slowpath) ;  /* 0x0000001000487944 */ /* 0x001fea0003c00000 */
.L_x_37:
[----:B------:R-:W-:Y:S05]  /*2390*/  BSYNC.RECONVERGENT B2 ;  /* 0x0000000000027941 */ /* 0x000fea0003800200 */
.L_x_36:
[----:B------:R-:W1:Y:S01]  /*23a0*/  FRND R18, R18 ;  /* 0x0000001200127307 */ /* 0x000e620000201000 */
[----:B------:R-:W-:Y:S01]  /*23b0*/  FMUL R0, R35, R35 ;  /* 0x0000002323007220 */ /* 0x000fe20000400000 */
[----:B------:R-:W-:Y:S01]  /*23c0*/  BSSY.RECONVERGENT B2, `(.L_x_38) ;  /* 0x0000009000027945 */ /* 0x000fe20003800200 */
[----:B------:R-:W-:Y:S02]  /*23d0*/  MOV R39, 0xc01c0000 ;  /* 0xc01c000000277802 */ /* 0x000fe40000000f00 */
[----:B------:R-:W-:Y:S01]  /*23e0*/  FFMA R0, R33, R33, R0 ;  /* 0x0000002121007223 */ /* 0x000fe20000000000 */
[----:B-1----:R-:W-:-:S04]  /*23f0*/  FFMA R37, R18, -UR7, R37 ;  /* 0x8000000712257c23 */ /* 0x002fc80008000025 */
[----:B------:R-:W-:Y:S01]  /*2400*/  FFMA R34, R37, R37, R0 ;  /* 0x0000002525227223 */ /* 0x000fe20000000000 */
[----:B------:R-:W-:-:S03]  /*2410*/  MOV R0, 0x2450 ;  /* 0x0000245000007802 */ /* 0x000fc60000000f00 */
[----:B------:R-:W1:Y:S02]  /*2420*/  F2F.F64.F32 R42, R34 ;  /* 0x00000022002a7310 */ /* 0x000e640000201800 */
[----:B-1----:R-:W-:-:S11]  /*2430*/  DADD R40, -RZ, |R42| ;  /* 0x00000000ff287229 */ /* 0x002fd6000000052a */
[----:B0-----:R-:W-:Y:S05]  /*2440*/  CALL.REL.NOINC `($_Z19calcForces_interboxPfS_PiS0_S_iiii$__internal_accurate_pow) ;  /* 0x0000001400b47944 */ /* 0x001fea0003c00000 */
[----:B------:R-:W-:Y:S05]  /*2450*/  BSYNC.RECONVERGENT B2 ;  /* 0x0000000000027941 */ /* 0x000fea0003800200 */
.L_x_38:
        /* <DEDUP_REMOVED lines=11> */
[----:B------:R-:W-:Y:S01]  /*2510*/  @!P0 LOP3.LUT R45, R43, 0x7ff00000, RZ, 0xfc, !PT ;  /* 0x7ff000002b2d8812 */ /* 0x000fe200078efcff */
[----:B------:R-:W-:-:S06]  /*2520*/  IMAD.MOV.U32 R40, RZ, RZ, R18 ;  /* 0x000000ffff287224 */ /* 0x000fcc00078e0012 */
[----:B------:R-:W-:Y:S05]  /*2530*/  @P2 BRA `(.L_x_40) ;  /* 0x0000000000182947 */ /* 0x000fea0003800000 */
[----:B------:R-:W-:-:S13]  /*2540*/  FSETP.NAN.AND P2, PT, R34, R34, PT ;  /* 0x000000222200720b */ /* 0x000fda0003f48000 */
[----:B------:R-:W-:Y:S01]  /*2550*/  @P2 DADD R44, R42, -7 ;  /* 0xc01c00002a2c2429 */ /* 0x000fe20000000000 */
[----:B------:R-:W-:Y:S10]  /*2560*/  @P2 BRA `(.L_x_40) ;  /* 0x00000000000c2947 */ /* 0x000ff40003800000 */
[----:B------:R-:W-:-:S14]  /*2570*/  DSETP.NEU.AND P2, PT, |R42|, +INF , PT ;  /* 0x7ff000002a00742a */ /* 0x000fdc0003f4d200 */
[----:B------:R-:W-:Y:S02]  /*2580*/  @!P2 SEL R45, RZ, 0x80000000, P1 ;  /* 0x80000000ff2da807 */ /* 0x000fe40000800000 */
[----:B------:R-:W-:-:S07]  /*2590*/  @!P2 MOV R44, RZ ;  /* 0x000000ff002ca202 */ /* 0x000fce0000000f00 */
.L_x_40:
[----:B------:R-:W-:Y:S05]  /*25a0*/  BSYNC.RECONVERGENT B2 ;  /* 0x0000000000027941 */ /* 0x000fea0003800200 */
.L_x_39:
[----:B------:R-:W-:Y:S01]  /*25b0*/  BSSY.RECONVERGENT B2, `(.L_x_41) ;  /* 0x0000005000027945 */ /* 0x000fe20003800200 */
[----:B------:R-:W-:Y:S01]  /*25c0*/  IMAD.MOV.U32 R41, RZ, RZ, R19 ;  /* 0x000000ffff297224 */ /* 0x000fe200078e0013 */
[----:B------:R-:W-:Y:S02]  /*25d0*/  MOV R39, 0xc0100000 ;  /* 0xc010000000277802 */ /* 0x000fe40000000f00 */
[----:B------:R-:W-:-:S07]  /*25e0*/  MOV R0, 0x2600 ;  /* 0x0000260000007802 */ /* 0x000fce0000000f00 */
[----:B------:R-:W-:Y:S05]  /*25f0*/  CALL.REL.NOINC `($_Z19calcForces_interboxPfS_PiS0_S_iiii$__internal_accurate_pow) ;  /* 0x0000001400487944 */ /* 0x000fea0003c00000 */
[----:B------:R-:W-:Y:S05]  /*2600*/  BSYNC.RECONVERGENT B2 ;  /* 0x0000000000027941 */ /* 0x000fea0003800200 */
.L_x_41:
        /* <DEDUP_REMOVED lines=12> */
.L_x_43:
[----:B------:R-:W-:Y:S05]  /*26d0*/  BSYNC.RECONVERGENT B2 ;  /* 0x0000000000027941 */ /* 0x000fea0003800200 */
.L_x_42:
[----:B------:R-:W-:Y:S01]  /*26e0*/  DMUL R16, R16, -24 ;  /* 0xc038000010107828 */ /* 0x000fe20000000000 */
[----:B------:R-:W-:Y:S01]  /*26f0*/  FSETP.NEU.AND P0, PT, R34, 1, PT ;  /* 0x3f8000002200780b */ /* 0x000fe20003f0d000 */
[----:B------:R-:W-:Y:S01]  /*2700*/  VIADD R13, R13, 0x1 ;  /* 0x000000010d0d7836 */ /* 0x000fe20000000000 */
[----:B------:R-:W-:-:S05]  /*2710*/  IADD3 R15, PT, PT, R15, 0xc, RZ ;  /* 0x0000000c0f0f7810 */ /* 0x000fca0007ffe0ff */
[----:B------:R-:W-:-:S10]  /*2720*/  DFMA R16, R44, 48, R16 ;  /* 0x404800002c10782b */ /* 0x000fd40000000010 */
[----:B------:R-:W0:Y:S02]  /*2730*/  F2F.F32.F64 R16, R16 ;  /* 0x0000001000107310 */ /* 0x000e240000301000 */
[----:B0-----:R-:W-:Y:S02]  /*2740*/  FSEL R0, R16, 24, P0 ;  /* 0x41c0000010007808 */ /* 0x001fe40000000000 */
[----:B------:R-:W-:-:S03]  /*2750*/  ISETP.NE.AND P0, PT, R13, RZ, PT ;  /* 0x000000ff0d00720c */ /* 0x000fc60003f05270 */
[-C--:B------:R-:W-:Y:S01]  /*2760*/  FFMA R12, R33, R0.reuse, R12 ;  /* 0x00000000210c7223 */ /* 0x080fe2000000000c */
[-C--:B------:R-:W-:Y:S01]  /*2770*/  FFMA R14, R35, R0.reuse, R14 ;  /* 0x00000000230e7223 */ /* 0x080fe2000000000e */
[----:B------:R-:W-:-:S03]  /*2780*/  FFMA R32, R37, R0, R32 ;  /* 0x0000000025207223 */ /* 0x000fc60000000020 */
[----:B------:R0:W-:Y:S04]  /*2790*/  STS [R5], R12 ;  /* 0x0000000c05007388 */ /* 0x0001e80000000800 */
[----:B------:R0:W-:Y:S04]  /*27a0*/  STS [R5+0x4], R14 ;  /* 0x0000040e05007388 */ /* 0x0001e80000000800 */
[----:B------:R0:W-:Y:S01]  /*27b0*/  STS [R5+0x8], R32 ;  /* 0x0000082005007388 */ /* 0x0001e20000000800 */
[----:B------:R-:W-:Y:S05]  /*27c0*/  @P0 BRA `(.L_x_44) ;  /* 0xfffffff800100947 */ /* 0x000fea000383ffff */
.L_x_31:
[----:B------:R-:W-:Y:S05]  /*27d0*/  BSYNC.RECONVERGENT B1 ;  /* 0x0000000000017941 */ /* 0x000fea0003800200 */
.L_x_30:
[----:B------:R-:W-:-:S05]  /*27e0*/  VIADD R7, R7, 0x1 ;  /* 0x0000000107077836 */ /* 0x000fca0000000000 */
[----:B------:R-:W-:-:S13]  /*27f0*/  ISETP.GE.AND P0, PT, R7, R8, PT ;  /* 0x000000080700720c */ /* 0x000fda0003f06270 */
[----:B------:R-:W-:Y:S05]  /*2800*/  @!P0 BRA `(.L_x_45) ;  /* 0xfffffff400ac8947 */ /* 0x000fea000383ffff */
[----:B------:R-:W-:Y:S05]  /*2810*/  BSYNC.RECONVERGENT B0 ;  /* 0x0000000000007941 */ /* 0x000fea0003800200 */
.L_x_29:
[----:B------:R-:W-:Y:S01]  /*2820*/  BAR.SYNC.DEFER_BLOCKING 0x0 ;  /* 0x0000000000007b1d */ /* 0x000fe20000010000 */
[----:B------:R-:W-:-:S04]  /*2830*/  ISETP.GE.AND P0, PT, R4, 0x1, PT ;  /* 0x000000010400780c */ /* 0x000fc80003f06270 */
[----:B------:R-:W-:-:S13]  /*2840*/  ISETP.NE.OR P0, PT, R6, RZ, !P0 ;  /* 0x000000ff0600720c */ /* 0x000fda0004705670 */
[----:B------:R-:W-:Y:S05]  /*2850*/  @P0 EXIT ;  /* 0x000000000000094d */ /* 0x000fea0003800000 */
[----:B------:R-:W-:Y:S01]  /*2860*/  ISETP.NE.AND P0, PT, R4, 0x1, PT ;  /* 0x000000010400780c */ /* 0x000fe20003f05270 */
[----:B------:R-:W-:-:S12]  /*2870*/  UMOV UR4, URZ ;  /* 0x000000ff00047c82 */ /* 0x000fd80008000000 */
[----:B------:R-:W-:Y:S05]  /*2880*/  @!P0 BRA `(.L_x_46) ;  /* 0x00000008000c8947 */ /* 0x000fea0003800000 */
[----:B012---:R-:W0:Y:S01]  /*2890*/  S2R R13, SR_CgaCtaId ;  /* 0x00000000000d7919 */ /* 0x007e220000008800 */
[----:B------:R-:W-:Y:S01]  /*28a0*/  LEA R0, R3, UR16, 0x1 ;  /* 0x0000001003007c11 */ /* 0x000fe2000f8e08ff */
[----:B------:R-:W1:Y:S01]  /*28b0*/  LDC.64 R6, c[0x0][0x380] ;  /* 0x0000e000ff067b82 */ /* 0x000e620000000a00 */
[----:B------:R-:W-:Y:S01]  /*28c0*/  LOP3.LUT R14, R4, 0x7ffffffe, RZ, 0xc0, !PT ;  /* 0x7ffffffe040e7812 */ /* 0x000fe200078ec0ff */
[----:B------:R-:W-:Y:S02]  /*28d0*/  USHF.R.S32.HI UR5, URZ, 0x1f, UR12 ;  /* 0x0000001fff057899 */ /* 0x000fe4000801140c */
[----:B------:R-:W-:Y:S01]  /*28e0*/  IADD3 R5, PT, PT, -R0, UR12, RZ ;  /* 0x0000000c00057c10 */ /* 0x000fe2000fffe1ff */
[----:B------:R-:W-:Y:S01]  /*28f0*/  IMAD R0, R2, 0xc, RZ ;  /* 0x0000000c02007824 */ /* 0x000fe200078e02ff */
[----:B------:R-:W-:Y:S02]  /*2900*/  MOV R12, 0x400 ;  /* 0x00000400000c7802 */ /* 0x000fe40000000f00 */
[----:B------:R-:W-:Y:S01]  /*2910*/  R2UR UR4, R14 ;  /* 0x000000000e0472ca */ /* 0x000fe200000e0000 */
[----:B------:R-:W2:Y:S01]  /*2920*/  LDC.64 R8, c[0x0][0x390] ;  /* 0x0000e400ff087b82 */ /* 0x000ea20000000a00 */
[----:B------:R-:W-:Y:S01]  /*2930*/  IMAD R5, R5, -0xc, RZ ;  /* 0xfffffff405057824 */ /* 0x000fe200078e02ff */
[----:B------:R-:W-:Y:S01]  /*2940*/  MOV R15, R2 ;  /* 0x00000002000f7202 */ /* 0x000fe20000000f00 */
[----:B------:R-:W-:-:S02]  /*2950*/  IMAD R0, R3, 0xc, -R0 ;  /* 0x0000000c03007824 */ /* 0x000fc400078e0a00 */
[----:B------:R-:W-:-:S03]  /*2960*/  IMAD R5, R2, -0x18, R5 ;  /* 0xffffffe802057824 */ /* 0x000fc600078e0205 */
[----:B------:R-:W3:Y:S01]  /*2970*/  LDC.64 R10, c[0x0][0x390] ;  /* 0x0000e400ff0a7b82 */ /* 0x000ee20000000a00 */
[----:B0-----:R-:W-:Y:S01]  /*2980*/  LEA R12, R13, R12, 0x18 ;  /* 0x0000000c0d0c7211 */ /* 0x001fe200078ec0ff */
[----:B------:R-:W-:-:S03]  /*2990*/  IMAD.U32 R13, RZ, RZ, UR12 ;  /* 0x0000000cff0d7e24 */ /* 0x000fc6000f8e00ff */
[--C-:B------:R-:W-:Y:S02]  /*29a0*/  IADD3 R0, PT, PT, R0, 0xc, R12.reuse ;  /* 0x0000000c00007810 */ /* 0x100fe40007ffe00c */
[----:B------:R-:W-:Y:S01]  /*29b0*/  IADD3 R3, PT, PT, R5, 0xc, R12 ;  /* 0x0000000c05037810 */ /* 0x000fe20007ffe00c */
[----:B------:R-:W-:Y:S01]  /*29c0*/  HFMA2 R12, -RZ, RZ, 0, 0 ;  /* 0x00000000ff0c7431 */ /* 0x000fe200000001ff */
[----:B------:R-:W-:-:S07]  /*29d0*/  SHF.R.S32.HI R5, RZ, 0x1f, R2 ;  /* 0x0000001fff057819 */ /* 0x000fce0000011402 */
.L_x_51:
[C---:B------:R-:W-:Y:S01]  /*29e0*/  ISETP.GE.AND P1, PT, R12.reuse, UR13, PT ;  /* 0x0000000d0c007c0c */ /* 0x040fe2000bf26270 */
[C---:B------:R-:W-:Y:S01]  /*29f0*/  VIADD R14, R12.reuse, 0x1 ;  /* 0x000000010c0e7836 */ /* 0x040fe20000000000 */
[----:B------:R-:W-:-:S04]  /*2a00*/  ISETP.GE.AND P2, PT, R12, UR17, PT ;  /* 0x000000110c007c0c */ /* 0x000fc8000bf46270 */
[C---:B------:R-:W-:Y:S02]  /*2a10*/  ISETP.GE.AND P3, PT, R14.reuse, UR13, PT ;  /* 0x0000000d0e007c0c */ /* 0x040fe4000bf66270 */
[----:B------:R-:W-:-:S05]  /*2a20*/  ISETP.GE.AND P0, PT, R14, UR17, PT ;  /* 0x000000110e007c0c */ /* 0x000fca000bf06270 */
[----:B0---4-:R-:W-:Y:S08]  /*2a30*/  @P1 BRA `(.L_x_47) ;  /* 0x0000000000581947 */ /* 0x011ff00003800000 */
[----:B--2---:R-:W-:-:S05]  /*2a40*/  IMAD.WIDE R16, R15, 0x4, R8 ;  /* 0x000000040f107825 */ /* 0x004fca00078e0208 */
[----:B------:R-:W2:Y:S02]  /*2a50*/  LDG.E R14, desc[UR14][R16.64] ;  /* 0x0000000e100e7981 */ /* 0x000ea4000c1e1900 */
[----:B--2---:R-:W-:Y:S02]  /*2a60*/  IMAD R19, R14, 0x3, RZ ;  /* 0x000000030e137824 */ /* 0x004fe400078e02ff */
[----:B------:R-:W0:Y:S02]  /*2a70*/  LDS R14, [R0+-0xc] ;  /* 0xfffff400000e7984 */ /* 0x000e240000000800 */
[----:B-1----:R-:W-:-:S05]  /*2a80*/  IMAD.WIDE R18, R19, 0x4, R6 ;  /* 0x0000000413127825 */ /* 0x002fca00078e0206 */
[----:B------:R-:W0:Y:S02]  /*2a90*/  LDG.E R21, desc[UR14][R18.64] ;  /* 0x0000000e12157981 */ /* 0x000e24000c1e1900 */
[----:B0-----:R-:W-:-:S05]  /*2aa0*/  FADD R25, R14, R21 ;  /* 0x000000150e197221 */ /* 0x001fca0000000000 */
[----:B------:R-:W-:Y:S04]  /*2ab0*/  STG.E desc[UR14][R18.64], R25 ;  /* 0x0000001912007986 */ /* 0x000fe8000c10190e */
[----:B------:R-:W2:Y:S02]  /*2ac0*/  LDG.E R14, desc[UR14][R16.64] ;  /* 0x0000000e100e7981 */ /* 0x000ea4000c1e1900 */
[----:B--2---:R-:W-:Y:S02]  /*2ad0*/  IMAD R21, R14, 0x3, RZ ;  /* 0x000000030e157824 */ /* 0x004fe400078e02ff */
[----:B------:R-:W0:Y:S02]  /*2ae0*/  LDS R14, [R0+-0x8] ;  /* 0xfffff800000e7984 */ /* 0x000e240000000800 */
[----:B------:R-:W-:-:S05]  /*2af0*/  IMAD.WIDE R20, R21, 0x4, R6 ;  /* 0x0000000415147825 */ /* 0x000fca00078e0206 */
        /* <DEDUP_REMOVED lines=9> */
[----:B------:R0:W-:Y:S02]  /*2b90*/  STG.E desc[UR14][R22.64+0x8], R19 ;  /* 0x0000081316007986 */ /* 0x0001e4000c10190e */
.L_x_47:
[----:B------:R-:W-:Y:S05]  /*2ba0*/  @P2 BRA `(.L_x_48) ;  /* 0x0000000000582947 */ /* 0x000fea0003800000 */
[----:B--2---:R-:W-:-:S05]  /*2bb0*/  IMAD.WIDE R16, R13, 0x4, R8 ;  /* 0x000000040d107825 */ /* 0x004fca00078e0208 */
[----:B------:R-:W0:Y:S02]  /*2bc0*/  LDG.E R14, desc[UR14][R16.64] ;  /* 0x0000000e100e7981 */ /* 0x000e24000c1e1900 */
[----:B0-----:R-:W-:Y:S02]  /*2bd0*/  IMAD R19, R14, 0x3, RZ ;  /* 0x000000030e137824 */ /* 0x001fe400078e02ff */
        /* <DEDUP_REMOVED lines=19> */
.L_x_48:
[----:B------:R-:W-:Y:S05]  /*2d10*/  @P3 BRA `(.L_x_49) ;  /* 0x0000000000643947 */ /* 0x000fea0003800000 */
[----:B------:R-:W-:-:S04]  /*2d20*/  IADD3 R14, P1, PT, R2, R12, RZ ;  /* 0x0000000c020e7210 */ /* 0x000fc80007f3e0ff */
[----:B------:R-:W-:Y:S02]  /*2d30*/  LEA.HI.X.SX32 R17, R12, R5, 0x1, P1 ;  /* 0x000000050c117211 */ /* 0x000fe400008f0eff */
[----:B---3--:R-:W-:-:S04]  /*2d40*/  LEA R16, P1, R14, R10, 0x2 ;  /* 0x0000000a0e107211 */ /* 0x008fc800078210ff */
[----:B------:R-:W-:-:S05]  /*2d50*/  LEA.HI.X R17, R14, R11, R17, 0x2, P1 ;  /* 0x0000000b0e117211 */ /* 0x000fca00008f1411 */
[----:B------:R-:W0:Y:S02]  /*2d60*/  LDG.E R14, desc[UR14][R16.64+0x4] ;  /* 0x0000040e100e7981 */ /* 0x000e24000c1e1900 */
[----:B0---4-:R-:W-:Y:S02]  /*2d70*/  IMAD R19, R14, 0x3, RZ ;  /* 0x000000030e137824 */ /* 0x011fe400078e02ff */
[----:B------:R-:W0:Y:S02]  /*2d80*/  LDS R14, [R0] ;  /* 0x00000000000e7984 */ /* 0x000e240000000800 */
[----:B-1----:R-:W-:-:S05]  /*2d90*/  IMAD.WIDE R18, R19, 0x4, R6 ;  /* 0x0000000413127825 */ /* 0x002fca00078e0206 */
[----:B------:R-:W0:Y:S02]  /*2da0*/  LDG.E R21, desc[UR14][R18.64] ;  /* 0x0000000e12157981 */ /* 0x000e24000c1e1900 */
[----:B0-----:R-:W-:-:S05]  /*2db0*/  FADD R25, R14, R21 ;  /* 0x000000150e197221 */ /* 0x001fca0000000000 */
[----:B------:R-:W-:Y:S04]  /*2dc0*/  STG.E desc[UR14][R18.64], R25 ;  /* 0x0000001912007986 */ /* 0x000fe8000c10190e */
[----:B------:R-:W3:Y:S02]  /*2dd0*/  LDG.E R14, desc[UR14][R16.64+0x4] ;  /* 0x0000040e100e7981 */ /* 0x000ee4000c1e1900 */
[----:B---3--:R-:W-:Y:S02]  /*2de0*/  IMAD R21, R14, 0x3, RZ ;  /* 0x000000030e157824 */ /* 0x008fe400078e02ff */
[----:B------:R-:W0:Y:S02]  /*2df0*/  LDS R14, [R0+0x4] ;  /* 0x00000400000e7984 */ /* 0x000e240000000800 */
[----:B------:R-:W-:-:S05]  /*2e00*/  IMAD.WIDE R20, R21, 0x4, R6 ;  /* 0x0000000415147825 */ /* 0x000fca00078e0206 */
        /* <DEDUP_REMOVED lines=9> */
[----:B------:R0:W-:Y:S02]  /*2ea0*/  STG.E desc[UR14][R22.64+0x8], R19 ;  /* 0x0000081316007986 */ /* 0x0001e4000c10190e */
.L_x_49:
[----:B------:R-:W-:Y:S05]  /*2eb0*/  @P0 BRA `(.L_x_50) ;  /* 0x0000000000640947 */ /* 0x000fea0003800000 */
[----:B------:R-:W-:-:S04]  /*2ec0*/  IADD3 R14, P0, PT, R12, UR12, RZ ;  /* 0x0000000c0c0e7c10 */ /* 0x000fc8000ff1e0ff */
[----:B------:R-:W-:Y:S02]  /*2ed0*/  LEA.HI.X.SX32 R17, R12, UR5, 0x1, P0 ;  /* 0x000000050c117c11 */ /* 0x000fe400080f0eff */
        /* <DEDUP_REMOVED lines=23> */
.L_x_50:
[----:B------:R-:W-:Y:S01]  /*3050*/  IADD3 R12, PT, PT, R12, 0x2, RZ ;  /* 0x000000020c0c7810 */ /* 0x000fe20007ffe0ff */
[----:B------:R-:W-:Y:S01]  /*3060*/  VIADD R15, R15, 0x2 ;  /* 0x000000020f0f7836 */ /* 0x000fe20000000000 */
[----:B------:R-:W-:Y:S01]  /*3070*/  IADD3 R13, PT, PT, R13, 0x2, RZ ;  /* 0x000000020d0d7810 */ /* 0x000fe20007ffe0ff */
[----:B------:R-:W-:Y:S01]  /*3080*/  VIADD R3, R3, 0x18 ;  /* 0x0000001803037836 */ /* 0x000fe20000000000 */
[----:B------:R-:W-:Y:S02]  /*3090*/  ISETP.NE.AND P0, PT, R12, UR4, PT ;  /* 0x000000040c007c0c */ /* 0x000fe4000bf05270 */
[----:B------:R-:W-:-:S11]  /*30a0*/  IADD3 R0, PT, PT, R0, 0x18, RZ ;  /* 0x0000001800007810 */ /* 0x000fd60007ffe0ff */
[----:B------:R-:W-:Y:S05]  /*30b0*/  @P0 BRA `(.L_x_51) ;  /* 0xfffffff800480947 */ /* 0x000fea000383ffff */
.L_x_46:
[----:B------:R-:W-:-:S04]  /*30c0*/  LOP3.LUT R4, R4, 0x1, RZ, 0xc0, !PT ;  /* 0x0000000104047812 */ /* 0x000fc800078ec0ff */
[----:B------:R-:W-:-:S13]  /*30d0*/  ISETP.NE.U32.AND P0, PT, R4, 0x1, PT ;  /* 0x000000010400780c */ /* 0x000fda0003f05070 */
[----:B------:R-:W-:Y:S05]  /*30e0*/  @P0 EXIT ;  /* 0x000000000000094d */ /* 0x000fea0003800000 */
[----:B------:R-:W-:-:S05]  /*30f0*/  IMAD.U32 R0, RZ, RZ, UR4 ;  /* 0x00000004ff007e24 */ /* 0x000fca000f8e00ff */
[----:B------:R-:W-:-:S13]  /*3100*/  ISETP.GE.AND P0, PT, R0, UR13, PT ;  /* 0x0000000d00007c0c */ /* 0x000fda000bf06270 */
[----:B------:R-:W-:Y:S05]  /*3110*/  @P0 BRA `(.L_x_52) ;  /* 0x0000000000680947 */ /* 0x000fea0003800000 */
[----:B0-----:R-:W0:Y:S01]  /*3120*/  LDC.64 R4, c[0x0][0x390] ;  /* 0x0000e400ff047b82 */ /* 0x001e220000000a00 */
[----:B------:R-:W-:-:S07]  /*3130*/  IADD3 R3, PT, PT, R2, UR4, RZ ;  /* 0x0000000402037c10 */ /* 0x000fce000fffe0ff */
[----:B--2---:R-:W2:Y:S01]  /*3140*/  LDC.64 R8, c[0x0][0x380] ;  /* 0x0000e000ff087b82 */ /* 0x004ea20000000a00 */
[----:B0-----:R-:W-:-:S05]  /*3150*/  IMAD.WIDE R2, R3, 0x4, R4 ;  /* 0x0000000403027825 */ /* 0x001fca00078e0204 */
[----:B------:R-:W5:Y:S01]  /*3160*/  LDG.E R0, desc[UR14][R2.64] ;  /* 0x0000000e02007981 */ /* 0x000f62000c1e1900 */
[----:B------:R-:W-:Y:S01]  /*3170*/  UIMAD UR5, UR4, 0xc, UR18 ;  /* 0x0000000c040578a4 */ /* 0x000fe2000f8e0212 */
[----:B-----5:R-:W-:-:S08]  /*3180*/  IMAD R5, R0, 0x3, RZ ;  /* 0x0000000300057824 */ /* 0x020fd000078e02ff */
[----:B------:R-:W3:Y:S01]  /*3190*/  LDS R0, [UR5] ;  /* 0x00000005ff007984 */ /* 0x000ee20008000800 */
[----:B--2---:R-:W-:-:S05]  /*31a0*/  IMAD.WIDE R4, R5, 0x4, R8 ;  /* 0x0000000405047825 */ /* 0x004fca00078e0208 */
[----:B-1----:R-:W3:Y:S02]  /*31b0*/  LDG.E R7, desc[UR14][R4.64] ;  /* 0x0000000e04077981 */ /* 0x002ee4000c1e1900 */
[----:B---3--:R-:W-:-:S05]  /*31c0*/  FADD R11, R0, R7 ;  /* 0x00000007000b7221 */ /* 0x008fca0000000000 */
[----:B------:R-:W-:Y:S04]  /*31d0*/  STG.E desc[UR14][R4.64], R11 ;  /* 0x0000000b04007986 */ /* 0x000fe8000c10190e */
[----:B------:R-:W2:Y:S02]  /*31e0*/  LDG.E R0, desc[UR14][R2.64] ;  /* 0x0000000e02007981 */ /* 0x000ea4000c1e1900 */
[----:B--2---:R-:W-:Y:S02]  /*31f0*/  IMAD R7, R0, 0x3, RZ ;  /* 0x0000000300077824 */ /* 0x004fe400078e02ff */
[----:B------:R-:W0:Y:S02]  /*3200*/  LDS R0, [UR5+0x4] ;  /* 0x00000405ff007984 */ /* 0x000e240008000800 */
[----:B------:R-:W-:-:S05]  /*3210*/  IMAD.WIDE R6, R7, 0x4, R8 ;  /* 0x0000000407067825 */ /* 0x000fca00078e0208 */
[----:B------:R-:W0:Y:S02]  /*3220*/  LDG.E R13, desc[UR14][R6.64+0x4] ;  /* 0x0000040e060d7981 */ /* 0x000e24000c1e1900 */
[----:B0-----:R-:W-:-:S05]  /*3230*/  FADD R13, R0, R13 ;  /* 0x0000000d000d7221 */ /* 0x001fca0000000000 */
[----:B------:R-:W-:Y:S04]  /*3240*/  STG.E desc[UR14][R6.64+0x4], R13 ;  /* 0x0000040d06007986 */ /* 0x000fe8000c10190e */
[----:B------:R-:W2:Y:S02]  /*3250*/  LDG.E R0, desc[UR14][R2.64] ;  /* 0x0000000e02007981 */ /* 0x000ea4000c1e1900 */
[----:B--2---:R-:W-:Y:S02]  /*3260*/  IMAD R15, R0, 0x3, RZ ;  /* 0x00000003000f7824 */ /* 0x004fe400078e02ff */
[----:B------:R-:W0:Y:S02]  /*3270*/  LDS R0, [UR5+0x8] ;  /* 0x00000805ff007984 */ /* 0x000e240008000800 */
[----:B------:R-:W-:-:S05]  /*3280*/  IMAD.WIDE R8, R15, 0x4, R8 ;  /* 0x000000040f087825 */ /* 0x000fca00078e0208 */
[----:B------:R-:W0:Y:S02]  /*3290*/  LDG.E R5, desc[UR14][R8.64+0x8] ;  /* 0x0000080e08057981 */ /* 0x000e24000c1e1900 */
[----:B0-----:R-:W-:-:S05]  /*32a0*/  FADD R5, R0, R5 ;  /* 0x0000000500057221 */ /* 0x001fca0000000000 */
[----:B------:R0:W-:Y:S02]  /*32b0*/  STG.E desc[UR14][R8.64+0x8], R5 ;  /* 0x0000080508007986 */ /* 0x0001e4000c10190e */
.L_x_52:
[----:B------:R-:W-:-:S06]  /*32c0*/  UISETP.GE.AND UP0, UPT, UR4, UR17, UPT ;  /* 0x000000110400728c */ /* 0x000fcc000bf06270 */
[----:B------:R-:W-:-:S13]  /*32d0*/  PLOP3.LUT P0, PT, PT, PT, UP0, 0x80, 0x8 ;  /* 0x000000000008781c */ /* 0x000fda0003f0f008 */
[----:B------:R-:W-:Y:S05]  /*32e0*/  @P0 EXIT ;  /* 0x000000000000094d */ /* 0x000fea0003800000 */
[----:B------:R-:W5:Y:S01]  /*32f0*/  LDC.64 R2, c[0x0][0x390] ;  /* 0x0000e400ff027b82 */ /* 0x000f620000000a00 */
[----:B------:R-:W-:-:S06]  /*3300*/  UIADD3 UR5, UPT, UPT, UR12, UR4, URZ ;  /* 0x000000040c057290 */ /* 0x000fcc000fffe0ff */
[----:B0-----:R-:W-:Y:S01]  /*3310*/  IMAD.U32 R5, RZ, RZ, UR5 ;  /* 0x00000005ff057e24 */ /* 0x001fe2000f8e00ff */
[----:B--2---:R-:W0:Y:S03]  /*3320*/  LDC.64 R8, c[0x0][0x380] ;  /* 0x0000e000ff087b82 */ /* 0x004e260000000a00 */
[----:B-----5:R-:W-:-:S05]  /*3330*/  IMAD.WIDE R2, R5, 0x4, R2 ;  /* 0x0000000405027825 */ /* 0x020fca00078e0202 */
[----:B------:R-:W2:Y:S01]  /*3340*/  LDG.E R0, desc[UR14][R2.64] ;  /* 0x0000000e02007981 */ /* 0x000ea2000c1e1900 */
[----:B------:R-:W-:Y:S01]  /*3350*/  UIMAD UR4, UR4, 0xc, UR20 ;  /* 0x0000000c040478a4 */ /* 0x000fe2000f8e0214 */
[----:B--2---:R-:W-:-:S08]  /*3360*/  IMAD R5, R0, 0x3, RZ ;  /* 0x0000000300057824 */ /* 0x004fd000078e02ff */
[----:B------:R-:W3:Y:S01]  /*3370*/  LDS R0, [UR4] ;  /* 0x00000004ff007984 */ /* 0x000ee20008000800 */
[----:B0-----:R-:W-:-:S05]  /*3380*/  IMAD.WIDE R4, R5, 0x4, R8 ;  /* 0x0000000405047825 */ /* 0x001fca00078e0208 */
        /* <DEDUP_REMOVED lines=16> */
[----:B------:R-:W-:Y:S01]  /*3490*/  STG.E desc[UR14][R8.64+0x8], R5 ;  /* 0x0000080508007986 */ /* 0x000fe2000c10190e */
[----:B------:R-:W-:Y:S05]  /*34a0*/  EXIT ;  /* 0x000000000000794d */ /* 0x000fea0003800000 */
        .weak           $__internal_0_$__cuda_sm3x_div_rn_noftz_f32_slowpath
        .type           $__internal_0_$__cuda_sm3x_div_rn_noftz_f32_slowpath,@function
        .size           $__internal_0_$__cuda_sm3x_div_rn_noftz_f32_slowpath,($_Z19calcForces_interboxPfS_PiS0_S_iiii$__internal_accurate_pow - $__internal_0_$__cuda_sm3x_div_rn_noftz_f32_slowpath)
$__internal_0_$__cuda_sm3x_div_rn_noftz_f32_slowpath:
[----:B------:R-:W-:Y:S01]  /*34b0*/  SHF.R.U32.HI R18, RZ, 0x17, R0 ;  /* 0x00000017ff127819 */ /* 0x000fe20000011600 */
[----:B------:R-:W-:Y:S01]  /*34c0*/  BSSY.RECONVERGENT B3, `(.L_x_53) ;  /* 0x0000062000037945 */ /* 0x000fe20003800200 */
[----:B------:R-:W-:Y:S02]  /*34d0*/  SHF.R.U32.HI R21, RZ, 0x17, R17 ;  /* 0x00000017ff157819 */ /* 0x000fe40000011611 */
[----:B------:R-:W-:Y:S02]  /*34e0*/  LOP3.LUT R18, R18, 0xff, RZ, 0xc0, !PT ;  /* 0x000000ff12127812 */ /* 0x000fe400078ec0ff */
[----:B------:R-:W-:Y:S02]  /*34f0*/  LOP3.LUT R21, R21, 0xff, RZ, 0xc0, !PT ;  /* 0x000000ff15157812 */ /* 0x000fe400078ec0ff */
[----:B------:R-:W-:-:S03]  /*3500*/  IADD3 R23, PT, PT, R18, -0x1, RZ ;  /* 0xffffffff12177810 */ /* 0x000fc60007ffe0ff */
[----:B------:R-:W-:Y:S01]  /*3510*/  VIADD R20, R21, 0xffffffff ;  /* 0xffffffff15147836 */ /* 0x000fe20000000000 */
[----:B------:R-:W-:-:S04]  /*3520*/  ISETP.GT.U32.AND P0, PT, R23, 0xfd, PT ;  /* 0x000000fd1700780c */ /* 0x000fc80003f04070 */
[----:B------:R-:W-:-:S13]  /*3530*/  ISETP.GT.U32.OR P0, PT, R20, 0xfd, P0 ;  /* 0x000000fd1400780c */ /* 0x000fda0000704470 */
[----:B------:R-:W-:Y:S01]  /*3540*/  @!P0 MOV R19, RZ ;  /* 0x000000ff00138202 */ /* 0x000fe20000000f00 */
[----:B------:R-:W-:Y:S06]  /*3550*/  @!P0 BRA `(.L_x_54) ;  /* 0x00000000005c8947 */ /* 0x000fec0003800000 */
[----:B------:R-:W-:Y:S02]  /*3560*/  FSETP.GTU.FTZ.AND P0, PT, |R17|, +INF , PT ;  /* 0x7f8000001100780b */ /* 0x000fe40003f1c200 */
[----:B------:R-:W-:-:S04]  /*3570*/  FSETP.GTU.FTZ.AND P1, PT, |R0|, +INF , PT ;  /* 0x7f8000000000780b */ /* 0x000fc80003f3c200 */
[----:B------:R-:W-:-:S13]  /*3580*/  PLOP3.LUT P0, PT, P0, P1, PT, 0xf8, 0x8f ;  /* 0x00000000008f781c */ /* 0x000fda0000703f70 */
[----:B------:R-:W-:Y:S05]  /*3590*/  @P0 BRA `(.L_x_55) ;  /* 0x00000004004c0947 */ /* 0x000fea0003800000 */
[----:B------:R-:W-:-:S13]  /*35a0*/  LOP3.LUT P0, RZ, R0, 0x7fffffff, R17, 0xc8, !PT ;  /* 0x7fffffff00ff7812 */ /* 0x000fda000780c811 */
[----:B------:R-:W-:Y:S05]  /*35b0*/  @!P0 BRA `(.L_x_56) ;  /* 0x00000004003c8947 */ /* 0x000fea0003800000 */
[C---:B------:R-:W-:Y:S02]  /*35c0*/  FSETP.NEU.FTZ.AND P1, PT, |R17|.reuse, +INF , PT ;  /* 0x7f8000001100780b */ /* 0x040fe40003f3d200 */
[----:B------:R-:W-:Y:S02]  /*35d0*/  FSETP.NEU.FTZ.AND P2, PT, |R0|, +INF , PT ;  /* 0x7f8000000000780b */ /* 0x000fe40003f5d200 */
[----:B------:R-:W-:-:S11]  /*35e0*/  FSETP.NEU.FTZ.AND P0, PT, |R17|, +INF , PT ;  /* 0x7f8000001100780b */ /* 0x000fd60003f1d200 */
[----:B------:R-:W-:Y:S05]  /*35f0*/  @!P2 BRA !P1, `(.L_x_56) ;  /* 0x00000004002ca947 */ /* 0x000fea0004800000 */
[----:B------:R-:W-:-:S04]  /*3600*/  LOP3.LUT P1, RZ, R17, 0x7fffffff, RZ, 0xc0, !PT ;  /* 0x7fffffff11ff7812 */ /* 0x000fc8000782c0ff */
[----:B------:R-:W-:-:S13]  /*3610*/  PLOP3.LUT P1, PT, P2, P1, PT, 0x2f, 0xf2 ;  /* 0x0000000000f2781c */ /* 0x000fda0001722577 */
[----:B------:R-:W-:Y:S05]  /*3620*/  @P1 BRA `(.L_x_57) ;  /* 0x0000000400181947 */ /* 0x000fea0003800000 */
[----:B------:R-:W-:-:S04]  /*3630*/  LOP3.LUT P1, RZ, R0, 0x7fffffff, RZ, 0xc0, !PT ;  /* 0x7fffffff00ff7812 */ /* 0x000fc8000782c0ff */
[----:B------:R-:W-:-:S13]  /*3640*/  PLOP3.LUT P0, PT, P0, P1, PT, 0x2f, 0xf2 ;  /* 0x0000000000f2781c */ /* 0x000fda0000702577 */
[----:B------:R-:W-:Y:S05]  /*3650*/  @P0 BRA `(.L_x_58) ;  /* 0x0000000400000947 */ /* 0x000fea0003800000 */
[----:B------:R-:W-:Y:S02]  /*3660*/  ISETP.GE.AND P0, PT, R20, RZ, PT ;  /* 0x000000ff1400720c */ /* 0x000fe40003f06270 */
[----:B------:R-:W-:-:S11]  /*3670*/  ISETP.GE.AND P1, PT, R23, RZ, PT ;  /* 0x000000ff1700720c */ /* 0x000fd60003f26270 */
[----:B------:R-:W-:Y:S01]  /*3680*/  @P0 IMAD.MOV.U32 R19, RZ, RZ, RZ ;  /* 0x000000ffff130224 */ /* 0x000fe200078e00ff */
[----:B------:R-:W-:Y:S01]  /*3690*/  @!P0 MOV R19, 0xffffffc0 ;  /* 0xffffffc000138802 */ /* 0x000fe20000000f00 */
[----:B------:R-:W-:Y:S01]  /*36a0*/  @!P0 FFMA R17, R17, 1.84467440737095516160e+19, RZ ;  /* 0x5f80000011118823 */ /* 0x000fe200000000ff */
[----:B------:R-:W-:-:S03]  /*36b0*/  @!P1 FFMA R0, R0, 1.84467440737095516160e+19, RZ ;  /* 0x5f80000000009823 */ /* 0x000fc600000000ff */
[----:B------:R-:W-:-:S07]  /*36c0*/  @!P1 VIADD R19, R19, 0x40 ;  /* 0x0000004013139836 */ /* 0x000fce0000000000 */
.L_x_54:
[----:B------:R-:W-:Y:S01]  /*36d0*/  LEA R23, R18, 0xc0800000, 0x17 ;  /* 0xc080000012177811 */ /* 0x000fe200078eb8ff */
[----:B------:R-:W-:Y:S01]  /*36e0*/  VIADD R21, R21, 0xffffff81 ;  /* 0xffffff8115157836 */ /* 0x000fe20000000000 */
[----:B------:R-:W-:Y:S02]  /*36f0*/  BSSY.RECONVERGENT B4, `(.L_x_59) ;  /* 0x0000035000047945 */ /* 0x000fe40003800200 */
[----:B------:R-:W-:Y:S01]  /*3700*/  IADD3 R24, PT, PT, -R23, R0, RZ ;  /* 0x0000000017187210 */ /* 0x000fe20007ffe1ff */
[----:B------:R-:W-:-:S03]  /*3710*/  IMAD R0, R21, -0x800000, R17 ;  /* 0xff80000015007824 */ /* 0x000fc600078e0211 */
[----:B------:R0:W1:Y:S01]  /*3720*/  MUFU.RCP R20, R24 ;  /* 0x0000001800147308 */ /* 0x0000620000001000 */
[----:B------:R-:W-:Y:S01]  /*3730*/  FADD.FTZ R23, -R24, -RZ ;  /* 0x800000ff18177221 */ /* 0x000fe20000010100 */
[----:B0-----:R-:W-:-:S04]  /*3740*/  IADD3 R24, PT, PT, R21, 0x7f, -R18 ;  /* 0x0000007f15187810 */ /* 0x001fc80007ffe812 */
[----:B------:R-:W-:Y:S01]  /*3750*/  IADD3 R19, PT, PT, R24, R19, RZ ;  /* 0x0000001318137210 */ /* 0x000fe20007ffe0ff */
[----:B-1----:R-:W-:-:S04]  /*3760*/  FFMA R29, R20, R23, 1 ;  /* 0x3f800000141d7423 */ /* 0x002fc80000000017 */
[----:B------:R-:W-:-:S04]  /*3770*/  FFMA R17, R20, R29, R20 ;  /* 0x0000001d14117223 */ /* 0x000fc80000000014 */
[----:B------:R-:W-:-:S04]  /*3780*/  FFMA R20, R0, R17, RZ ;  /* 0x0000001100147223 */ /* 0x000fc800000000ff */
[----:B------:R-:W-:-:S04]  /*3790*/  FFMA R26, R23, R20, R0 ;  /* 0x00000014171a7223 */ /* 0x000fc80000000000 */
[----:B------:R-:W-:-:S04]  /*37a0*/  FFMA R20, R17, R26, R20 ;  /* 0x0000001a11147223 */ /* 0x000fc80000000014 */
[----:B------:R-:W-:-:S04]  /*37b0*/  FFMA R23, R23, R20, R0 ;  /* 0x0000001417177223 */ /* 0x000fc80000000000 */
[----:B------:R-:W-:-:S05]  /*37c0*/  FFMA R0, R17, R23, R20 ;  /* 0x0000001711007223 */ /* 0x000fca0000000014 */
[----:B------:R-:W-:-:S04]  /*37d0*/  SHF.R.U32.HI R18, RZ, 0x17, R0 ;  /* 0x00000017ff127819 */ /* 0x000fc80000011600 */
[----:B------:R-:W-:-:S05]  /*37e0*/  LOP3.LUT R18, R18, 0xff, RZ, 0xc0, !PT ;  /* 0x000000ff12127812 */ /* 0x000fca00078ec0ff */
[----:B------:R-:W-:-:S05]  /*37f0*/  IMAD.IADD R18, R18, 0x1, R19 ;  /* 0x0000000112127824 */ /* 0x000fca00078e0213 */
[----:B------:R-:W-:-:S04]  /*3800*/  IADD3 R21, PT, PT, R18, -0x1, RZ ;  /* 0xffffffff12157810 */ /* 0x000fc80007ffe0ff */
[----:B------:R-:W-:-:S13]  /*3810*/  ISETP.GE.U32.AND P0, PT, R21, 0xfe, PT ;  /* 0x000000fe1500780c */ /* 0x000fda0003f06070 */
[----:B------:R-:W-:Y:S05]  /*3820*/  @!P0 BRA `(.L_x_60) ;  /* 0x0000000000808947 */ /* 0x000fea0003800000 */
[----:B------:R-:W-:-:S13]  /*3830*/  ISETP.GT.AND P0, PT, R18, 0xfe, PT ;  /* 0x000000fe1200780c */ /* 0x000fda0003f04270 */
[----:B------:R-:W-:Y:S05]  /*3840*/  @P0 BRA `(.L_x_61) ;  /* 0x00000000006c0947 */ /* 0x000fea0003800000 */
[----:B------:R-:W-:-:S13]  /*3850*/  ISETP.GE.AND P0, PT, R18, 0x1, PT ;  /* 0x000000011200780c */ /* 0x000fda0003f06270 */
[----:B------:R-:W-:Y:S05]  /*3860*/  @P0 BRA `(.L_x_62) ;  /* 0x0000000000740947 */ /* 0x000fea0003800000 */
[----:B------:R-:W-:Y:S02]  /*3870*/  ISETP.GE.AND P0, PT, R18, -0x18, PT ;  /* 0xffffffe81200780c */ /* 0x000fe40003f06270 */
[----:B------:R-:W-:-:S11]  /*3880*/  LOP3.LUT R0, R0, 0x80000000, RZ, 0xc0, !PT ;  /* 0x8000000000007812 */ /* 0x000fd600078ec0ff */
[----:B------:R-:W-:Y:S05]  /*3890*/  @!P0 BRA `(.L_x_62) ;  /* 0x0000000000688947 */ /* 0x000fea0003800000 */
[CCC-:B------:R-:W-:Y:S01]  /*38a0*/  FFMA.RZ R21, R17.reuse, R23.reuse, R20.reuse ;  /* 0x0000001711157223 */ /* 0x1c0fe2000000c014 */
[C---:B------:R-:W-:Y:S02]  /*38b0*/  VIADD R24, R18.reuse, 0x20 ;  /* 0x0000002012187836 */ /* 0x040fe40000000000 */
[CCC-:B------:R-:W-:Y:S01]  /*38c0*/  FFMA.RP R19, R17.reuse, R23.reuse, R20.reuse ;  /* 0x0000001711137223 */ /* 0x1c0fe20000008014 */
[----:B------:R-:W-:Y:S01]  /*38d0*/  FFMA.RM R20, R17, R23, R20 ;  /* 0x0000001711147223 */ /* 0x000fe20000004014 */
[C---:B------:R-:W-:Y:S02]  /*38e0*/  ISETP.NE.AND P2, PT, R18.reuse, RZ, PT ;  /* 0x000000ff1200720c */ /* 0x040fe40003f45270 */
[----:B------:R-:W-:Y:S02]  /*38f0*/  LOP3.LUT R21, R21, 0x7fffff, RZ, 0xc0, !PT ;  /* 0x007fffff15157812 */ /* 0x000fe400078ec0ff */
[----:B------:R-:W-:Y:S02]  /*3900*/  ISETP.NE.AND P1, PT, R18, RZ, PT ;  /* 0x000000ff1200720c */ /* 0x000fe40003f25270 */
[----:B------:R-:W-:-:S02]  /*3910*/  LOP3.LUT R21, R21, 0x800000, RZ, 0xfc, !PT ;  /* 0x0080000015157812 */ /* 0x000fc400078efcff */
[----:B------:R-:W-:Y:S02]  /*3920*/  IADD3 R18, PT, PT, -R18, RZ, RZ ;  /* 0x000000ff12127210 */ /* 0x000fe40007ffe1ff */
[----:B------:R-:W-:Y:S02]  /*3930*/  SHF.L.U32 R24, R21, R24, RZ ;  /* 0x0000001815187219 */ /* 0x000fe400000006ff */
[----:B------:R-:W-:Y:S02]  /*3940*/  FSETP.NEU.FTZ.AND P0, PT, R19, R20, PT ;  /* 0x000000141300720b */ /* 0x000fe40003f1d000 */
[----:B------:R-:W-:Y:S02]  /*3950*/  SEL R18, R18, RZ, P2 ;  /* 0x000000ff12127207 */ /* 0x000fe40001000000 */
[----:B------:R-:W-:Y:S02]  /*3960*/  ISETP.NE.AND P1, PT, R24, RZ, P1 ;  /* 0x000000ff1800720c */ /* 0x000fe40000f25270 */
[----:B------:R-:W-:-:S02]  /*3970*/  SHF.R.U32.HI R18, RZ, R18, R21 ;  /* 0x00000012ff127219 */ /* 0x000fc40000011615 */
[----:B------:R-:W-:Y:S02]  /*3980*/  PLOP3.LUT P0, PT, P0, P1, PT, 0xf8, 0x8f ;  /* 0x00000000008f781c */ /* 0x000fe40000703f70 */
[----:B------:R-:W-:Y:S02]  /*3990*/  SHF.R.U32.HI R20, RZ, 0x1, R18 ;  /* 0x00000001ff147819 */ /* 0x000fe40000011612 */
[----:B------:R-:W-:-:S04]  /*39a0*/  SEL R17, RZ, 0x1, !P0 ;  /* 0x00000001ff117807 */ /* 0x000fc80004000000 */
[----:B------:R-:W-:-:S04]  /*39b0*/  LOP3.LUT R17, R17, 0x1, R20, 0xf8, !PT ;  /* 0x0000000111117812 */ /* 0x000fc800078ef814 */
[----:B------:R-:W-:-:S05]  /*39c0*/  LOP3.LUT R17, R17, R18, RZ, 0xc0, !PT ;  /* 0x0000001211117212 */ /* 0x000fca00078ec0ff */
[----:B------:R-:W-:-:S05]  /*39d0*/  IMAD.IADD R17, R20, 0x1, R17 ;  /* 0x0000000114117824 */ /* 0x000fca00078e0211 */
[----:B------:R-:W-:Y:S01]  /*39e0*/  LOP3.LUT R0, R17, R0, RZ, 0xfc, !PT ;  /* 0x0000000011007212 */ /* 0x000fe200078efcff */
[----:B------:R-:W-:Y:S06]  /*39f0*/  BRA `(.L_x_62) ;  /* 0x0000000000107947 */ /* 0x000fec0003800000 */
.L_x_61:
[----:B------:R-:W-:-:S04]  /*3a00*/  LOP3.LUT R0, R0, 0x80000000, RZ, 0xc0, !PT ;  /* 0x8000000000007812 */ /* 0x000fc800078ec0ff */
[----:B------:R-:W-:Y:S01]  /*3a10*/  LOP3.LUT R0, R0, 0x7f800000, RZ, 0xfc, !PT ;  /* 0x7f80000000007812 */ /* 0x000fe200078efcff */
[----:B------:R-:W-:Y:S06]  /*3a20*/  BRA `(.L_x_62) ;  /* 0x0000000000047947 */ /* 0x000fec0003800000 */
.L_x_60:
[----:B------:R-:W-:-:S07]  /*3a30*/  LEA R0, R19, R0, 0x17 ;  /* 0x0000000013007211 */ /* 0x000fce00078eb8ff */
.L_x_62:
[----:B------:R-:W-:Y:S05]  /*3a40*/  BSYNC.RECONVERGENT B4 ;  /* 0x0000000000047941 */ /* 0x000fea0003800200 */
.L_x_59:
[----:B------:R-:W-:Y:S05]  /*3a50*/  BRA `(.L_x_63) ;  /* 0x0000000000207947 */ /* 0x000fea0003800000 */
.L_x_58:
[----:B------:R-:W-:-:S04]  /*3a60*/  LOP3.LUT R0, R0, 0x80000000, R17, 0x48, !PT ;  /* 0x8000000000007812 */ /* 0x000fc800078e4811 */
[----:B------:R-:W-:Y:S01]  /*3a70*/  LOP3.LUT R0, R0, 0x7f800000, RZ, 0xfc, !PT ;  /* 0x7f80000000007812 */ /* 0x000fe200078efcff */
[----:B------:R-:W-:Y:S06]  /*3a80*/  BRA `(.L_x_63) ;  /* 0x0000000000147947 */ /* 0x000fec0003800000 */
.L_x_57:
[----:B------:R-:W-:Y:S01]  /*3a90*/  LOP3.LUT R0, R0, 0x80000000, R17, 0x48, !PT ;  /* 0x8000000000007812 */ /* 0x000fe200078e4811 */
[----:B------:R-:W-:Y:S06]  /*3aa0*/  BRA `(.L_x_63) ;  /* 0x00000000000c7947 */ /* 0x000fec0003800000 */
.L_x_56:
[----:B------:R-:W0:Y:S01]  /*3ab0*/  MUFU.RSQ R0, -QNAN ;  /* 0xffc0000000007908 */ /* 0x000e220000001400 */
[----:B------:R-:W-:Y:S05]  /*3ac0*/  BRA `(.L_x_63) ;  /* 0x0000000000047947 */ /* 0x000fea0003800000 */
.L_x_55:
[----:B------:R-:W-:-:S07]  /*3ad0*/  FADD.FTZ R0, R17, R0 ;  /* 0x0000000011007221 */ /* 0x000fce0000010000 */
.L_x_63:
[----:B------:R-:W-:Y:S05]  /*3ae0*/  BSYNC.RECONVERGENT B3 ;  /* 0x0000000000037941 */ /* 0x000fea0003800200 */
.L_x_53:
[----:B------:R-:W-:Y:S02]  /*3af0*/  HFMA2 R17, -RZ, RZ, 0, 0 ;  /* 0x00000000ff117431 */ /* 0x000fe400000001ff */
[----:B0-----:R-:W-:Y:S02]  /*3b00*/  IMAD.MOV.U32 R18, RZ, RZ, R0 ;  /* 0x000000ffff127224 */ /* 0x001fe400078e0000 */
[----:B------:R-:W-:Y:S05]  /*3b10*/  RET.REL.NODEC R16 `(_Z19calcForces_interboxPfS_PiS0_S_iiii) ;  /* 0xffffffc410387950 */ /* 0x000fea0003c3ffff */
        .type           $_Z19calcForces_interboxPfS_PiS0_S_iiii$__internal_accurate_pow,@function
        .size           $_Z19calcForces_interboxPfS_PiS0_S_iiii$__internal_accurate_pow,(.L_x_174 - $_Z19calcForces_interboxPfS_PiS0_S_iiii$__internal_accurate_pow)
$_Z19calcForces_interboxPfS_PiS0_S_iiii$__internal_accurate_pow:
[----:B------:R-:W-:Y:S01]  /*3b20*/  ISETP.GT.U32.AND P1, PT, R41, 0xfffff, PT ;  /* 0x000fffff2900780c */ /* 0x000fe20003f24070 */
[----:B------:R-:W-:Y:S01]  /*3b30*/  IMAD.MOV.U32 R18, RZ, RZ, R41 ;  /* 0x000000ffff127224 */ /* 0x000fe200078e0029 */
[----:B------:R-:W-:Y:S01]  /*3b40*/  MOV R23, 0x3ed0f5d2 ;  /* 0x3ed0f5d200177802 */ /* 0x000fe20000000f00 */
[----:B------:R-:W-:Y:S01]  /*3b50*/  IMAD.MOV.U32 R22, RZ, RZ, 0x41ad3b5a ;  /* 0x41ad3b5aff167424 */ /* 0x000fe200078e00ff */
[----:B------:R-:W-:Y:S01]  /*3b60*/  UMOV UR8, 0x7d2cafe2 ;  /* 0x7d2cafe200087882 */ /* 0x000fe20000000000 */
[----:B------:R-:W-:Y:S01]  /*3b70*/  UMOV UR9, 0x3eb0f5ff ;  /* 0x3eb0f5ff00097882 */ /* 0x000fe20000000000 */
[----:B------:R-:W-:Y:S01]  /*3b80*/  UMOV UR10, 0x3b39803f ;  /* 0x3b39803f000a7882 */ /* 0x000fe20000000000 */
[----:B------:R-:W-:Y:S01]  /*3b90*/  UMOV UR11, 0x3c7abc9e ;  /* 0x3c7abc9e000b7882 */ /* 0x000fe20000000000 */
[----:B------:R-:W-:-:S05]  /*3ba0*/  MOV R38, UR4 ;  /* 0x0000000400267c02 */ /* 0x000fca0008000f00 */
[----:B------:R-:W-:Y:S01]  /*3bb0*/  @!P1 DMUL R16, R40, 1.80143985094819840000e+16 ;  /* 0x4350000028109828 */ /* 0x000fe20000000000 */
[----:B------:R-:W-:-:S09]  /*3bc0*/  SHF.R.U32.HI R41, RZ, 0x14, R41 ;  /* 0x00000014ff297819 */ /* 0x000fd20000011629 */
[----:B------:R-:W-:Y:S01]  /*3bd0*/  @!P1 MOV R18, R17 ;  /* 0x0000001100129202 */ /* 0x000fe20000000f00 */
[----:B------:R-:W-:Y:S01]  /*3be0*/  @!P1 IMAD.MOV.U32 R40, RZ, RZ, R16 ;  /* 0x000000ffff289224 */ /* 0x000fe200078e0010 */
[----:B------:R-:W-:Y:S02]  /*3bf0*/  @!P1 LEA.HI R41, R17, 0xffffffca, RZ, 0xc ;  /* 0xffffffca11299811 */ /* 0x000fe400078f60ff */
[----:B------:R-:W-:Y:S02]  /*3c00*/  LOP3.LUT R19, R18, 0x800fffff, RZ, 0xc0, !PT ;  /* 0x800fffff12137812 */ /* 0x000fe400078ec0ff */
[----:B------:R-:W-:Y:S02]  /*3c10*/  MOV R20, R40 ;  /* 0x0000002800147202 */ /* 0x000fe40000000f00 */
[----:B------:R-:W-:Y:S02]  /*3c20*/  LOP3.LUT R19, R19, 0x3ff00000, RZ, 0xfc, !PT ;  /* 0x3ff0000013137812 */ /* 0x000fe400078efcff */
[----:B------:R-:W-:-:S02]  /*3c30*/  MOV R18, RZ ;  /* 0x000000ff00127202 */ /* 0x000fc40000000f00 */
[----:B------:R-:W-:Y:S01]  /*3c40*/  ISETP.GE.U32.AND P2, PT, R19, 0x3ff6a09f, PT ;  /* 0x3ff6a09f1300780c */ /* 0x000fe20003f46070 */
[----:B------:R-:W-:-:S12]  /*3c50*/  IMAD.MOV.U32 R21, RZ, RZ, R19 ;  /* 0x000000ffff157224 */ /* 0x000fd800078e0013 */
[----:B------:R-:W-:-:S05]  /*3c60*/  @P2 IADD3 R16, PT, PT, R21, -0x100000, RZ ;  /* 0xfff0000015102810 */ /* 0x000fca0007ffe0ff */
[----:B------:R-:W-:-:S06]  /*3c70*/  @P2 IMAD.MOV.U32 R21, RZ, RZ, R16 ;  /* 0x000000ffff152224 */ /* 0x000fcc00078e0010 */
[C---:B------:R-:W-:Y:S02]  /*3c80*/  DADD R26, R20.reuse, 1 ;  /* 0x3ff00000141a7429 */ /* 0x040fe40000000000 */
[----:B------:R-:W-:-:S04]  /*3c90*/  DADD R20, R20, -1 ;  /* 0xbff0000014147429 */ /* 0x000fc80000000000 */
[----:B------:R-:W0:Y:S02]  /*3ca0*/  MUFU.RCP64H R19, R27 ;  /* 0x0000001b00137308 */ /* 0x000e240000001800 */
[----:B0-----:R-:W-:-:S08]  /*3cb0*/  DFMA R24, -R26, R18, 1 ;  /* 0x3ff000001a18742b */ /* 0x001fd00000000112 */
[----:B------:R-:W-:-:S08]  /*3cc0*/  DFMA R24, R24, R24, R24 ;  /* 0x000000181818722b */ /* 0x000fd00000000018 */
[----:B------:R-:W-:-:S08]  /*3cd0*/  DFMA R24, R18, R24, R18 ;  /* 0x000000181218722b */ /* 0x000fd00000000012 */
[----:B------:R-:W-:-:S08]  /*3ce0*/  DMUL R18, R20, R24 ;  /* 0x0000001814127228 */ /* 0x000fd00000000000 */
[----:B------:R-:W-:-:S08]  /*3cf0*/  DFMA R18, R20, R24, R18 ;  /* 0x000000181412722b */ /* 0x000fd00000000012 */
[----:B------:R-:W-:-:S08]  /*3d00*/  DMUL R30, R18, R18 ;  /* 0x00000012121e7228 */ /* 0x000fd00000000000 */
[----:B------:R-:W-:Y:S01]  /*3d10*/  DFMA R22, R30, UR8, R22 ;  /* 0x000000081e167c2b */ /* 0x000fe20008000016 */
[----:B------:R-:W-:Y:S01]  /*3d20*/  UMOV UR8, 0x75488a3f ;  /* 0x75488a3f00087882 */ /* 0x000fe20000000000 */
[----:B------:R-:W-:-:S06]  /*3d30*/  UMOV UR9, 0x3ef3b20a ;  /* 0x3ef3b20a00097882 */ /* 0x000fcc0000000000 */
[----:B------:R-:W-:Y:S01]  /*3d40*/  DFMA R28, R30, R22, UR8 ;  /* 0x000000081e1c7e2b */ /* 0x000fe20008000016 */
[----:B------:R-:W-:Y:S01]  /*3d50*/  UMOV UR8, 0xe4faecd5 ;  /* 0xe4faecd500087882 */ /* 0x000fe20000000000 */
[----:B------:R-:W-:Y:S01]  /*3d60*/  UMOV UR9, 0x3f1745cd ;  /* 0x3f1745cd00097882 */ /* 0x000fe20000000000 */
[----:B------:R-:W-:-:S05]  /*3d70*/  DADD R22, R20, -R18 ;  /* 0x0000000014167229 */ /* 0x000fca0000000812 */
[----:B------:R-:W-:Y:S01]  /*3d80*/  DFMA R28, R30, R28, UR8 ;  /* 0x000000081e1c7e2b */ /* 0x000fe2000800001c */
[----:B------:R-:W-:Y:S01]  /*3d90*/  UMOV UR8, 0x258a578b ;  /* 0x258a578b00087882 */ /* 0x000fe20000000000 */
[----:B------:R-:W-:Y:S01]  /*3da0*/  UMOV UR9, 0x3f3c71c7 ;  /* 0x3f3c71c700097882 */ /* 0x000fe20000000000 */
[----:B------:R-:W-:-:S05]  /*3db0*/  DADD R22, R22, R22 ;  /* 0x0000000016167229 */ /* 0x000fca0000000016 */
[----:B------:R-:W-:Y:S01]  /*3dc0*/  DFMA R28, R30, R28, UR8 ;  /* 0x000000081e1c7e2b */ /* 0x000fe2000800001c */
[----:B------:R-:W-:Y:S01]  /*3dd0*/  UMOV UR8, 0x9242b910 ;  /* 0x9242b91000087882 */ /* 0x000fe20000000000 */
[----:B------:R-:W-:Y:S01]  /*3de0*/  UMOV UR9, 0x3f624924 ;  /* 0x3f62492400097882 */ /* 0x000fe20000000000 */
[----:B------:R-:W-:-:S05]  /*3df0*/  DFMA R22, R20, -R18, R22 ;  /* 0x800000121416722b */ /* 0x000fca0000000016 */
[----:B------:R-:W-:Y:S01]  /*3e00*/  DFMA R28, R30, R28, UR8 ;  /* 0x000000081e1c7e2b */ /* 0x000fe2000800001c */
[----:B------:R-:W-:Y:S01]  /*3e10*/  UMOV UR8, 0x99999dfb ;  /* 0x99999dfb00087882 */ /* 0x000fe20000000000 */
[----:B------:R-:W-:Y:S01]  /*3e20*/  UMOV UR9, 0x3f899999 ;  /* 0x3f89999900097882 */ /* 0x000fe20000000000 */
[----:B------:R-:W-:Y:S02]  /*3e30*/  DMUL R22, R24, R22 ;  /* 0x0000001618167228 */ /* 0x000fe40000000000 */
[----:B------:R-:W-:-:S03]  /*3e40*/  DMUL R24, R18, R18 ;  /* 0x0000001212187228 */ /* 0x000fc60000000000 */
[----:B------:R-:W-:Y:S01]  /*3e50*/  DFMA R28, R30, R28, UR8 ;  /* 0x000000081e1c7e2b */ /* 0x000fe2000800001c */
[----:B------:R-:W-:Y:S01]  /*3e60*/  UMOV UR8, 0x55555555 ;  /* 0x5555555500087882 */ /* 0x000fe20000000000 */
[----:B------:R-:W-:-:S03]  /*3e70*/  UMOV UR9, 0x3fb55555 ;  /* 0x3fb5555500097882 */ /* 0x000fc60000000000 */
[----:B------:R-:W-:-:S03]  /*3e80*/  DMUL R16, R18, R24 ;  /* 0x0000001812107228 */ /* 0x000fc60000000000 */
[----:B------:R-:W-:-:S08]  /*3e90*/  DFMA R20, R30, R28, UR8 ;  /* 0x000000081e147e2b */ /* 0x000fd0000800001c */
[----:B------:R-:W-:Y:S01]  /*3ea0*/  DADD R26, -R20, UR8 ;  /* 0x00000008141a7e29 */ /* 0x000fe20008000100 */
[----:B------:R-:W-:Y:S01]  /*3eb0*/  UMOV UR8, 0xb9e7b0 ;  /* 0x00b9e7b000087882 */ /* 0x000fe20000000000 */
[----:B------:R-:W-:-:S06]  /*3ec0*/  UMOV UR9, 0x3c46a4cb ;  /* 0x3c46a4cb00097882 */ /* 0x000fcc0000000000 */
[----:B------:R-:W-:Y:S02]  /*3ed0*/  DFMA R26, R30, R28, R26 ;  /* 0x0000001c1e1a722b */ /* 0x000fe4000000001a */
[----:B------:R-:W-:Y:S01]  /*3ee0*/  DFMA R28, R18, R18, -R24 ;  /* 0x00000012121c722b */ /* 0x000fe20000000818 */
[----:B------:R-:W-:Y:S01]  /*3ef0*/  VIADD R31, R23, 0x100000 ;  /* 0x00100000171f7836 */ /* 0x000fe20000000000 */
[----:B------:R-:W-:-:S06]  /*3f00*/  MOV R30, R22 ;  /* 0x00000016001e7202 */ /* 0x000fcc0000000f00 */
[----:B------:R-:W-:Y:S02]  /*3f10*/  DFMA R28, R18, R30, R28 ;  /* 0x0000001e121c722b */ /* 0x000fe4000000001c */
[----:B------:R-:W-:Y:S01]  /*3f20*/  DADD R30, R26, -UR8 ;  /* 0x800000081a1e7e29 */ /* 0x000fe20008000000 */
[----:B------:R-:W-:Y:S01]  /*3f30*/  UMOV UR8, 0x80000000 ;  /* 0x8000000000087882 */ /* 0x000fe20000000000 */
[----:B------:R-:W-:Y:S01]  /*3f40*/  DFMA R26, R18, R24, -R16 ;  /* 0x00000018121a722b */ /* 0x000fe20000000810 */
[----:B------:R-:W-:-:S07]  /*3f50*/  UMOV UR9, 0x43300000 ;  /* 0x4330000000097882 */ /* 0x000fce0000000000 */
[----:B------:R-:W-:Y:S02]  /*3f60*/  DFMA R26, R22, R24, R26 ;  /* 0x00000018161a722b */ /* 0x000fe4000000001a */
[----:B------:R-:W-:-:S06]  /*3f70*/  DADD R24, R20, R30 ;  /* 0x0000000014187229 */ /* 0x000fcc000000001e */
[----:B------:R-:W-:Y:S02]  /*3f80*/  DFMA R26, R18, R28, R26 ;  /* 0x0000001c121a722b */ /* 0x000fe4000000001a */
[----:B------:R-:W-:Y:S02]  /*3f90*/  DADD R28, R20, -R24 ;  /* 0x00000000141c7229 */ /* 0x000fe40000000818 */
[----:B------:R-:W-:-:S06]  /*3fa0*/  DMUL R20, R24, R16 ;  /* 0x0000001018147228 */ /* 0x000fcc0000000000 */
[----:B------:R-:W-:Y:S02]  /*3fb0*/  DADD R30, R30, R28 ;  /* 0x000000001e1e7229 */ /* 0x000fe4000000001c */
[----:B------:R-:W-:-:S08]  /*3fc0*/  DFMA R28, R24, R16, -R20 ;  /* 0x00000010181c722b */ /* 0x000fd00000000814 */
[----:B------:R-:W-:-:S08]  /*3fd0*/  DFMA R26, R24, R26, R28 ;  /* 0x0000001a181a722b */ /* 0x000fd0000000001c */
[----:B------:R-:W-:-:S08]  /*3fe0*/  DFMA R30, R30, R16, R26 ;  /* 0x000000101e1e722b */ /* 0x000fd0000000001a */
[----:B------:R-:W-:-:S08]  /*3ff0*/  DADD R16, R20, R30 ;  /* 0x0000000014107229 */ /* 0x000fd0000000001e */
[--C-:B------:R-:W-:Y:S02]  /*4000*/  DADD R24, R18, R16.reuse ;  /* 0x0000000012187229 */ /* 0x100fe40000000010 */
[----:B------:R-:W-:-:S06]  /*4010*/  DADD R20, R20, -R16 ;  /* 0x0000000014147229 */ /* 0x000fcc0000000810 */
[----:B------:R-:W-:Y:S02]  /*4020*/  DADD R18, R18, -R24 ;  /* 0x0000000012127229 */ /* 0x000fe40000000818 */
[----:B------:R-:W-:-:S06]  /*4030*/  DADD R20, R30, R20 ;  /* 0x000000001e147229 */ /* 0x000fcc0000000014 */
[----:B------:R-:W-:Y:S01]  /*4040*/  DADD R18, R16, R18 ;  /* 0x0000000010127229 */ /* 0x000fe20000000012 */
[C---:B------:R-:W-:Y:S01]  /*4050*/  VIADD R16, R41.reuse, 0xfffffc01 ;  /* 0xfffffc0129107836 */ /* 0x040fe20000000000 */
[----:B------:R-:W-:Y:S01]  /*4060*/  @P2 IADD3 R16, PT, PT, R41, -0x3fe, RZ ;  /* 0xfffffc0229102810 */ /* 0x000fe20007ffe0ff */
[----:B------:R-:W-:-:S03]  /*4070*/  IMAD.MOV.U32 R17, RZ, RZ, 0x43300000 ;  /* 0x43300000ff117424 */ /* 0x000fc600078e00ff */
[----:B------:R-:W-:Y:S02]  /*4080*/  LOP3.LUT R16, R16, 0x80000000, RZ, 0x3c, !PT ;  /* 0x8000000010107812 */ /* 0x000fe400078e3cff */
[----:B------:R-:W-:-:S04]  /*4090*/  DADD R20, R20, R18 ;  /* 0x0000000014147229 */ /* 0x000fc80000000012 */
[----:B------:R-:W-:Y:S01]  /*40a0*/  DADD R16, R16, -UR8 ;  /* 0x8000000810107e29 */ /* 0x000fe20008000000 */
[----:B------:R-:W-:Y:S01]  /*40b0*/  UMOV UR8, 0xfefa39ef ;  /* 0xfefa39ef00087882 */ /* 0x000fe20000000000 */
[----:B------:R-:W-:Y:S02]  /*40c0*/  UMOV UR9, 0x3fe62e42 ;  /* 0x3fe62e4200097882 */ /* 0x000fe40000000000 */
[----:B------:R-:W-:-:S08]  /*40d0*/  DADD R22, R22, R20 ;  /* 0x0000000016167229 */ /* 0x000fd00000000014 */
[----:B------:R-:W-:-:S08]  /*40e0*/  DADD R20, R24, R22 ;  /* 0x0000000018147229 */ /* 0x000fd00000000016 */
[--C-:B------:R-:W-:Y:S02]  /*40f0*/  DFMA R18, R16, UR8, R20.reuse ;  /* 0x0000000810127c2b */ /* 0x100fe40008000014 */
[----:B------:R-:W-:-:S06]  /*4100*/  DADD R26, R24, -R20 ;  /* 0x00000000181a7229 */ /* 0x000fcc0000000814 */
[----:B------:R-:W-:Y:S02]  /*4110*/  DFMA R24, R16, -UR8, R18 ;  /* 0x8000000810187c2b */ /* 0x000fe40008000012 */
[----:B------:R-:W-:-:S06]  /*4120*/  DADD R26, R22, R26 ;  /* 0x00000000161a7229 */ /* 0x000fcc000000001a */
[----:B------:R-:W-:Y:S01]  /*4130*/  DADD R20, -R20, R24 ;  /* 0x0000000014147229 */ /* 0x000fe20000000118 */
[----:B------:R-:W-:Y:S01]  /*4140*/  MOV R24, 0x652b82fe ;  /* 0x652b82fe00187802 */ /* 0x000fe20000000f00 */
[----:B------:R-:W-:-:S06]  /*4150*/  IMAD.MOV.U32 R25, RZ, RZ, 0x3ff71547 ;  /* 0x3ff71547ff197424 */ /* 0x000fcc00078e00ff */
[----:B------:R-:W-:-:S08]  /*4160*/  DADD R20, R26, -R20 ;  /* 0x000000001a147229 */ /* 0x000fd00000000814 */
[----:B------:R-:W-:Y:S01]  /*4170*/  DFMA R20, R16, UR10, R20 ;  /* 0x0000000a10147c2b */ /* 0x000fe20008000014 */
[C---:B------:R-:W-:Y:S01]  /*4180*/  IMAD.SHL.U32 R16, R39.reuse, 0x2, RZ ;  /* 0x0000000227107824 */ /* 0x040fe200078e00ff */
[----:B------:R-:W-:-:S04]  /*4190*/  LOP3.LUT R17, R39, 0xff0fffff, RZ, 0xc0, !PT ;  /* 0xff0fffff27117812 */ /* 0x000fc800078ec0ff */
[----:B------:R-:W-:Y:S02]  /*41a0*/  ISETP.GT.U32.AND P1, PT, R16, -0x2000001, PT ;  /* 0xfdffffff1000780c */ /* 0x000fe40003f24070 */
[----:B------:R-:W-:Y:S02]  /*41b0*/  DADD R22, R18, R20 ;  /* 0x0000000012167229 */ /* 0x000fe40000000014 */
[----:B------:R-:W-:-:S06]  /*41c0*/  SEL R39, R17, R39, P1 ;  /* 0x0000002711277207 */ /* 0x000fcc0000800000 */
[----:B------:R-:W-:Y:S02]  /*41d0*/  DADD R18, R18, -R22 ;  /* 0x0000000012127229 */ /* 0x000fe40000000816 */
[----:B------:R-:W-:-:S06]  /*41e0*/  DMUL R16, R22, R38 ;  /* 0x0000002616107228 */ /* 0x000fcc0000000000 */
[----:B------:R-:W-:Y:S02]  /*41f0*/  DADD R20, R20, R18 ;  /* 0x0000000014147229 */ /* 0x000fe40000000012 */
[----:B------:R-:W-:-:S08]  /*4200*/  DFMA R22, R22, R38, -R16 ;  /* 0x000000261616722b */ /* 0x000fd00000000810 */
[----:B------:R-:W-:-:S08]  /*4210*/  DFMA R20, R20, R38, R22 ;  /* 0x000000261414722b */ /* 0x000fd00000000016 */
[----:B------:R-:W-:-:S08]  /*4220*/  DADD R26, R16, R20 ;  /* 0x00000000101a7229 */ /* 0x000fd00000000014 */
[----:B------:R-:W-:Y:S02]  /*4230*/  DFMA R24, R26, R24, 6.75539944105574400000e+15 ;  /* 0x433800001a18742b */ /* 0x000fe40000000018 */
[----:B------:R-:W-:Y:S01]  /*4240*/  FSETP.GEU.AND P1, PT, |R27|, 4.1917929649353027344, PT ;  /* 0x4086232b1b00780b */ /* 0x000fe20003f2e200 */
[----:B------:R-:W-:-:S05]  /*4250*/  DADD R16, R16, -R26 ;  /* 0x0000000010107229 */ /* 0x000fca000000081a */
[----:B------:R-:W-:-:S03]  /*4260*/  DADD R18, R24, -6.75539944105574400000e+15 ;  /* 0xc338000018127429 */ /* 0x000fc60000000000 */
[----:B------:R-:W-:-:S05]  /*4270*/  DADD R20, R20, R16 ;  /* 0x0000000014147229 */ /* 0x000fca0000000010 */
[----:B------:R-:W-:Y:S01]  /*4280*/  DFMA R22, R18, -UR8, R26 ;  /* 0x8000000812167c2b */ /* 0x000fe2000800001a */
[----:B------:R-:W-:Y:S01]  /*4290*/  UMOV UR8, 0x3b39803f ;  /* 0x3b39803f00087882 */ /* 0x000fe20000000000 */
[----:B------:R-:W-:-:S06]  /*42a0*/  UMOV UR9, 0x3c7abc9e ;  /* 0x3c7abc9e00097882 */ /* 0x000fcc0000000000 */
[----:B------:R-:W-:Y:S01]  /*42b0*/  DFMA R22, R18, -UR8, R22 ;  /* 0x8000000812167c2b */ /* 0x000fe20008000016 */
[----:B------:R-:W-:Y:S01]  /*42c0*/  UMOV UR8, 0x69ce2bdf ;  /* 0x69ce2bdf00087882 */ /* 0x000fe20000000000 */
[----:B------:R-:W-:Y:S01]  /*42d0*/  MOV R18, 0xfca213ea ;  /* 0xfca213ea00127802 */ /* 0x000fe20000000f00 */
[----:B------:R-:W-:Y:S01]  /*42e0*/  IMAD.MOV.U32 R19, RZ, RZ, 0x3e928af3 ;  /* 0x3e928af3ff137424 */ /* 0x000fe200078e00ff */
[----:B------:R-:W-:-:S05]  /*42f0*/  UMOV UR9, 0x3e5ade15 ;  /* 0x3e5ade1500097882 */ /* 0x000fca0000000000 */
[----:B------:R-:W-:Y:S01]  /*4300*/  DFMA R18, R22, UR8, R18 ;  /* 0x0000000816127c2b */ /* 0x000fe20008000012 */
[----:B------:R-:W-:Y:S01]  /*4310*/  UMOV UR8, 0x62401315 ;  /* 0x6240131500087882 */ /* 0x000fe20000000000 */
[----:B------:R-:W-:-:S06]  /*4320*/  UMOV UR9, 0x3ec71dee ;  /* 0x3ec71dee00097882 */ /* 0x000fcc0000000000 */
[----:B------:R-:W-:Y:S01]  /*4330*/  DFMA R18, R22, R18, UR8 ;  /* 0x0000000816127e2b */ /* 0x000fe20008000012 */
        /* <DEDUP_REMOVED lines=20> */
[----:B------:R-:W-:-:S08]  /*4480*/  DFMA R18, R22, R18, UR8 ;  /* 0x0000000816127e2b */ /* 0x000fd00008000012 */
[----:B------:R-:W-:-:S08]  /*4490*/  DFMA R18, R22, R18, 1 ;  /* 0x3ff000001612742b */ /* 0x000fd00000000012 */
[----:B------:R-:W-:-:S10]  /*44a0*/  DFMA R18, R22, R18, 1 ;  /* 0x3ff000001612742b */ /* 0x000fd40000000012 */
[----:B------:R-:W-:Y:S01]  /*44b0*/  LEA R23, R24, R19, 0x14 ;  /* 0x0000001318177211 */ /* 0x000fe200078ea0ff */
[----:B------:R-:W-:Y:S01]  /*44c0*/  IMAD.MOV.U32 R22, RZ, RZ, R18 ;  /* 0x000000ffff167224 */ /* 0x000fe200078e0012 */
[----:B------:R-:W-:Y:S06]  /*44d0*/  @!P1 BRA `(.L_x_64) ;  /* 0x0000000000309947 */ /* 0x000fec0003800000 */
[----:B------:R-:W-:Y:S01]  /*44e0*/  FSETP.GEU.AND P2, PT, |R27|, 4.2275390625, PT ;  /* 0x408748001b00780b */ /* 0x000fe20003f4e200 */
[C---:B------:R-:W-:Y:S02]  /*44f0*/  DADD R22, R26.reuse, +INF ;  /* 0x7ff000001a167429 */ /* 0x040fe40000000000 */
[----:B------:R-:W-:-:S08]  /*4500*/  DSETP.GEU.AND P1, PT, R26, RZ, PT ;  /* 0x000000ff1a00722a */ /* 0x000fd00003f2e000 */
[----:B------:R-:W-:Y:S02]  /*4510*/  FSEL R22, R22, RZ, P1 ;  /* 0x000000ff16167208 */ /* 0x000fe40000800000 */
[----:B------:R-:W-:Y:S02]  /*4520*/  @!P2 LEA.HI R16, R24, R24, RZ, 0x1 ;  /* 0x000000181810a211 */ /* 0x000fe400078f08ff */
[----:B------:R-:W-:Y:S02]  /*4530*/  FSEL R23, R23, RZ, P1 ;  /* 0x000000ff17177208 */ /* 0x000fe40000800000 */
[----:B------:R-:W-:-:S04]  /*4540*/  @!P2 SHF.R.S32.HI R16, RZ, 0x1, R16 ;  /* 0x00000001ff10a819 */ /* 0x000fc80000011410 */
[----:B------:R-:W-:Y:S01]  /*4550*/  @!P2 IADD3 R17, PT, PT, R24, -R16, RZ ;  /* 0x800000101811a210 */ /* 0x000fe20007ffe0ff */
[----:B------:R-:W-:Y:S01]  /*4560*/  @!P2 IMAD R19, R16, 0x100000, R19 ;  /* 0x001000001013a824 */ /* 0x000fe200078e0213 */
[----:B------:R-:W-:Y:S02]  /*4570*/  @!P2 MOV R16, RZ ;  /* 0x000000ff0010a202 */ /* 0x000fe40000000f00 */
[----:B------:R-:W-:-:S06]  /*4580*/  @!P2 LEA R17, R17, 0x3ff00000, 0x14 ;  /* 0x3ff000001111a811 */ /* 0x000fcc00078ea0ff */
[----:B------:R-:W-:-:S11]  /*4590*/  @!P2 DMUL R22, R18, R16 ;  /* 0x000000101216a228 */ /* 0x000fd60000000000 */
.L_x_64:
[----:B------:R-:W-:Y:S01]  /*45a0*/  DFMA R20, R20, R22, R22 ;  /* 0x000000161414722b */ /* 0x000fe20000000016 */
[----:B------:R-:W-:Y:S01]  /*45b0*/  IMAD.MOV.U32 R18, RZ, RZ, R0 ;  /* 0x000000ffff127224 */ /* 0x000fe200078e0000 */
[----:B------:R-:W-:Y:S01]  /*45c0*/  DSETP.NEU.AND P1, PT, |R22|, +INF , PT ;  /* 0x7ff000001600742a */ /* 0x000fe20003f2d200 */
[----:B------:R-:W-:-:S07]  /*45d0*/  MOV R19, 0x0 ;  /* 0x0000000000137802 */ /* 0x000fce0000000f00 */
[----:B------:R-:W-:Y:S02]  /*45e0*/  FSEL R16, R22, R20, !P1 ;  /* 0x0000001416107208 */ /* 0x000fe40004800000 */
[----:B------:R-:W-:Y:S01]  /*45f0*/  FSEL R17, R23, R21, !P1 ;  /* 0x0000001517117208 */ /* 0x000fe20004800000 */
[----:B------:R-:W-:Y:S06]  /*4600*/  RET.REL.NODEC R18 `(_Z19calcForces_interboxPfS_PiS0_S_iiii) ;  /* 0xffffffb8127c7950 */ /* 0x000fec0003c3ffff */
.L_x_65:
[----:B------:R-:W-:-:S00]  /*4610*/  BRA `(.L_x_65) ;  /* 0xfffffffc00fc7947 */ /* 0x000fc0000383ffff */
[----:B------:R-:W-:-:S00]  /*4620*/  NOP ;  /* 0x0000000000007918 */ /* 0x000fc00000000000 */
        /* <DEDUP_REMOVED lines=13> */
.L_x_174:


//--------------------- .text._Z19calcForces_intraboxPfS_PiS0_S_ --------------------------
	.section	.text._Z19calcForces_intraboxPfS_PiS0_S_,"ax",@progbits
	.align	128
        .global         _Z19calcForces_intraboxPfS_PiS0_S_
        .type           _Z19calcForces_intraboxPfS_PiS0_S_,@function
        .size           _Z19calcForces_intraboxPfS_PiS0_S_,(.L_x_176 - _Z19calcForces_intraboxPfS_PiS0_S_)
        .other          _Z19calcForces_intraboxPfS_PiS0_S_,@"STO_CUDA_ENTRY STV_DEFAULT"
_Z19calcForces_intraboxPfS_PiS0_S_:
.text._Z19calcForces_intraboxPfS_PiS0_S_:
[----:B------:R-:W-:Y:S01]  /*0000*/  LDC R1, c[0x0][0x37c] ;  /* 0x0000df00ff017b82 */ /* 0x000fe20000000800 */
[----:B------:R-:W0:Y:S07]  /*0010*/  S2R R0, SR_CTAID.Z ;  /* 0x0000000000007919 */ /* 0x000e2e0000002700 */
[----:B------:R-:W1:Y:S01]  /*0020*/  LDC R3, c[0x0][0x374] ;  /* 0x0000dd00ff037b82 */ /* 0x000e620000000800 */
[----:B------:R-:W2:Y:S07]  /*0030*/  LDCU.64 UR4, c[0x0][0x358] ;  /* 0x00006b00ff0477ac */ /* 0x000eae0008000a00 */
[----:B------:R-:W0:Y:S08]  /*0040*/  S2UR UR7, SR_CTAID.Y ;  /* 0x00000000000779c3 */ /* 0x000e300000002600 */
[----:B------:R-:W0:Y:S08]  /*0050*/  LDC R5, c[0x0][0x378] ;  /* 0x0000de00ff057b82 */ /* 0x000e300000000800 */
[----:B------:R-:W1:Y:S08]  /*0060*/  S2UR UR6, SR_CTAID.X ;  /* 0x00000000000679c3 */ /* 0x000e700000002500 */
[----:B------:R-:W3:Y:S01]  /*0070*/  LDC.64 R6, c[0x0][0x398] ;  /* 0x0000e600ff067b82 */ /* 0x000ee20000000a00 */
[----:B0-----:R-:W-:-:S04]  /*0080*/  IMAD R0, R0, R5, UR7 ;  /* 0x0000000700007e24 */ /* 0x001fc8000f8e0205 */
[----:B-1----:R-:W-:-:S04]  /*0090*/  IMAD R3, R0, R3, UR6 ;  /* 0x0000000600037e24 */ /* 0x002fc8000f8e0203 */
[----:B---3--:R-:W-:-:S05]  /*00a0*/  IMAD.WIDE R6, R3, 0x4, R6 ;  /* 0x0000000403067825 */ /* 0x008fca00078e0206 */
[----:B--2---:R-:W2:Y:S04]  /*00b0*/  LDG.E R2, desc[UR4][R6.64] ;  /* 0x0000000406027981 */ /* 0x004ea8000c1e1900 */
[----:B------:R0:W2:Y:S01]  /*00c0*/  LDG.E R3, desc[UR4][R6.64+0x4] ;  /* 0x0000040406037981 */ /* 0x0000a2000c1e1900 */
[----:B------:R-:W1:Y:S01]  /*00d0*/  LDCU UR6, c[0x0][0x360] ;  /* 0x00006c00ff0677ac */ /* 0x000e620008000800 */
[----:B------:R-:W3:Y:S01]  /*00e0*/  LDC.64 R4, c[0x0][0x3a0] ;  /* 0x0000e800ff047b82 */ /* 0x000ee20000000a00 */
[----:B-1----:R-:W1:Y:S01]  /*00f0*/  I2F.U32.RP R0, UR6 ;  /* 0x0000000600007d06 */ /* 0x002e620008209000 */
[----:B---3--:R2:W5:Y:S06]  /*0100*/  LDG.E R4, desc[UR4][R4.64] ;  /* 0x0000000404047981 */ /* 0x00856c000c1e1900 */
[----:B------:R-:W-:Y:S01]  /*0110*/  BAR.SYNC.DEFER_BLOCKING 0x0 ;  /* 0x0000000000007b1d */ /* 0x000fe20000010000 */
[----:B------:R-:W-:-:S05]  /*0120*/  ISETP.NE.U32.AND P2, PT, RZ, UR6, PT ;  /* 0x00000006ff007c0c */ /* 0x000fca000bf45070 */
[----:B-1----:R-:W1:Y:S01]  /*0130*/  MUFU.RCP R0, R0 ;  /* 0x0000000000007308 */ /* 0x002e620000001000 */
[----:B0-----:R-:W0:Y:S01]  /*0140*/  S2R R7, SR_TID.X ;  /* 0x0000000000077919 */ /* 0x001e220000002100 */
[----:B-1----:R-:W-:-:S06]  /*0150*/  VIADD R8, R0, 0xffffffe ;  /* 0x0ffffffe00087836 */ /* 0x002fcc0000000000 */
[----:B------:R1:W3:Y:S02]  /*0160*/  F2I.FTZ.U32.TRUNC.NTZ R9, R8 ;  /* 0x0000000800097305 */ /* 0x0002e4000021f000 */
[----:B-1----:R-:W-:Y:S02]  /*0170*/  IMAD.MOV.U32 R8, RZ, RZ, RZ ;  /* 0x000000ffff087224 */ /* 0x002fe400078e00ff */
[----:B---3--:R-:W-:-:S04]  /*0180*/  IMAD.MOV R11, RZ, RZ, -R9 ;  /* 0x000000ffff0b7224 */ /* 0x008fc800078e0a09 */
[----:B------:R-:W-:-:S04]  /*0190*/  IMAD R11, R11, UR6, RZ ;  /* 0x000000060b0b7c24 */ /* 0x000fc8000f8e02ff */
[----:B------:R-:W-:Y:S01]  /*01a0*/  IMAD.HI.U32 R6, R9, R11, R8 ;  /* 0x0000000b09067227 */ /* 0x000fe200078e0008 */
[----:B--2---:R-:W-:-:S05]  /*01b0*/  IADD3 R5, PT, PT, -R2, R3, RZ ;  /* 0x0000000302057210 */ /* 0x004fca0007ffe1ff */
[----:B------:R-:W-:-:S04]  /*01c0*/  IMAD.HI.U32 R6, R6, R5, RZ ;  /* 0x0000000506067227 */ /* 0x000fc800078e00ff */
[----:B------:R-:W-:-:S04]  /*01d0*/  IMAD.MOV R10, RZ, RZ, -R6 ;  /* 0x000000ffff0a7224 */ /* 0x000fc800078e0a06 */
[----:B------:R-:W-:-:S05]  /*01e0*/  IMAD R0, R10, UR6, R5 ;  /* 0x000000060a007c24 */ /* 0x000fca000f8e0205 */
[----:B------:R-:W-:-:S13]  /*01f0*/  ISETP.GE.U32.AND P0, PT, R0, UR6, PT ;  /* 0x0000000600007c0c */ /* 0x000fda000bf06070 */
[----:B------:R-:W-:Y:S01]  /*0200*/  @P0 VIADD R0, R0, -UR6 ;  /* 0x8000000600000c36 */ /* 0x000fe20008000000 */
[----:B------:R-:W-:-:S04]  /*0210*/  @P0 IADD3 R6, PT, PT, R6, 0x1, RZ ;  /* 0x0000000106060810 */ /* 0x000fc80007ffe0ff */
[----:B------:R-:W-:-:S13]  /*0220*/  ISETP.GE.U32.AND P1, PT, R0, UR6, PT ;  /* 0x0000000600007c0c */ /* 0x000fda000bf26070 */
[----:B------:R-:W-:Y:S01]  /*0230*/  @P1 VIADD R6, R6, 0x1 ;  /* 0x0000000106061836 */ /* 0x000fe20000000000 */
[----:B------:R-:W-:-:S04]  /*0240*/  @!P2 LOP3.LUT R6, RZ, UR6, RZ, 0x33, !PT ;  /* 0x00000006ff06ac12 */ /* 0x000fc8000f8e33ff */
[C---:B------:R-:W-:Y:S01]  /*0250*/  ISETP.GT.U32.AND P0, PT, R6.reuse, 0x7ffffffe, PT ;  /* 0x7ffffffe0600780c */ /* 0x040fe20003f04070 */
[----:B0-----:R-:W-:-:S05]  /*0260*/  IMAD R7, R6, R7, R7 ;  /* 0x0000000706077224 */ /* 0x001fca00078e0207 */
[----:B------:R-:W-:-:S07]  /*0270*/  IADD3 R6, PT, PT, R6, 0x1, R7 ;  /* 0x0000000106067810 */ /* 0x000fce0007ffe007 */
[----:B------:R-:W-:Y:S05]  /*0280*/  @P0 EXIT ;  /* 0x000000000000094d */ /* 0x000fea0003800000 */
[----:B------:R-:W-:Y:S01]  /*0290*/  VIADDMNMX R22, R7, 0x1, R6, !PT ;  /* 0x0000000107167846 */ /* 0x000fe20007800106 */
[----:B------:R-:W-:Y:S01]  /*02a0*/  BSSY.RECONVERGENT B0, `(.L_x_66) ;  /* 0x0000025000007945 */ /* 0x000fe20003800200 */
[----:B------:R-:W-:Y:S02]  /*02b0*/  SHF.R.S32.HI R9, RZ, 0x1f, R2 ;  /* 0x0000001fff097819 */ /* 0x000fe40000011402 */
[----:B------:R-:W-:Y:S01]  /*02c0*/  MOV R11, R7 ;  /* 0x00000007000b7202 */ /* 0x000fe20000000f00 */
[----:B------:R-:W-:-:S05]  /*02d0*/  IMAD.IADD R8, R22, 0x1, -R7 ;  /* 0x0000000116087824 */ /* 0x000fca00078e0a07 */
[----:B------:R-:W-:-:S13]  /*02e0*/  LOP3.LUT P0, R8, R8, 0x3, RZ, 0xc0, !PT ;  /* 0x0000000308087812 */ /* 0x000fda000780c0ff */
[----:B------:R-:W-:Y:S05]  /*02f0*/  @!P0 BRA `(.L_x_67) ;  /* 0x00000000007c8947 */ /* 0x000fea0003800000 */
[----:B------:R-:W0:Y:S01]  /*0300*/  LDC.64 R12, c[0x0][0x388] ;  /* 0x0000e200ff0c7b82 */ /* 0x000e220000000a00 */
[----:B------:R-:W-:Y:S02]  /*0310*/  IMAD.MOV.U32 R21, RZ, RZ, RZ ;  /* 0x000000ffff157224 */ /* 0x000fe400078e00ff */
[----:B------:R-:W-:-:S05]  /*0320*/  IMAD.MOV.U32 R11, RZ, RZ, R7 ;  /* 0x000000ffff0b7224 */ /* 0x000fca00078e0007 */
[----:B------:R-:W1:Y:S02]  /*0330*/  LDC.64 R14, c[0x0][0x390] ;  /* 0x0000e400ff0e7b82 */ /* 0x000e640000000a00 */
.L_x_70:
[----:B------:R-:W-:Y:S01]  /*0340*/  ISETP.GE.AND P0, PT, R11, R5, PT ;  /* 0x000000050b00720c */ /* 0x000fe20003f06270 */
[----:B------:R-:W-:Y:S01]  /*0350*/  BSSY.RECONVERGENT B1, `(.L_x_68) ;  /* 0x0000017000017945 */ /* 0x000fe20003800200 */
[----:B------:R-:W-:-:S04]  /*0360*/  IADD3 R21, PT, PT, R21, 0x1, RZ ;  /* 0x0000000115157810 */ /* 0x000fc80007ffe0ff */
[----:B------:R-:W-:-:S07]  /*0370*/  ISETP.NE.AND P1, PT, R21, R8, PT ;  /* 0x000000081500720c */ /* 0x000fce0003f25270 */
[----:B--2---:R-:W-:Y:S06]  /*0380*/  @P0 BRA `(.L_x_69) ;  /* 0x00000000004c0947 */ /* 0x004fec0003800000 */
[----:B------:R-:W-:-:S04]  /*0390*/  IMAD.IADD R17, R2, 0x1, R11 ;  /* 0x0000000102117824 */ /* 0x000fc800078e020b */
[----:B-1----:R-:W-:-:S06]  /*03a0*/  IMAD.WIDE R16, R17, 0x4, R14 ;  /* 0x0000000411107825 */ /* 0x002fcc00078e020e */
[----:B------:R-:W2:Y:S01]  /*03b0*/  LDG.E R16, desc[UR4][R16.64] ;  /* 0x0000000410107981 */ /* 0x000ea2000c1e1900 */
[----:B------:R-:W1:Y:S01]  /*03c0*/  S2R R27, SR_CgaCtaId ;  /* 0x00000000001b7919 */ /* 0x000e620000008800 */
[----:B------:R-:W-:Y:S01]  /*03d0*/  MOV R10, 0x400 ;  /* 0x00000400000a7802 */ /* 0x000fe20000000f00 */
[----:B--2---:R-:W-:-:S04]  /*03e0*/  IMAD R19, R16, 0x3, RZ ;  /* 0x0000000310137824 */ /* 0x004fc800078e02ff */
[----:B0-----:R-:W-:-:S05]  /*03f0*/  IMAD.WIDE R18, R19, 0x4, R12 ;  /* 0x0000000413127825 */ /* 0x001fca00078e020c */
[----:B------:R-:W2:Y:S04]  /*0400*/  LDG.E R0, desc[UR4][R18.64] ;  /* 0x0000000412007981 */ /* 0x000ea8000c1e1900 */
[----:B------:R-:W3:Y:S04]  /*0410*/  LDG.E R23, desc[UR4][R18.64+0x4] ;  /* 0x0000040412177981 */ /* 0x000ee8000c1e1900 */
[----:B------:R-:W4:Y:S01]  /*0420*/  LDG.E R25, desc[UR4][R18.64+0x8] ;  /* 0x0000080412197981 */ /* 0x000f22000c1e1900 */
[----:B-1----:R-:W-:-:S05]  /*0430*/  LEA R10, R27, R10, 0x18 ;  /* 0x0000000a1b0a7211 */ /* 0x002fca00078ec0ff */
[----:B------:R-:W-:-:S04]  /*0440*/  IMAD R10, R11, 0xc, R10 ;  /* 0x0000000c0b0a7824 */ /* 0x000fc800078e020a */
[----:B------:R-:W-:Y:S01]  /*0450*/  IMAD R20, R5, 0xc, R10 ;  /* 0x0000000c05147824 */ /* 0x000fe200078e020a */
[----:B--2---:R2:W-:Y:S04]  /*0460*/  STS [R10], R0 ;  /* 0x000000000a007388 */ /* 0x0045e80000000800 */
[----:B------:R2:W-:Y:S04]  /*0470*/  STS [R20], RZ ;  /* 0x000000ff14007388 */ /* 0x0005e80000000800 */
[----:B---3--:R2:W-:Y:S04]  /*0480*/  STS [R10+0x4], R23 ;  /* 0x000004170a007388 */ /* 0x0085e80000000800 */
[----:B------:R2:W-:Y:S04]  /*0490*/  STS [R20+0x4], RZ ;  /* 0x000004ff14007388 */ /* 0x0005e80000000800 */
[----:B----4-:R2:W-:Y:S04]  /*04a0*/  STS [R10+0x8], R25 ;  /* 0x000008190a007388 */ /* 0x0105e80000000800 */
[----:B------:R2:W-:Y:S02]  /*04b0*/  STS [R20+0x8], RZ ;  /* 0x000008ff14007388 */ /* 0x0005e40000000800 */
.L_x_69:
[----:B------:R-:W-:Y:S05]  /*04c0*/  BSYNC.RECONVERGENT B1 ;  /* 0x0000000000017941 */ /* 0x000fea0003800200 */
.L_x_68:
[----:B------:R-:W-:Y:S01]  /*04d0*/  VIADD R11, R11, 0x1 ;  /* 0x000000010b0b7836 */ /* 0x000fe20000000000 */
[----:B------:R-:W-:Y:S06]  /*04e0*/  @P1 BRA `(.L_x_70) ;  /* 0xfffffffc00941947 */ /* 0x000fec000383ffff */
.L_x_67:
[----:B------:R-:W-:Y:S05]  /*04f0*/  BSYNC.RECONVERGENT B0 ;  /* 0x0000000000007941 */ /* 0x000fea0003800200 */
.L_x_66:
[----:B0-----:R-:W0:Y:S01]  /*0500*/  LDC.64 R12, c[0x0][0x388] ;  /* 0x0000e200ff0c7b82 */ /* 0x001e220000000a00 */
[----:B--2---:R-:W-:Y:S01]  /*0510*/  IADD3 R10, PT, PT, R7, -R22, RZ ;  /* 0x80000016070a7210 */ /* 0x004fe20007ffe0ff */
[----:B------:R-:W2:Y:S01]  /*0520*/  LDCU.64 UR6, c[0x0][0x390] ;  /* 0x00007200ff0677ac */ /* 0x000ea20008000a00 */
[----:B------:R-:W-:Y:S02]  /*0530*/  BSSY.RECONVERGENT B0, `(.L_x_71) ;  /* 0x0000063000007945 */ /* 0x000fe40003800200 */
[----:B------:R-:W-:-:S03]  /*0540*/  ISETP.GT.U32.AND P0, PT, R10, -0x4, PT ;  /* 0xfffffffc0a00780c */ /* 0x000fc60003f04070 */
[----:B-1----:R-:W1:Y:S10]  /*0550*/  LDC.64 R14, c[0x0][0x390] ;  /* 0x0000e400ff0e7b82 */ /* 0x002e740000000a00 */
[----:B------:R-:W-:Y:S05]  /*0560*/  @P0 BRA `(.L_x_72) ;  /* 0x00000004007c0947 */ /* 0x000fea0003800000 */
.L_x_77:
[C---:B0-----:R-:W-:Y:S01]  /*0570*/  VIADD R28, R11.reuse, 0x1 ;  /* 0x000000010b1c7836 */ /* 0x041fe20000000000 */
[----:B------:R-:W-:Y:S01]  /*0580*/  IADD3 R17, P2, PT, R2, R11, RZ ;  /* 0x0000000b02117210 */ /* 0x000fe20007f5e0ff */
[----:B-12---:R-:W-:-:S03]  /*0590*/  VIADD R0, R11, 0x2 ;  /* 0x000000020b007836 */ /* 0x006fc60000000000 */
[-C--:B------:R-:W-:Y:S02]  /*05a0*/  ISETP.GE.AND P0, PT, R28, R5.reuse, PT ;  /* 0x000000051c00720c */ /* 0x080fe40003f06270 */
[----:B------:R-:W-:Y:S02]  /*05b0*/  ISETP.GE.AND P1, PT, R0, R5, PT ;  /* 0x000000050000720c */ /* 0x000fe40003f26270 */
[----:B------:R-:W-:Y:S02]  /*05c0*/  LEA.HI.X.SX32 R18, R11, R9, 0x1, P2 ;  /* 0x000000090b127211 */ /* 0x000fe400010f0eff */
[----:B--2---:R-:W-:-:S04]  /*05d0*/  LEA R16, P2, R17, UR6, 0x2 ;  /* 0x0000000611107c11 */ /* 0x004fc8000f8410ff */
[----:B------:R-:W-:-:S03]  /*05e0*/  LEA.HI.X R17, R17, UR7, R18, 0x2, P2 ;  /* 0x0000000711117c11 */ /* 0x000fc600090f1412 */
[----:B------:R-:W2:Y:S02]  /*05f0*/  @!P0 LDC.64 R18, c[0x0][0x388] ;  /* 0x0000e200ff128b82 */ /* 0x000ea40000000a00 */
[----:B------:R-:W3:Y:S04]  /*0600*/  @!P0 LDG.E R20, desc[UR4][R16.64+0x4] ;  /* 0x0000040410148981 */ /* 0x000ee8000c1e1900 */
[----:B------:R-:W4:Y:S02]  /*0610*/  @!P1 LDG.E R22, desc[UR4][R16.64+0x8] ;  /* 0x0000080410169981 */ /* 0x000f24000c1e1900 */
[----:B------:R-:W0:Y:S01]  /*0620*/  @!P1 LDC.64 R26, c[0x0][0x388] ;  /* 0x0000e200ff1a9b82 */ /* 0x000e220000000a00 */
[----:B------:R-:W1:Y:S01]  /*0630*/  @!P0 S2R R30, SR_CgaCtaId ;  /* 0x00000000001e8919 */ /* 0x000e620000008800 */
[----:B------:R-:W1:Y:S01]  /*0640*/  @!P1 S2R R31, SR_CgaCtaId ;  /* 0x00000000001f9919 */ /* 0x000e620000008800 */
[----:B---3--:R-:W-:-:S02]  /*0650*/  @!P0 IMAD R21, R20, 0x3, RZ ;  /* 0x0000000314158824 */ /* 0x008fc400078e02ff */
[----:B----4-:R-:W-:Y:S02]  /*0660*/  @!P1 IMAD R23, R22, 0x3, RZ ;  /* 0x0000000316179824 */ /* 0x010fe400078e02ff */
[----:B--2---:R-:W-:-:S04]  /*0670*/  @!P0 IMAD.WIDE R18, R21, 0x4, R18 ;  /* 0x0000000415128825 */ /* 0x004fc800078e0212 */
[----:B0-----:R-:W-:Y:S01]  /*0680*/  @!P1 IMAD.WIDE R26, R23, 0x4, R26 ;  /* 0x00000004171a9825 */ /* 0x001fe200078e021a */
[----:B-----5:R0:W5:Y:S04]  /*0690*/  @!P0 LDG.E R21, desc[UR4][R18.64] ;  /* 0x0000000412158981 */ /* 0x020168000c1e1900 */
[----:B------:R0:W5:Y:S04]  /*06a0*/  @!P0 LDG.E R20, desc[UR4][R18.64+0x4] ;  /* 0x0000040412148981 */ /* 0x000168000c1e1900 */
[----:B------:R0:W5:Y:S04]  /*06b0*/  @!P0 LDG.E R22, desc[UR4][R18.64+0x8] ;  /* 0x0000080412168981 */ /* 0x000168000c1e1900 */
[----:B------:R0:W5:Y:S04]  /*06c0*/  @!P1 LDG.E R23, desc[UR4][R26.64] ;  /* 0x000000041a179981 */ /* 0x000168000c1e1900 */
[----:B------:R0:W5:Y:S04]  /*06d0*/  @!P1 LDG.E R24, desc[UR4][R26.64+0x4] ;  /* 0x000004041a189981 */ /* 0x000168000c1e1900 */
[----:B------:R0:W5:Y:S01]  /*06e0*/  @!P1 LDG.E R25, desc[UR4][R26.64+0x8] ;  /* 0x000008041a199981 */ /* 0x000162000c1e1900 */
[----:B------:R-:W-:Y:S01]  /*06f0*/  ISETP.GE.AND P2, PT, R11, R5, PT ;  /* 0x000000050b00720c */ /* 0x000fe20003f46270 */
[----:B------:R-:W-:Y:S01]  /*0700*/  BSSY.RECONVERGENT B1, `(.L_x_73) ;  /* 0x000001c000017945 */ /* 0x000fe20003800200 */
[----:B------:R-:W-:-:S04]  /*0710*/  @!P0 MOV R29, 0x400 ;  /* 0x00000400001d8802 */ /* 0x000fc80000000f00 */
[----:B-1----:R-:W-:Y:S02]  /*0720*/  @!P0 LEA R29, R30, R29, 0x18 ;  /* 0x0000001d1e1d8211 */ /* 0x002fe400078ec0ff */
[----:B------:R-:W-:-:S03]  /*0730*/  @!P1 MOV R30, 0x400 ;  /* 0x00000400001e9802 */ /* 0x000fc60000000f00 */
[--C-:B------:R-:W-:Y:S01]  /*0740*/  @!P0 IMAD R28, R28, 0xc, R29.reuse ;  /* 0x0000000c1c1c8824 */ /* 0x100fe200078e021d */
[----:B------:R-:W-:Y:S01]  /*0750*/  @!P1 LEA R35, R31, R30, 0x18 ;  /* 0x0000001e1f239211 */ /* 0x000fe200078ec0ff */
[----:B------:R-:W-:Y:S02]  /*0760*/  @!P0 IMAD R33, R11, 0xc, R29 ;  /* 0x0000000c0b218824 */ /* 0x000fe400078e021d */
[----:B------:R-:W-:Y:S01]  /*0770*/  @!P0 IMAD R31, R5, 0xc, R28 ;  /* 0x0000000c051f8824 */ /* 0x000fe200078e021c */
[----:B0-----:R-:W-:Y:S06]  /*0780*/  @P2 BRA `(.L_x_74) ;  /* 0x00000000004c2947 */ /* 0x001fec0003800000 */
[----:B------:R-:W-:-:S05]  /*0790*/  IADD3 R27, PT, PT, R2, R11, RZ ;  /* 0x0000000b021b7210 */ /* 0x000fca0007ffe0ff */
[----:B------:R-:W-:-:S06]  /*07a0*/  IMAD.WIDE R26, R27, 0x4, R14 ;  /* 0x000000041b1a7825 */ /* 0x000fcc00078e020e */
[----:B------:R-:W2:Y:S01]  /*07b0*/  LDG.E R26, desc[UR4][R26.64] ;  /* 0x000000041a1a7981 */ /* 0x000ea2000c1e1900 */
[----:B------:R-:W0:Y:S01]  /*07c0*/  S2R R30, SR_CgaCtaId ;  /* 0x00000000001e7919 */ /* 0x000e220000008800 */
[----:B------:R-:W-:Y:S01]  /*07d0*/  MOV R29, 0x400 ;  /* 0x00000400001d7802 */ /* 0x000fe20000000f00 */
[----:B--2---:R-:W-:-:S04]  /*07e0*/  IMAD R19, R26, 0x3, RZ ;  /* 0x000000031a137824 */ /* 0x004fc800078e02ff */
[----:B------:R-:W-:-:S05]  /*07f0*/  IMAD.WIDE R18, R19, 0x4, R12 ;  /* 0x0000000413127825 */ /* 0x000fca00078e020c */
[----:B------:R-:W2:Y:S04]  /*0800*/  LDG.E R28, desc[UR4][R18.64] ;  /* 0x00000004121c7981 */ /* 0x000ea8000c1e1900 */
[----:B------:R-:W3:Y:S04]  /*0810*/  LDG.E R32, desc[UR4][R18.64+0x4] ;  /* 0x0000040412207981 */ /* 0x000ee8000c1e1900 */
[----:B------:R-:W4:Y:S01]  /*0820*/  LDG.E R34, desc[UR4][R18.64+0x8] ;  /* 0x0000080412227981 */ /* 0x000f22000c1e1900 */
[----:B0-----:R-:W-:-:S05]  /*0830*/  LEA R30, R30, R29, 0x18 ;  /* 0x0000001d1e1e7211 */ /* 0x001fca00078ec0ff */
        /* <DEDUP_REMOVED lines=8> */
.L_x_74:
[----:B------:R-:W-:Y:S05]  /*08c0*/  BSYNC.RECONVERGENT B1 ;  /* 0x0000000000017941 */ /* 0x000fea0003800200 */
.L_x_73:
[--C-:B------:R-:W-:Y:S01]  /*08d0*/  @!P1 IMAD R0, R0, 0xc, R35.reuse ;  /* 0x0000000c00009824 */ /* 0x100fe200078e0223 */
[----:B-----5:R-:W-:Y:S01]  /*08e0*/  @!P0 STS [R33+0xc], R21 ;  /* 0x00000c1521008388 */ /* 0x020fe20000000800 */
[----:B------:R-:W-:Y:S01]  /*08f0*/  @!P1 IMAD R18, R11, 0xc, R35 ;  /* 0x0000000c0b129824 */ /* 0x000fe200078e0223 */
[----:B------:R-:W-:Y:S01]  /*0900*/  BSSY.RECONVERGENT B1, `(.L_x_75) ;  /* 0x0000022000017945 */ /* 0x000fe20003800200 */
[----:B------:R-:W-:Y:S01]  /*0910*/  @!P1 IMAD R0, R5, 0xc, R0 ;  /* 0x0000000c05009824 */ /* 0x000fe200078e0200 */
[----:B------:R-:W-:Y:S04]  /*0920*/  @!P0 STS [R31], RZ ;  /* 0x000000ff1f008388 */ /* 0x000fe80000000800 */
[----:B------:R1:W-:Y:S04]  /*0930*/  @!P0 STS [R33+0x10], R20 ;  /* 0x0000101421008388 */ /* 0x0003e80000000800 */
[----:B------:R2:W-:Y:S04]  /*0940*/  @!P0 STS [R31+0x4], RZ ;  /* 0x000004ff1f008388 */ /* 0x0005e80000000800 */
[----:B------:R2:W-:Y:S01]  /*0950*/  @!P0 STS [R33+0x14], R22 ;  /* 0x0000141621008388 */ /* 0x0005e20000000800 */
[----:B-1----:R-:W-:-:S03]  /*0960*/  VIADD R20, R11, 0x3 ;  /* 0x000000030b147836 */ /* 0x002fc60000000000 */
[----:B------:R2:W-:Y:S02]  /*0970*/  @!P0 STS [R31+0x8], RZ ;  /* 0x000008ff1f008388 */ /* 0x0005e40000000800 */
[----:B------:R-:W-:Y:S02]  /*0980*/  ISETP.GE.AND P0, PT, R20, R5, PT ;  /* 0x000000051400720c */ /* 0x000fe40003f06270 */
[----:B------:R2:W-:Y:S04]  /*0990*/  @!P1 STS [R18+0x18], R23 ;  /* 0x0000181712009388 */ /* 0x0005e80000000800 */
[----:B------:R2:W-:Y:S04]  /*09a0*/  @!P1 STS [R0], RZ ;  /* 0x000000ff00009388 */ /* 0x0005e80000000800 */
[----:B------:R2:W-:Y:S04]  /*09b0*/  @!P1 STS [R18+0x1c], R24 ;  /* 0x00001c1812009388 */ /* 0x0005e80000000800 */
[----:B------:R2:W-:Y:S04]  /*09c0*/  @!P1 STS [R0+0x4], RZ ;  /* 0x000004ff00009388 */ /* 0x0005e80000000800 */
[----:B------:R2:W-:Y:S04]  /*09d0*/  @!P1 STS [R18+0x20], R25 ;  /* 0x0000201912009388 */ /* 0x0005e80000000800 */
[----:B------:R2:W-:Y:S01]  /*09e0*/  @!P1 STS [R0+0x8], RZ ;  /* 0x000008ff00009388 */ /* 0x0005e20000000800 */
[----:B------:R-:W-:Y:S05]  /*09f0*/  @P0 BRA `(.L_x_76) ;  /* 0x0000000000480947 */ /* 0x000fea0003800000 */
[----:B------:R-:W3:Y:S01]  /*0a00*/  LDG.E R16, desc[UR4][R16.64+0xc] ;  /* 0x00000c0410107981 */ /* 0x000ee2000c1e1900 */
[----:B--2---:R-:W1:Y:S01]  /*0a10*/  S2R R24, SR_CgaCtaId ;  /* 0x0000000000187919 */ /* 0x004e620000008800 */
[----:B------:R-:W-:Y:S01]  /*0a20*/  MOV R23, 0x400 ;  /* 0x0000040000177802 */ /* 0x000fe20000000f00 */
[----:B---3--:R-:W-:-:S04]  /*0a30*/  IMAD R19, R16, 0x3, RZ ;  /* 0x0000000310137824 */ /* 0x008fc800078e02ff */
[----:B------:R-:W-:-:S05]  /*0a40*/  IMAD.WIDE R18, R19, 0x4, R12 ;  /* 0x0000000413127825 */ /* 0x000fca00078e020c */
[----:B------:R-:W2:Y:S04]  /*0a50*/  LDG.E R0, desc[UR4][R18.64] ;  /* 0x0000000412007981 */ /* 0x000ea8000c1e1900 */
[----:B------:R-:W3:Y:S04]  /*0a60*/  LDG.E R21, desc[UR4][R18.64+0x4] ;  /* 0x0000040412157981 */ /* 0x000ee8000c1e1900 */
[----:B------:R-:W4:Y:S01]  /*0a70*/  LDG.E R22, desc[UR4][R18.64+0x8] ;  /* 0x0000080412167981 */ /* 0x000f22000c1e1900 */
[----:B-1----:R-:W-:-:S05]  /*0a80*/  LEA R23, R24, R23, 0x18 ;  /* 0x0000001718177211 */ /* 0x002fca00078ec0ff */
[--C-:B------:R-:W-:Y:S02]  /*0a90*/  IMAD R20, R20, 0xc, R23.reuse ;  /* 0x0000000c14147824 */ /* 0x100fe400078e0217 */
        /* <DEDUP_REMOVED lines=8> */
.L_x_76:
[----:B------:R-:W-:Y:S05]  /*0b20*/  BSYNC.RECONVERGENT B1 ;  /* 0x0000000000017941 */ /* 0x000fea0003800200 */
.L_x_75:
[----:B------:R-:W-:-:S05]  /*0b30*/  VIADD R11, R11, 0x4 ;  /* 0x000000040b0b7836 */ /* 0x000fca0000000000 */
[----:B------:R-:W-:-:S13]  /*0b40*/  ISETP.GE.AND P0, PT, R11, R6, PT ;  /* 0x000000060b00720c */ /* 0x000fda0003f06270 */
[----:B------:R-:W-:Y:S05]  /*0b50*/  @!P0 BRA `(.L_x_77) ;  /* 0xfffffff800848947 */ /* 0x000fea000383ffff */
.L_x_72:
[----:B--2---:R-:W-:Y:S05]  /*0b60*/  BSYNC.RECONVERGENT B0 ;  /* 0x0000000000007941 */ /* 0x004fea0003800200 */
.L_x_71:
[----:B------:R-:W-:Y:S01]  /*0b70*/  BSSY.RECONVERGENT B2, `(.L_x_78) ;  /* 0x0000098000027945 */ /* 0x000fe20003800200 */
[----:B------:R-:W-:-:S07]  /*0b80*/  MOV R11, R7 ;  /* 0x00000007000b7202 */ /* 0x000fce0000000f00 */
.L_x_96:
[----:B------:R-:W-:Y:S01]  /*0b90*/  ISETP.GE.AND P0, PT, R5, 0x1, PT ;  /* 0x000000010500780c */ /* 0x000fe20003f06270 */
[----:B------:R-:W-:Y:S03]  /*0ba0*/  BSSY.RECONVERGENT B1, `(.L_x_79) ;  /* 0x0000091000017945 */ /* 0x000fe60003800200 */
[----:B------:R-:W-:-:S13]  /*0bb0*/  ISETP.GE.OR P0, PT, R11, R5, !P0 ;  /* 0x000000050b00720c */ /* 0x000fda0004706670 */
[----:B01234-:R-:W-:Y:S05]  /*0bc0*/  @P0 BRA `(.L_x_80) ;  /* 0x0000000800380947 */ /* 0x01ffea0003800000 */
[----:B0-----:R-:W0:Y:S01]  /*0bd0*/  S2R R13, SR_CgaCtaId ;  /* 0x00000000000d7919 */ /* 0x001e220000008800 */
[----:B-1----:R-:W-:Y:S01]  /*0be0*/  MOV R0, 0x400 ;  /* 0x0000040000007802 */ /* 0x002fe20000000f00 */
[----:B------:R-:W-:Y:S02]  /*0bf0*/  IMAD.IADD R35, R2, 0x1, -R3 ;  /* 0x0000000102237824 */ /* 0x000fe400078e0a03 */
[----:B------:R-:W-:Y:S01]  /*0c00*/  IMAD.MOV R36, RZ, RZ, -R11 ;  /* 0x000000ffff247224 */ /* 0x000fe200078e0a0b */
[----:B0-----:R-:W-:-:S04]  /*0c10*/  LEA R14, R13, R0, 0x18 ;  /* 0x000000000d0e7211 */ /* 0x001fc800078ec0ff */
[----:B------:R-:W-:Y:S01]  /*0c20*/  IADD3 R37, PT, PT, R14, 0x8, RZ ;  /* 0x000000080e257810 */ /* 0x000fe20007ffe0ff */
[----:B------:R-:W-:-:S04]  /*0c30*/  IMAD R0, R11, 0xc, R14 ;  /* 0x0000000c0b007824 */ /* 0x000fc800078e020e */
[----:B------:R-:W-:Y:S01]  /*0c40*/  IMAD R38, R5, 0xc, R0 ;  /* 0x0000000c05267824 */ /* 0x000fe200078e0200 */
[----:B------:R0:W1:Y:S04]  /*0c50*/  LDS R12, [R0] ;  /* 0x00000000000c7984 */ /* 0x0000680000000800 */
[----:B------:R0:W2:Y:S04]  /*0c60*/  LDS R13, [R0+0x4] ;  /* 0x00000400000d7984 */ /* 0x0000a80000000800 */
[----:B------:R0:W3:Y:S02]  /*0c70*/  LDS R34, [R0+0x8] ;  /* 0x0000080000227984 */ /* 0x0000e40000000800 */
.L_x_95:
[----:B------:R-:W-:Y:S01]  /*0c80*/  ISETP.NE.AND P0, PT, R36, RZ, PT ;  /* 0x000000ff2400720c */ /* 0x000fe20003f05270 */
[----:B------:R-:W-:Y:S01]  /*0c90*/  VIADD R35, R35, 0x1 ;  /* 0x0000000123237836 */ /* 0x000fe20000000000 */
[----:B------:R-:W-:Y:S04]  /*0ca0*/  BSSY.RECONVERGENT B0, `(.L_x_81) ;  /* 0x000007d000007945 */ /* 0x000fe80003800200 */
[----:B------:R-:W-:-:S07]  /*0cb0*/  ISETP.NE.AND P2, PT, R35, RZ, PT ;  /* 0x000000ff2300720c */ /* 0x000fce0003f45270 */
[----:B----4-:R-:W-:Y:S06]  /*0cc0*/  @!P0 BRA `(.L_x_82) ;  /* 0x0000000400e88947 */ /* 0x010fec0003800000 */
[----:B------:R-:W1:Y:S01]  /*0cd0*/  LDS R39, [R37+-0x8] ;  /* 0xfffff80025277984 */ /* 0x000e620000000800 */
[----:B-----5:R-:W0:Y:S01]  /*0ce0*/  MUFU.RCP R15, R4 ;  /* 0x00000004000f7308 */ /* 0x020e220000001000 */
[----:B------:R-:W-:Y:S01]  /*0cf0*/  BSSY.RECONVERGENT B3, `(.L_x_83) ;  /* 0x000000d000037945 */ /* 0x000fe20003800200 */
[----:B0-----:R-:W-:-:S04]  /*0d00*/  FFMA R0, -R4, R15, 1 ;  /* 0x3f80000004007423 */ /* 0x001fc8000000010f */
[----:B------:R-:W-:Y:S01]  /*0d10*/  FFMA R0, R15, R0, R15 ;  /* 0x000000000f007223 */ /* 0x000fe2000000000f */
[----:B-1----:R-:W-:-:S04]  /*0d20*/  FADD R39, R12, -R39 ;  /* 0x800000270c277221 */ /* 0x002fc80000000000 */
[----:B------:R-:W0:Y:S01]  /*0d30*/  FCHK P0, R39, R4 ;  /* 0x0000000427007302 */ /* 0x000e220000000000 */
[----:B------:R-:W-:-:S04]  /*0d40*/  FFMA R15, R39, R0, RZ ;  /* 0x00000000270f7223 */ /* 0x000fc800000000ff */
[----:B------:R-:W-:-:S04]  /*0d50*/  FFMA R14, -R4, R15, R39 ;  /* 0x0000000f040e7223 */ /* 0x000fc80000000127 */
[----:B------:R-:W-:Y:S01]  /*0d60*/  FFMA R14, R0, R14, R15 ;  /* 0x0000000e000e7223 */ /* 0x000fe2000000000f */
[----:B0-----:R-:W-:Y:S06]  /*0d70*/  @!P0 BRA `(.L_x_84) ;  /* 0x0000000000108947 */ /* 0x001fec0003800000 */
[----:B------:R-:W-:Y:S01]  /*0d80*/  IMAD.MOV.U32 R0, RZ, RZ, R39 ;  /* 0x000000ffff007224 */ /* 0x000fe200078e0027 */
[----:B------:R-:W-:-:S07]  /*0d90*/  MOV R14, 0xdb0 ;  /* 0x00000db0000e7802 */ /* 0x000fce0000000f00 */
[----:B--23--:R-:W-:Y:S05]  /*0da0*/  CALL.REL.NOINC `($__internal_1_$__cuda_sm3x_div_rn_noftz_f32_slowpath) ;  /* 0x0000000c00e47944 */ /* 0x00cfea0003c00000 */
[----:B------:R-:W-:-:S07]  /*0db0*/  MOV R14, R0 ;  /* 0x00000000000e7202 */ /* 0x000fce0000000f00 */
.L_x_84:
[----:B------:R-:W-:Y:S05]  /*0dc0*/  BSYNC.RECONVERGENT B3 ;  /* 0x0000000000037941 */ /* 0x000fea0003800200 */
.L_x_83:
[----:B------:R-:W2:Y:S01]  /*0dd0*/  LDS R0, [R37+-0x4] ;  /* 0xfffffc0025007984 */ /* 0x000ea20000000800 */
[----:B------:R-:W0:Y:S01]  /*0de0*/  MUFU.RCP R15, R4 ;  /* 0x00000004000f7308 */ /* 0x000e220000001000 */
[----:B------:R-:W-:Y:S07]  /*0df0*/  BSSY.RECONVERGENT B3, `(.L_x_85) ;  /* 0x000000f000037945 */ /* 0x000fee0003800200 */
[----:B------:R-:W1:Y:S01]  /*0e00*/  FRND R14, R14 ;  /* 0x0000000e000e7307 */ /* 0x000e620000201000 */
[C---:B0-----:R-:W-:Y:S01]  /*0e10*/  FFMA R16, -R4.reuse, R15, 1 ;  /* 0x3f80000004107423 */ /* 0x041fe2000000010f */
[----:B-1----:R-:W-:Y:S01]  /*0e20*/  FFMA R39, -R4, R14, R39 ;  /* 0x0000000e04277223 */ /* 0x002fe20000000127 */
[----:B--2---:R-:W-:-:S02]  /*0e30*/  FADD R17, R13, -R0 ;  /* 0x800000000d117221 */ /* 0x004fc40000000000 */
[----:B------:R-:W-:-:S03]  /*0e40*/  FFMA R0, R15, R16, R15 ;  /* 0x000000100f007223 */ /* 0x000fc6000000000f */
[----:B------:R-:W0:Y:S01]  /*0e50*/  FCHK P0, R17, R4 ;  /* 0x0000000411007302 */ /* 0x000e220000000000 */
[----:B------:R-:W-:-:S04]  /*0e60*/  FFMA R15, R0, R17, RZ ;  /* 0x00000011000f7223 */ /* 0x000fc800000000ff */
[----:B------:R-:W-:-:S04]  /*0e70*/  FFMA R16, -R4, R15, R17 ;  /* 0x0000000f04107223 */ /* 0x000fc80000000111 */
[----:B------:R-:W-:Y:S01]  /*0e80*/  FFMA R15, R0, R16, R15 ;  /* 0x00000010000f7223 */ /* 0x000fe2000000000f */
[----:B0-----:R-:W-:Y:S06]  /*0e90*/  @!P0 BRA `(.L_x_86) ;  /* 0x0000000000108947 */ /* 0x001fec0003800000 */
[----:B------:R-:W-:Y:S01]  /*0ea0*/  IMAD.MOV.U32 R0, RZ, RZ, R17 ;  /* 0x000000ffff007224 */ /* 0x000fe200078e0011 */
[----:B------:R-:W-:-:S07]  /*0eb0*/  MOV R14, 0xed0 ;  /* 0x00000ed0000e7802 */ /* 0x000fce0000000f00 */
[----:B---3--:R-:W-:Y:S05]  /*0ec0*/  CALL.REL.NOINC `($__internal_1_$__cuda_sm3x_div_rn_noftz_f32_slowpath) ;  /* 0x0000000c009c7944 */ /* 0x008fea0003c00000 */
[----:B------:R-:W-:-:S07]  /*0ed0*/  IMAD.MOV.U32 R15, RZ, RZ, R0 ;  /* 0x000000ffff0f7224 */ /* 0x000fce00078e0000 */
.L_x_86:
[----:B------:R-:W-:Y:S05]  /*0ee0*/  BSYNC.RECONVERGENT B3 ;  /* 0x0000000000037941 */ /* 0x000fea0003800200 */
.L_x_85:
[----:B------:R-:W3:Y:S01]  /*0ef0*/  LDS R41, [R37] ;  /* 0x0000000025297984 */ /* 0x000ee20000000800 */
[----:B------:R-:W0:Y:S01]  /*0f00*/  MUFU.RCP R19, R4 ;  /* 0x0000000400137308 */ /* 0x000e220000001000 */
[----:B------:R-:W-:Y:S07]  /*0f10*/  BSSY.RECONVERGENT B3, `(.L_x_87) ;  /* 0x000000e000037945 */ /* 0x000fee0003800200 */
[----:B------:R-:W1:Y:S01]  /*0f20*/  FRND R40, R15 ;  /* 0x0000000f00287307 */ /* 0x000e620000201000 */
[----:B0-----:R-:W-:-:S04]  /*0f30*/  FFMA R0, -R4, R19, 1 ;  /* 0x3f80000004007423 */ /* 0x001fc80000000113 */
[----:B------:R-:W-:Y:S01]  /*0f40*/  FFMA R0, R19, R0, R19 ;  /* 0x0000000013007223 */ /* 0x000fe20000000013 */
[----:B-1----:R-:W-:Y:S01]  /*0f50*/  FFMA R40, -R4, R40, R17 ;  /* 0x0000002804287223 */ /* 0x002fe20000000111 */
[----:B---3--:R-:W-:-:S04]  /*0f60*/  FADD R41, R34, -R41 ;  /* 0x8000002922297221 */ /* 0x008fc80000000000 */
[----:B------:R-:W0:Y:S01]  /*0f70*/  FCHK P0, R41, R4 ;  /* 0x0000000429007302 */ /* 0x000e220000000000 */
[----:B------:R-:W-:-:S04]  /*0f80*/  FFMA R19, R0, R41, RZ ;  /* 0x0000002900137223 */ /* 0x000fc800000000ff */
[----:B------:R-:W-:-:S04]  /*0f90*/  FFMA R14, -R4, R19, R41 ;  /* 0x00000013040e7223 */ /* 0x000fc80000000129 */
[----:B------:R-:W-:Y:S01]  /*0fa0*/  FFMA R0, R0, R14, R19 ;  /* 0x0000000e00007223 */ /* 0x000fe20000000013 */
[----:B0-----:R-:W-:Y:S06]  /*0fb0*/  @!P0 BRA `(.L_x_88) ;  /* 0x00000000000c8947 */ /* 0x001fec0003800000 */
[----:B------:R-:W-:Y:S02]  /*0fc0*/  MOV R0, R41 ;  /* 0x0000002900007202 */ /* 0x000fe40000000f00 */
[----:B------:R-:W-:-:S07]  /*0fd0*/  MOV R14, 0xff0 ;  /* 0x00000ff0000e7802 */ /* 0x000fce0000000f00 */
[----:B------:R-:W-:Y:S05]  /*0fe0*/  CALL.REL.NOINC `($__internal_1_$__cuda_sm3x_div_rn_noftz_f32_slowpath) ;  /* 0x0000000c00547944 */ /* 0x000fea0003c00000 */
.L_x_88:
[----:B------:R-:W-:Y:S05]  /*0ff0*/  BSYNC.RECONVERGENT B3 ;  /* 0x0000000000037941 */ /* 0x000fea0003800200 */
.L_x_87:
[----:B------:R-:W0:Y:S01]  /*1000*/  FRND R0, R0 ;  /* 0x0000000000007307 */ /* 0x000e220000201000 */
[----:B------:R-:W-:Y:S01]  /*1010*/  FMUL R14, R40, R40 ;  /* 0x00000028280e7220 */ /* 0x000fe20000400000 */
[----:B------:R-:W-:Y:S01]  /*1020*/  BSSY.RECONVERGENT B3, `(.L_x_89) ;  /* 0x000000c000037945 */ /* 0x000fe20003800200 */
[----:B------:R-:W-:Y:S02]  /*1030*/  IMAD.MOV.U32 R44, RZ, RZ, RZ ;  /* 0x000000ffff2c7224 */ /* 0x000fe400078e00ff */
[----:B------:R-:W-:Y:S01]  /*1040*/  FFMA R14, R39, R39, R14 ;  /* 0x00000027270e7223 */ /* 0x000fe2000000000e */
[----:B------:R-:W-:Y:S02]  /*1050*/  IMAD.MOV.U32 R45, RZ, RZ, -0x3fe40000 ;  /* 0xc01c0000ff2d7424 */ /* 0x000fe400078e00ff */
[----:B0-----:R-:W-:Y:S01]  /*1060*/  FFMA R41, -R4, R0, R41 ;  /* 0x0000000004297223 */ /* 0x001fe20000000129 */
[----:B------:R-:W-:-:S03]  /*1070*/  MOV R0, 0x10e0 ;  /* 0x000010e000007802 */ /* 0x000fc60000000f00 */
[----:B------:R-:W-:-:S04]  /*1080*/  FFMA R42, R41, R41, R14 ;  /* 0x00000029292a7223 */ /* 0x000fc8000000000e */
[----:B------:R-:W0:Y:S02]  /*1090*/  F2F.F64.F32 R14, R42 ;  /* 0x0000002a000e7310 */ /* 0x000e240000201800 */
[----:B0-----:R-:W-:-:S10]  /*10a0*/  DADD R16, -RZ, |R14| ;  /* 0x00000000ff107229 */ /* 0x001fd4000000050e */
[----:B------:R-:W-:Y:S01]  /*10b0*/  IMAD.MOV.U32 R20, RZ, RZ, R16 ;  /* 0x000000ffff147224 */ /* 0x000fe200078e0010 */
[----:B------:R-:W-:-:S07]  /*10c0*/  MOV R43, R17 ;  /* 0x00000011002b7202 */ /* 0x000fce0000000f00 */
[----:B------:R-:W-:Y:S05]  /*10d0*/  CALL.REL.NOINC `($_Z19calcForces_intraboxPfS_PiS0_S_$__internal_accurate_pow) ;  /* 0x0000001000b47944 */ /* 0x000fea0003c00000 */
[----:B------:R-:W-:Y:S05]  /*10e0*/  BSYNC.RECONVERGENT B3 ;  /* 0x0000000000037941 */ /* 0x000fea0003800200 */
.L_x_89:
[----:B------:R-:W-:Y:S01]  /*10f0*/  DADD R18, R14, -7 ;  /* 0xc01c00000e127429 */ /* 0x000fe20000000000 */
[----:B------:R-:W-:Y:S01]  /*1100*/  IMAD.MOV.U32 R16, RZ, RZ, R21 ;  /* 0x000000ffff107224 */ /* 0x000fe200078e0015 */
[----:B------:R-:W-:Y:S01]  /*1110*/  MOV R17, R24 ;  /* 0x0000001800117202 */ /* 0x000fe20000000f00 */
[----:B------:R-:W-:Y:S01]  /*1120*/  BSSY.RECONVERGENT B3, `(.L_x_90) ;  /* 0x0000013000037945 */ /* 0x000fe20003800200 */
[----:B------:R-:W-:Y:S02]  /*1130*/  FSETP.NEU.AND P0, PT, R42, RZ, PT ;  /* 0x000000ff2a00720b */ /* 0x000fe40003f0d000 */
[----:B------:R-:W-:Y:S02]  /*1140*/  ISETP.GE.AND P1, PT, R15, RZ, PT ;  /* 0x000000ff0f00720c */ /* 0x000fe40003f26270 */
[----:B------:R-:W-:Y:S02]  /*1150*/  DADD R16, -RZ, -R16 ;  /* 0x00000000ff107229 */ /* 0x000fe40000000910 */
[----:B------:R-:W-:Y:S01]  /*1160*/  LOP3.LUT R0, R19, 0x7ff00000, RZ, 0xc0, !PT ;  /* 0x7ff0000013007812 */ /* 0x000fe200078ec0ff */
[----:B------:R-:W-:-:S03]  /*1170*/  DADD R18, -RZ, |R14| ;  /* 0x00000000ff127229 */ /* 0x000fc6000000050e */
[----:B------:R-:W-:-:S04]  /*1180*/  ISETP.NE.AND P3, PT, R0, 0x7ff00000, PT ;  /* 0x7ff000000000780c */ /* 0x000fc80003f65270 */
[----:B------:R-:W-:Y:S02]  /*1190*/  FSEL R16, R16, R21, !P1 ;  /* 0x0000001510107208 */ /* 0x000fe40004800000 */
[----:B------:R-:W-:Y:S01]  /*11a0*/  FSEL R17, R17, R24, !P1 ;  /* 0x0000001811117208 */ /* 0x000fe20004800000 */
[----:B------:R-:W-:Y:S01]  /*11b0*/  IMAD.MOV.U32 R20, RZ, RZ, R18 ;  /* 0x000000ffff147224 */ /* 0x000fe200078e0012 */
[----:B------:R-:W-:Y:S02]  /*11c0*/  FSEL R16, R16, RZ, P0 ;  /* 0x000000ff10107208 */ /* 0x000fe40000000000 */
[----:B------:R-:W-:-:S03]  /*11d0*/  @!P0 LOP3.LUT R17, R15, 0x7ff00000, RZ, 0xfc, !PT ;  /* 0x7ff000000f118812 */ /* 0x000fc600078efcff */
[----:B------:R-:W-:Y:S05]  /*11e0*/  @P3 BRA `(.L_x_91) ;  /* 0x0000000000183947 */ /* 0x000fea0003800000 */
[----:B------:R-:W-:-:S13]  /*11f0*/  FSETP.NAN.AND P3, PT, R42, R42, PT ;  /* 0x0000002a2a00720b */ /* 0x000fda0003f68000 */
[----:B------:R-:W-:Y:S01]  /*1200*/  @P3 DADD R16, R14, -7 ;  /* 0xc01c00000e103429 */ /* 0x000fe20000000000 */
[----:B------:R-:W-:Y:S10]  /*1210*/  @P3 BRA `(.L_x_91) ;  /* 0x00000000000c3947 */ /* 0x000ff40003800000 */
[----:B------:R-:W-:-:S14]  /*1220*/  DSETP.NEU.AND P3, PT, |R14|, +INF , PT ;  /* 0x7ff000000e00742a */ /* 0x000fdc0003f6d200 */
[----:B------:R-:W-:Y:S01]  /*1230*/  @!P3 SEL R17, RZ, 0x80000000, P1 ;  /* 0x80000000ff11b807 */ /* 0x000fe20000800000 */
[----:B------:R-:W-:-:S07]  /*1240*/  @!P3 IMAD.MOV.U32 R16, RZ, RZ, RZ ;  /* 0x000000ffff10b224 */ /* 0x000fce00078e00ff */
.L_x_91:
[----:B------:R-:W-:Y:S05]  /*1250*/  BSYNC.RECONVERGENT B3 ;  /* 0x0000000000037941 */ /* 0x000fea0003800200 */
.L_x_90:
[----:B------:R-:W-:Y:S01]  /*1260*/  BSSY.RECONVERGENT B3, `(.L_x_92) ;  /* 0x0000005000037945 */ /* 0x000fe20003800200 */
[----:B------:R-:W-:Y:S01]  /*1270*/  MOV R43, R19 ;  /* 0x00000013002b7202 */ /* 0x000fe20000000f00 */
[----:B------:R-:W-:Y:S01]  /*1280*/  IMAD.MOV.U32 R45, RZ, RZ, -0x3ff00000 ;  /* 0xc0100000ff2d7424 */ /* 0x000fe200078e00ff */
[----:B------:R-:W-:-:S07]  /*1290*/  MOV R0, 0x12b0 ;  /* 0x000012b000007802 */ /* 0x000fce0000000f00 */
[----:B------:R-:W-:Y:S05]  /*12a0*/  CALL.REL.NOINC `($_Z19calcForces_intraboxPfS_PiS0_S_$__internal_accurate_pow) ;  /* 0x0000001000407944 */ /* 0x000fea0003c00000 */
[----:B------:R-:W-:Y:S05]  /*12b0*/  BSYNC.RECONVERGENT B3 ;  /* 0x0000000000037941 */ /* 0x000fea0003800200 */
.L_x_92:
[----:B------:R0:W1:Y:S01]  /*12c0*/  LDS R20, [R38] ;  /* 0x0000000026147984 */ /* 0x0000620000000800 */
[----:B------:R-:W-:Y:S01]  /*12d0*/  DADD R18, R14, -4 ;  /* 0xc01000000e127429 */ /* 0x000fe20000000000 */
[----:B------:R-:W-:Y:S02]  /*12e0*/  BSSY.RECONVERGENT B3, `(.L_x_93) ;  /* 0x000000d000037945 */ /* 0x000fe40003800200 */
[----:B------:R0:W2:Y:S04]  /*12f0*/  LDS R23, [R38+0x4] ;  /* 0x0000040026177984 */ /* 0x0000a80000000800 */
[----:B------:R0:W3:Y:S03]  /*1300*/  LDS R22, [R38+0x8] ;  /* 0x0000080026167984 */ /* 0x0000e60000000800 */
[----:B------:R-:W-:-:S02]  /*1310*/  LOP3.LUT R18, R19, 0x7ff00000, RZ, 0xc0, !PT ;  /* 0x7ff0000013127812 */ /* 0x000fc400078ec0ff */
[----:B------:R-:W-:Y:S02]  /*1320*/  FSEL R19, R24, +QNAN , P0 ;  /* 0x7ff0000018137808 */ /* 0x000fe40000000000 */
[----:B------:R-:W-:Y:S02]  /*1330*/  ISETP.NE.AND P1, PT, R18, 0x7ff00000, PT ;  /* 0x7ff000001200780c */ /* 0x000fe40003f25270 */
[----:B------:R-:W-:-:S11]  /*1340*/  FSEL R18, R21, RZ, P0 ;  /* 0x000000ff15127208 */ /* 0x000fd60000000000 */
[----:B0-----:R-:W-:Y:S05]  /*1350*/  @P1 BRA `(.L_x_94) ;  /* 0x0000000000141947 */ /* 0x001fea0003800000 */
[----:B------:R-:W-:-:S13]  /*1360*/  FSETP.NAN.AND P0, PT, R42, R42, PT ;  /* 0x0000002a2a00720b */ /* 0x000fda0003f08000 */
[----:B------:R-:W-:Y:S01]  /*1370*/  @P0 DADD R18, R14, -4 ;  /* 0xc01000000e120429 */ /* 0x000fe20000000000 */
[----:B------:R-:W-:Y:S10]  /*1380*/  @P0 BRA `(.L_x_94) ;  /* 0x0000000000080947 */ /* 0x000ff40003800000 */
[----:B------:R-:W-:-:S14]  /*1390*/  DSETP.NEU.AND P0, PT, |R14|, +INF , PT ;  /* 0x7ff000000e00742a */ /* 0x000fdc0003f0d200 */
[----:B------:R-:W-:-:S07]  /*13a0*/  @!P0 CS2R R18, SRZ ;  /* 0x0000000000128805 */ /* 0x000fce000001ff00 */
.L_x_94:
[----:B------:R-:W-:Y:S05]  /*13b0*/  BSYNC.RECONVERGENT B3 ;  /* 0x0000000000037941 */ /* 0x000fea0003800200 */
.L_x_93:
[----:B------:R-:W-:Y:S01]  /*13c0*/  DMUL R18, R18, -24 ;  /* 0xc038000012127828 */ /* 0x000fe20000000000 */
[----:B------:R-:W-:-:S07]  /*13d0*/  FSETP.NEU.AND P0, PT, R42, 1, PT ;  /* 0x3f8000002a00780b */ /* 0x000fce0003f0d000 */
[----:B------:R-:W-:-:S10]  /*13e0*/  DFMA R18, R16, 48, R18 ;  /* 0x404800001012782b */ /* 0x000fd40000000012 */
[----:B------:R-:W0:Y:S02]  /*13f0*/  F2F.F32.F64 R18, R18 ;  /* 0x0000001200127310 */ /* 0x000e240000301000 */
[----:B0-----:R-:W-:-:S05]  /*1400*/  FSEL R0, R18, 24, P0 ;  /* 0x41c0000012007808 */ /* 0x001fca0000000000 */
[-C--:B-1----:R-:W-:Y:S01]  /*1410*/  FFMA R39, R39, R0.reuse, R20 ;  /* 0x0000000027277223 */ /* 0x082fe20000000014 */
[-C--:B--2---:R-:W-:Y:S01]  /*1420*/  FFMA R23, R40, R0.reuse, R23 ;  /* 0x0000000028177223 */ /* 0x084fe20000000017 */
[----:B---3--:R-:W-:-:S03]  /*1430*/  FFMA R41, R41, R0, R22 ;  /* 0x0000000029297223 */ /* 0x008fc60000000016 */
[----:B------:R4:W-:Y:S04]  /*1440*/  STS [R38], R39 ;  /* 0x0000002726007388 */ /* 0x0009e80000000800 */
[----:B------:R4:W-:Y:S04]  /*1450*/  STS [R38+0x4], R23 ;  /* 0x0000041726007388 */ /* 0x0009e80000000800 */
[----:B------:R4:W-:Y:S02]  /*1460*/  STS [R38+0x8], R41 ;  /* 0x0000082926007388 */ /* 0x0009e40000000800 */
.L_x_82:
[----:B------:R-:W-:Y:S05]  /*1470*/  BSYNC.RECONVERGENT B0 ;  /* 0x0000000000007941 */ /* 0x000fea0003800200 */
.L_x_81:
[----:B------:R-:W-:Y:S01]  /*1480*/  VIADD R37, R37, 0xc ;  /* 0x0000000c25257836 */ /* 0x000fe20000000000 */
[----:B------:R-:W-:Y:S01]  /*1490*/  IADD3 R36, PT, PT, R36, 0x1, RZ ;  /* 0x0000000124247810 */ /* 0x000fe20007ffe0ff */
[----:B------:R-:W-:Y:S06]  /*14a0*/  @P2 BRA `(.L_x_95) ;  /* 0xfffffff400f42947 */ /* 0x000fec000383ffff */
.L_x_80:
[----:B------:R-:W-:Y:S05]  /*14b0*/  BSYNC.RECONVERGENT B1 ;  /* 0x0000000000017941 */ /* 0x000fea0003800200 */
.L_x_79:
[----:B------:R-:W-:-:S05]  /*14c0*/  VIADD R11, R11, 0x1 ;  /* 0x000000010b0b7836 */ /* 0x000fca0000000000 */
[----:B------:R-:W-:-:S13]  /*14d0*/  ISETP.GE.AND P0, PT, R11, R6, PT ;  /* 0x000000060b00720c */ /* 0x000fda0003f06270 */
[----:B------:R-:W-:Y:S05]  /*14e0*/  @!P0 BRA `(.L_x_96) ;  /* 0xfffffff400a88947 */ /* 0x000fea000383ffff */
[----:B------:R-:W-:Y:S05]  /*14f0*/  BSYNC.RECONVERGENT B2 ;  /* 0x0000000000027941 */ /* 0x000fea0003800200 */
.L_x_78:
[----:B------:R-:W-:Y:S01]  /*1500*/  ISETP.NE.AND P0, PT, R8, RZ, PT ;  /* 0x000000ff0800720c */ /* 0x000fe20003f05270 */
[----:B------:R-:W-:Y:S01]  /*1510*/  BSSY.RECONVERGENT B0, `(.L_x_97) ;  /* 0x0000026000007945 */ /* 0x000fe20003800200 */
[----:B------:R-:W-:Y:S01]  /*1520*/  ISETP.GT.U32.AND P1, PT, R10, -0x4, PT ;  /* 0xfffffffc0a00780c */ /* 0x000fe20003f24070 */
[----:B------:R-:W-:-:S10]  /*1530*/  IMAD.MOV.U32 R11, RZ, RZ, R7 ;  /* 0x000000ffff0b7224 */ /* 0x000fd400078e0007 */
[----:B------:R-:W-:Y:S05]  /*1540*/  @!P0 BRA `(.L_x_98) ;  /* 0x0000000000888947 */ /* 0x000fea0003800000 */
[----:B------:R-:W2:Y:S01]  /*1550*/  S2R R11, SR_CgaCtaId ;  /* 0x00000000000b7919 */ /* 0x000ea20000008800 */
[C-C-:B01----:R-:W-:Y:S01]  /*1560*/  IADD3 R0, PT, PT, R2.reuse, -R3, -R7.reuse ;  /* 0x8000000302007210 */ /* 0x143fe20007ffe807 */
[----:B------:R-:W-:Y:S01]  /*1570*/  IMAD.IADD R21, R2, 0x1, R7 ;  /* 0x0000000102157824 */ /* 0x000fe200078e0207 */
[----:B-----5:R-:W-:-:S03]  /*1580*/  MOV R4, 0x400 ;  /* 0x0000040000047802 */ /* 0x020fc60000000f00 */
[----:B------:R-:W-:Y:S01]  /*1590*/  IMAD R0, R0, -0xc, RZ ;  /* 0xfffffff400007824 */ /* 0x000fe200078e02ff */
[----:B--2---:R-:W-:Y:S02]  /*15a0*/  LEA R13, R11, R4, 0x18 ;  /* 0x000000040b0d7211 */ /* 0x004fe400078ec0ff */
[----:B------:R-:W-:Y:S01]  /*15b0*/  IADD3 R11, PT, PT, R7, R8, RZ ;  /* 0x00000008070b7210 */ /* 0x000fe20007ffe0ff */
[----:B------:R-:W-:Y:S01]  /*15c0*/  IMAD.MOV R8, RZ, RZ, -R8 ;  /* 0x000000ffff087224 */ /* 0x000fe200078e0a08 */
[----:B------:R-:W-:-:S07]  /*15d0*/  IADD3 R0, PT, PT, R0, 0x4, R13 ;  /* 0x0000000400007810 */ /* 0x000fce0007ffe00d */
.L_x_99:
[----:B------:R-:W-:-:S13]  /*15e0*/  ISETP.GE.AND P0, PT, R7, R5, PT ;  /* 0x000000050700720c */ /* 0x000fda0003f06270 */
[----:B------:R-:W0:Y:S01]  /*15f0*/  @!P0 LDC.64 R14, c[0x0][0x390] ;  /* 0x0000e400ff0e8b82 */ /* 0x000e220000000a00 */
[----:B----4-:R-:W1:Y:S04]  /*1600*/  @!P0 LDS R23, [R0+-0x4] ;  /* 0xfffffc0000178984 */ /* 0x010e680000000800 */
[----:B------:R-:W2:Y:S03]  /*1610*/  @!P0 LDS R25, [R0] ;  /* 0x0000000000198984 */ /* 0x000ea60000000800 */
[----:B------:R-:W4:Y:S01]  /*1620*/  @!P0 LDC.64 R12, c[0x0][0x380] ;  /* 0x0000e000ff0c8b82 */ /* 0x000f220000000a00 */
[----:B------:R5:W3:Y:S01]  /*1630*/  @!P0 LDS R27, [R0+0x4] ;  /* 0x00000400001b8984 */ /* 0x000ae20000000800 */
[----:B0-----:R-:W-:-:S05]  /*1640*/  @!P0 IMAD.WIDE R14, R21, 0x4, R14 ;  /* 0x00000004150e8825 */ /* 0x001fca00078e020e */
[----:B------:R-:W5:Y:S02]  /*1650*/  @!P0 LDG.E R4, desc[UR4][R14.64] ;  /* 0x000000040e048981 */ /* 0x000f64000c1e1900 */
[----:B-----5:R-:W-:-:S04]  /*1660*/  @!P0 IMAD R17, R4, 0x3, RZ ;  /* 0x0000000304118824 */ /* 0x020fc800078e02ff */
[----:B----4-:R-:W-:-:S05]  /*1670*/  @!P0 IMAD.WIDE R16, R17, 0x4, R12 ;  /* 0x0000000411108825 */ /* 0x010fca00078e020c */
[----:B-1----:R0:W-:Y:S04]  /*1680*/  @!P0 STG.E desc[UR4][R16.64], R23 ;  /* 0x0000001710008986 */ /* 0x0021e8000c101904 */
[----:B------:R-:W4:Y:S02]  /*1690*/  @!P0 LDG.E R4, desc[UR4][R14.64] ;  /* 0x000000040e048981 */ /* 0x000f24000c1e1900 */
[----:B----4-:R-:W-:-:S04]  /*16a0*/  @!P0 IMAD R19, R4, 0x3, RZ ;  /* 0x0000000304138824 */ /* 0x010fc800078e02ff */
[----:B------:R-:W-:-:S05]  /*16b0*/  @!P0 IMAD.WIDE R18, R19, 0x4, R12 ;  /* 0x0000000413128825 */ /* 0x000fca00078e020c */
[----:B--2---:R0:W-:Y:S04]  /*16c0*/  @!P0 STG.E desc[UR4][R18.64+0x4], R25 ;  /* 0x0000041912008986 */ /* 0x0041e8000c101904 */
[----:B------:R-:W2:Y:S01]  /*16d0*/  @!P0 LDG.E R4, desc[UR4][R14.64] ;  /* 0x000000040e048981 */ /* 0x000ea2000c1e1900 */
[----:B------:R-:W-:Y:S01]  /*16e0*/  IADD3 R8, PT, PT, R8, 0x1, RZ ;  /* 0x0000000108087810 */ /* 0x000fe20007ffe0ff */
[----:B------:R-:W-:Y:S01]  /*16f0*/  VIADD R7, R7, 0x1 ;  /* 0x0000000107077836 */ /* 0x000fe20000000000 */
[----:B------:R-:W-:Y:S01]  /*1700*/  IADD3 R21, PT, PT, R21, 0x1, RZ ;  /* 0x0000000115157810 */ /* 0x000fe20007ffe0ff */
[----:B------:R-:W-:Y:S02]  /*1710*/  VIADD R0, R0, 0xc ;  /* 0x0000000c00007836 */ /* 0x000fe40000000000 */
[----:B--2---:R-:W-:-:S04]  /*1720*/  @!P0 IMAD R29, R4, 0x3, RZ ;  /* 0x00000003041d8824 */ /* 0x004fc800078e02ff */
[----:B------:R-:W-:-:S05]  /*1730*/  @!P0 IMAD.WIDE R12, R29, 0x4, R12 ;  /* 0x000000041d0c8825 */ /* 0x000fca00078e020c */
[----:B---3--:R0:W-:Y:S01]  /*1740*/  @!P0 STG.E desc[UR4][R12.64+0x8], R27 ;  /* 0x0000081b0c008986 */ /* 0x0081e2000c101904 */
[----:B------:R-:W-:-:S13]  /*1750*/  ISETP.NE.AND P0, PT, R8, RZ, PT ;  /* 0x000000ff0800720c */ /* 0x000fda0003f05270 */
[----:B0-----:R-:W-:Y:S05]  /*1760*/  @P0 BRA `(.L_x_99) ;  /* 0xfffffffc009c0947 */ /* 0x001fea000383ffff */
.L_x_98:
[----:B------:R-:W-:Y:S05]  /*1770*/  BSYNC.RECONVERGENT B0 ;  /* 0x0000000000007941 */ /* 0x000fea0003800200 */
.L_x_97:
[----:B------:R-:W-:Y:S05]  /*1780*/  @P1 EXIT ;  /* 0x000000000000194d */ /* 0x000fea0003800000 */
[----:B------:R-:W2:Y:S01]  /*1790*/  S2R R7, SR_CgaCtaId ;  /* 0x0000000000077919 */ /* 0x000ea20000008800 */
[----:B------:R-:W-:Y:S01]  /*17a0*/  IADD3 R3, PT, PT, R2, -R3, -R11 ;  /* 0x8000000302037210 */ /* 0x000fe20007ffe80b */
[----:B------:R-:W2:Y:S01]  /*17b0*/  LDCU.64 UR6, c[0x0][0x390] ;  /* 0x00007200ff0677ac */ /* 0x000ea20008000a00 */
[----:B01----:R-:W-:-:S03]  /*17c0*/  MOV R0, 0x400 ;  /* 0x0000040000007802 */ /* 0x003fc60000000f00 */
[----:B------:R-:W-:Y:S01]  /*17d0*/  IMAD R3, R3, -0xc, RZ ;  /* 0xfffffff403037824 */ /* 0x000fe200078e02ff */
[----:B--2--5:R-:W-:Y:S01]  /*17e0*/  LEA R4, R7, R0, 0x18 ;  /* 0x0000000007047211 */ /* 0x024fe200078ec0ff */
[----:B------:R-:W-:-:S03]  /*17f0*/  IMAD.IADD R0, R2, 0x1, R11 ;  /* 0x0000000102007824 */ /* 0x000fc600078e020b */
[----:B------:R-:W-:-:S07]  /*1800*/  IADD3 R3, PT, PT, R3, 0x18, R4 ;  /* 0x0000001803037810 */ /* 0x000fce0007ffe004 */
.L_x_100:
[----:B------:R-:W-:-:S13]  /*1810*/  ISETP.GE.AND P1, PT, R11, R5, PT ;  /* 0x000000050b00720c */ /* 0x000fda0003f26270 */
[----:B------:R-:W0:Y:S01]  /*1820*/  @!P1 LDC.64 R16, c[0x0][0x390] ;  /* 0x0000e400ff109b82 */ /* 0x000e220000000a00 */
[----:B------:R-:W1:Y:S04]  /*1830*/  @!P1 LDS R7, [R3+-0x18] ;  /* 0xffffe80003079984 */ /* 0x000e680000000800 */
[----:B------:R-:W2:Y:S03]  /*1840*/  @!P1 LDS R21, [R3+-0x14] ;  /* 0xffffec0003159984 */ /* 0x000ea60000000800 */
[----:B------:R-:W5:Y:S01]  /*1850*/  @!P1 LDC.64 R14, c[0x0][0x380] ;  /* 0x0000e000ff0e9b82 */ /* 0x000f620000000a00 */
[----:B----4-:R-:W4:Y:S01]  /*1860*/  @!P1 LDS R23, [R3+-0x10] ;  /* 0xfffff00003179984 */ /* 0x010f220000000800 */
[----:B0-----:R-:W-:-:S05]  /*1870*/  @!P1 IMAD.WIDE R16, R0, 0x4, R16 ;  /* 0x0000000400109825 */ /* 0x001fca00078e0210 */
[----:B------:R-:W3:Y:S02]  /*1880*/  @!P1 LDG.E R4, desc[UR4][R16.64] ;  /* 0x0000000410049981 */ /* 0x000ee4000c1e1900 */
[----:B---3--:R-:W-:-:S04]  /*1890*/  @!P1 IMAD R13, R4, 0x3, RZ ;  /* 0x00000003040d9824 */ /* 0x008fc800078e02ff */
[----:B-----5:R-:W-:-:S05]  /*18a0*/  @!P1 IMAD.WIDE R12, R13, 0x4, R14 ;  /* 0x000000040d0c9825 */ /* 0x020fca00078e020e */
[----:B-1----:R0:W-:Y:S04]  /*18b0*/  @!P1 STG.E desc[UR4][R12.64], R7 ;  /* 0x000000070c009986 */ /* 0x0021e8000c101904 */
[----:B------:R-:W3:Y:S02]  /*18c0*/  @!P1 LDG.E R4, desc[UR4][R16.64] ;  /* 0x0000000410049981 */ /* 0x000ee4000c1e1900 */
[----:B---3--:R-:W-:-:S04]  /*18d0*/  @!P1 IMAD R19, R4, 0x3, RZ ;  /* 0x0000000304139824 */ /* 0x008fc800078e02ff */
[----:B------:R-:W-:-:S05]  /*18e0*/  @!P1 IMAD.WIDE R18, R19, 0x4, R14 ;  /* 0x0000000413129825 */ /* 0x000fca00078e020e */
[----:B--2---:R1:W-:Y:S04]  /*18f0*/  @!P1 STG.E desc[UR4][R18.64+0x4], R21 ;  /* 0x0000041512009986 */ /* 0x0043e8000c101904 */
[----:B------:R-:W2:Y:S01]  /*1900*/  @!P1 LDG.E R4, desc[UR4][R16.64] ;  /* 0x0000000410049981 */ /* 0x000ea2000c1e1900 */
[----:B------:R-:W-:Y:S01]  /*1910*/  VIADD R8, R11, 0x1 ;  /* 0x000000010b087836 */ /* 0x000fe20000000000 */
[----:B------:R-:W-:-:S04]  /*1920*/  IADD3 R10, P2, PT, R2, R11, RZ ;  /* 0x0000000b020a7210 */ /* 0x000fc80007f5e0ff */
[----:B------:R-:W-:Y:S02]  /*1930*/  ISETP.GE.AND P0, PT, R8, R5, PT ;  /* 0x000000050800720c */ /* 0x000fe40003f06270 */
[----:B0-----:R-:W-:Y:S02]  /*1940*/  LEA.HI.X.SX32 R13, R11, R9, 0x1, P2 ;  /* 0x000000090b0d7211 */ /* 0x001fe400010f0eff */
[----:B------:R-:W-:-:S04]  /*1950*/  LEA R12, P2, R10, UR6, 0x2 ;  /* 0x000000060a0c7c11 */ /* 0x000fc8000f8410ff */
[----:B------:R-:W-:-:S05]  /*1960*/  LEA.HI.X R13, R10, UR7, R13, 0x2, P2 ;  /* 0x000000070a0d7c11 */ /* 0x000fca00090f140d */
[----:B-1----:R-:W0:Y:S01]  /*1970*/  @!P0 LDC.64 R20, c[0x0][0x380] ;  /* 0x0000e000ff148b82 */ /* 0x002e220000000a00 */
[----:B------:R-:W-:Y:S01]  /*1980*/  @!P0 LDS R25, [R3+-0x8] ;  /* 0xfffff80003198984 */ /* 0x000fe20000000800 */
[----:B--2---:R-:W-:-:S04]  /*1990*/  @!P1 IMAD R7, R4, 0x3, RZ ;  /* 0x0000000304079824 */ /* 0x004fc800078e02ff */
[----:B------:R-:W-:Y:S02]  /*19a0*/  @!P1 IMAD.WIDE R14, R7, 0x4, R14 ;  /* 0x00000004070e9825 */ /* 0x000fe400078e020e */
[----:B------:R-:W1:Y:S04]  /*19b0*/  @!P0 LDS R7, [R3+-0xc] ;  /* 0xfffff40003078984 */ /* 0x000e680000000800 */
[----:B----4-:R2:W-:Y:S04]  /*19c0*/  @!P1 STG.E desc[UR4][R14.64+0x8], R23 ;  /* 0x000008170e009986 */ /* 0x0105e8000c101904 */
[----:B------:R-:W3:Y:S04]  /*19d0*/  @!P0 LDG.E R4, desc[UR4][R12.64+0x4] ;  /* 0x000004040c048981 */ /* 0x000ee8000c1e1900 */
[----:B------:R-:W4:Y:S01]  /*19e0*/  @!P0 LDS R23, [R3+-0x4] ;  /* 0xfffffc0003178984 */ /* 0x000f220000000800 */
[----:B---3--:R-:W-:-:S04]  /*19f0*/  @!P0 IMAD R17, R4, 0x3, RZ ;  /* 0x0000000304118824 */ /* 0x008fc800078e02ff */
[----:B0-----:R-:W-:-:S05]  /*1a00*/  @!P0 IMAD.WIDE R16, R17, 0x4, R20 ;  /* 0x0000000411108825 */ /* 0x001fca00078e0214 */
[----:B-1----:R0:W-:Y:S04]  /*1a10*/  @!P0 STG.E desc[UR4][R16.64], R7 ;  /* 0x0000000710008986 */ /* 0x0021e8000c101904 */
[----:B------:R-:W3:Y:S02]  /*1a20*/  @!P0 LDG.E R4, desc[UR4][R12.64+0x4] ;  /* 0x000004040c048981 */ /* 0x000ee4000c1e1900 */
[----:B---3--:R-:W-:-:S04]  /*1a30*/  @!P0 IMAD R19, R4, 0x3, RZ ;  /* 0x0000000304138824 */ /* 0x008fc800078e02ff */
[----:B------:R-:W-:-:S05]  /*1a40*/  @!P0 IMAD.WIDE R18, R19, 0x4, R20 ;  /* 0x0000000413128825 */ /* 0x000fca00078e0214 */
[----:B------:R-:W-:Y:S04]  /*1a50*/  @!P0 STG.E desc[UR4][R18.64+0x4], R25 ;  /* 0x0000041912008986 */ /* 0x000fe8000c101904 */
[----:B------:R-:W2:Y:S01]  /*1a60*/  @!P0 LDG.E R4, desc[UR4][R12.64+0x4] ;  /* 0x000004040c048981 */ /* 0x000ea2000c1e1900 */
[----:B------:R-:W-:-:S04]  /*1a70*/  IADD3 R8, PT, PT, R11, 0x2, RZ ;  /* 0x000000020b087810 */ /* 0x000fc80007ffe0ff */
[----:B------:R-:W-:-:S13]  /*1a80*/  ISETP.GE.AND P1, PT, R8, R5, PT ;  /* 0x000000050800720c */ /* 0x000fda0003f26270 */
[----:B------:R-:W1:Y:S04]  /*1a90*/  @!P1 LDS R7, [R3] ;  /* 0x0000000003079984 */ /* 0x000e680000000800 */
[----:B------:R-:W3:Y:S01]  /*1aa0*/  @!P1 LDS R25, [R3+0x4] ;  /* 0x0000040003199984 */ /* 0x000ee20000000800 */
[----:B--2---:R-:W-:-:S04]  /*1ab0*/  @!P0 IMAD R15, R4, 0x3, RZ ;  /* 0x00000003040f8824 */ /* 0x004fc800078e02ff */
[----:B------:R-:W-:Y:S02]  /*1ac0*/  @!P0 IMAD.WIDE R14, R15, 0x4, R20 ;  /* 0x000000040f0e8825 */ /* 0x000fe400078e0214 */
[----:B------:R-:W2:Y:S03]  /*1ad0*/  @!P1 LDC.64 R20, c[0x0][0x380] ;  /* 0x0000e000ff149b82 */ /* 0x000ea60000000a00 */
[----:B----4-:R4:W-:Y:S04]  /*1ae0*/  @!P0 STG.E desc[UR4][R14.64+0x8], R23 ;  /* 0x000008170e008986 */ /* 0x0109e8000c101904 */
[----:B------:R-:W0:Y:S04]  /*1af0*/  @!P1 LDG.E R4, desc[UR4][R12.64+0x8] ;  /* 0x000008040c049981 */ /* 0x000e28000c1e1900 */
[----:B------:R-:W5:Y:S01]  /*1b00*/  @!P1 LDS R23, [R3+0x8] ;  /* 0x0000080003179984 */ /* 0x000f620000000800 */
[----:B0-----:R-:W-:-:S04]  /*1b10*/  @!P1 IMAD R17, R4, 0x3, RZ ;  /* 0x0000000304119824 */ /* 0x001fc800078e02ff */
[----:B--2---:R-:W-:-:S05]  /*1b20*/  @!P1 IMAD.WIDE R16, R17, 0x4, R20 ;  /* 0x0000000411109825 */ /* 0x004fca00078e0214 */
[----:B-1----:R0:W-:Y:S04]  /*1b30*/  @!P1 STG.E desc[UR4][R16.64], R7 ;  /* 0x0000000710009986 */ /* 0x0021e8000c101904 */
[----:B------:R-:W2:Y:S02]  /*1b40*/  @!P1 LDG.E R4, desc[UR4][R12.64+0x8] ;  /* 0x000008040c049981 */ /* 0x000ea4000c1e1900 */
[----:B--2---:R-:W-:-:S04]  /*1b50*/  @!P1 IMAD R19, R4, 0x3, RZ ;  /* 0x0000000304139824 */ /* 0x004fc800078e02ff */
[----:B------:R-:W-:-:S05]  /*1b60*/  @!P1 IMAD.WIDE R18, R19, 0x4, R20 ;  /* 0x0000000413129825 */ /* 0x000fca00078e0214 */
[----:B---3--:R-:W-:Y:S04]  /*1b70*/  @!P1 STG.E desc[UR4][R18.64+0x4], R25 ;  /* 0x0000041912009986 */ /* 0x008fe8000c101904 */
[----:B------:R-:W4:Y:S01]  /*1b80*/  @!P1 LDG.E R4, desc[UR4][R12.64+0x8] ;  /* 0x000008040c049981 */ /* 0x000f22000c1e1900 */
[----:B------:R-:W-:-:S05]  /*1b90*/  VIADD R8, R11, 0x3 ;  /* 0x000000030b087836 */ /* 0x000fca0000000000 */
[----:B------:R-:W-:-:S13]  /*1ba0*/  ISETP.GE.AND P0, PT, R8, R5, PT ;  /* 0x000000050800720c */ /* 0x000fda0003f06270 */
[----:B------:R-:W1:Y:S04]  /*1bb0*/  @!P0 LDS R7, [R3+0xc] ;  /* 0x00000c0003078984 */ /* 0x000e680000000800 */
[----:B------:R-:W2:Y:S01]  /*1bc0*/  @!P0 LDS R25, [R3+0x10] ;  /* 0x0000100003198984 */ /* 0x000ea20000000800 */
[----:B----4-:R-:W-:-:S04]  /*1bd0*/  @!P1 IMAD R15, R4, 0x3, RZ ;  /* 0x00000003040f9824 */ /* 0x010fc800078e02ff */
[----:B------:R-:W-:Y:S02]  /*1be0*/  @!P1 IMAD.WIDE R14, R15, 0x4, R20 ;  /* 0x000000040f0e9825 */ /* 0x000fe400078e0214 */
[----:B------:R-:W3:Y:S03]  /*1bf0*/  @!P0 LDC.64 R20, c[0x0][0x380] ;  /* 0x0000e000ff148b82 */ /* 0x000ee60000000a00 */
[----:B-----5:R-:W-:Y:S04]  /*1c00*/  @!P1 STG.E desc[UR4][R14.64+0x8], R23 ;  /* 0x000008170e009986 */ /* 0x020fe8000c101904 */
[----:B------:R-:W0:Y:S04]  /*1c10*/  @!P0 LDG.E R4, desc[UR4][R12.64+0xc] ;  /* 0x00000c040c048981 */ /* 0x000e28000c1e1900 */
[----:B------:R4:W5:Y:S01]  /*1c20*/  @!P0 LDS R23, [R3+0x14] ;  /* 0x0000140003178984 */ /* 0x0009620000000800 */
[----:B0-----:R-:W-:-:S04]  /*1c30*/  @!P0 IMAD R17, R4, 0x3, RZ ;  /* 0x0000000304118824 */ /* 0x001fc800078e02ff */
[----:B---3--:R-:W-:-:S05]  /*1c40*/  @!P0 IMAD.WIDE R16, R17, 0x4, R20 ;  /* 0x0000000411108825 */ /* 0x008fca00078e0214 */
[----:B-1----:R0:W-:Y:S04]  /*1c50*/  @!P0 STG.E desc[UR4][R16.64], R7 ;  /* 0x0000000710008986 */ /* 0x0021e8000c101904 */
[----:B------:R-:W3:Y:S02]  /*1c60*/  @!P0 LDG.E R4, desc[UR4][R12.64+0xc] ;  /* 0x00000c040c048981 */ /* 0x000ee4000c1e1900 */
[----:B---3--:R-:W-:-:S04]  /*1c70*/  @!P0 IMAD R19, R4, 0x3, RZ ;  /* 0x0000000304138824 */ /* 0x008fc800078e02ff */
[----:B------:R-:W-:-:S05]  /*1c80*/  @!P0 IMAD.WIDE R18, R19, 0x4, R20 ;  /* 0x0000000413128825 */ /* 0x000fca00078e0214 */
[----:B--2---:R0:W-:Y:S04]  /*1c90*/  @!P0 STG.E desc[UR4][R18.64+0x4], R25 ;  /* 0x0000041912008986 */ /* 0x0041e8000c101904 */
[----:B------:R-:W2:Y:S01]  /*1ca0*/  @!P0 LDG.E R4, desc[UR4][R12.64+0xc] ;  /* 0x00000c040c048981 */ /* 0x000ea2000c1e1900 */
[----:B------:R-:W-:Y:S01]  /*1cb0*/  VIADD R11, R11, 0x4 ;  /* 0x000000040b0b7836 */ /* 0x000fe20000000000 */
[----:B------:R-:W-:Y:S01]  /*1cc0*/  IADD3 R0, PT, PT, R0, 0x4, RZ ;  /* 0x0000000400007810 */ /* 0x000fe20007ffe0ff */
[----:B----4-:R-:W-:Y:S02]  /*1cd0*/  VIADD R3, R3, 0x30 ;  /* 0x0000003003037836 */ /* 0x010fe40000000000 */
[----:B--2---:R-:W-:-:S04]  /*1ce0*/  @!P0 IMAD R15, R4, 0x3, RZ ;  /* 0x00000003040f8824 */ /* 0x004fc800078e02ff */
[----:B------:R-:W-:-:S05]  /*1cf0*/  @!P0 IMAD.WIDE R14, R15, 0x4, R20 ;  /* 0x000000040f0e8825 */ /* 0x000fca00078e0214 */
[----:B-----5:R0:W-:Y:S01]  /*1d00*/  @!P0 STG.E desc[UR4][R14.64+0x8], R23 ;  /* 0x000008170e008986 */ /* 0x0201e2000c101904 */
[----:B------:R-:W-:-:S13]  /*1d10*/  ISETP.GE.AND P0, PT, R11, R6, PT ;  /* 0x000000060b00720c */ /* 0x000fda0003f06270 */
[----:B0-----:R-:W-:Y:S05]  /*1d20*/  @!P0 BRA `(.L_x_100) ;  /* 0xfffffff800b88947 */ /* 0x001fea000383ffff */
[----:B------:R-:W-:Y:S05]  /*1d30*/  EXIT ;  /* 0x000000000000794d */ /* 0x000fea0003800000 */
        .weak           $__internal_1_$__cuda_sm3x_div_rn_noftz_f32_slowpath
        .type           $__internal_1_$__cuda_sm3x_div_rn_noftz_f32_slowpath,@function
        .size           $__internal_1_$__cuda_sm3x_div_rn_noftz_f32_slowpath,($_Z19calcForces_intraboxPfS_PiS0_S_$__internal_accurate_pow - $__internal_1_$__cuda_sm3x_div_rn_noftz_f32_slowpath)
$__internal_1_$__cuda_sm3x_div_rn_noftz_f32_slowpath:
[----:B------:R-:W-:Y:S01]  /*1d40*/  SHF.R.U32.HI R16, RZ, 0x17, R4 ;  /* 0x00000017ff107819 */ /* 0x000fe20000011604 */
[----:B------:R-:W-:Y:S01]  /*1d50*/  BSSY.RECONVERGENT B4, `(.L_x_101) ;  /* 0x0000063000047945 */ /* 0x000fe20003800200 */
[----:B------:R-:W-:Y:S01]  /*1d60*/  SHF.R.U32.HI R15, RZ, 0x17, R0 ;  /* 0x00000017ff0f7819 */ /* 0x000fe20000011600 */
[----:B------:R-:W-:Y:S01]  /*1d70*/  IMAD.MOV.U32 R19, RZ, RZ, R4 ;  /* 0x000000ffff137224 */ /* 0x000fe200078e0004 */
[----:B------:R-:W-:Y:S02]  /*1d80*/  LOP3.LUT R16, R16, 0xff, RZ, 0xc0, !PT ;  /* 0x000000ff10107812 */ /* 0x000fe400078ec0ff */
[----:B------:R-:W-:-:S03]  /*1d90*/  LOP3.LUT R22, R15, 0xff, RZ, 0xc0, !PT ;  /* 0x000000ff0f167812 */ /* 0x000fc600078ec0ff */
[----:B------:R-:W-:Y:S01]  /*1da0*/  VIADD R20, R16, 0xffffffff ;  /* 0xffffffff10147836 */ /* 0x000fe20000000000 */
[----:B------:R-:W-:-:S04]  /*1db0*/  IADD3 R18, PT, PT, R22, -0x1, RZ ;  /* 0xffffffff16127810 */ /* 0x000fc80007ffe0ff */
[----:B------:R-:W-:-:S04]  /*1dc0*/  ISETP.GT.U32.AND P0, PT, R20, 0xfd, PT ;  /* 0x000000fd1400780c */ /* 0x000fc80003f04070 */
[----:B------:R-:W-:-:S13]  /*1dd0*/  ISETP.GT.U32.OR P0, PT, R18, 0xfd, P0 ;  /* 0x000000fd1200780c */ /* 0x000fda0000704470 */
[----:B------:R-:W-:Y:S01]  /*1de0*/  @!P0 IMAD.MOV.U32 R15, RZ, RZ, RZ ;  /* 0x000000ffff0f8224 */ /* 0x000fe200078e00ff */
[----:B------:R-:W-:Y:S06]  /*1df0*/  @!P0 BRA `(.L_x_102) ;  /* 0x00000000005c8947 */ /* 0x000fec0003800000 */
[----:B------:R-:W-:Y:S02]  /*1e00*/  FSETP.GTU.FTZ.AND P0, PT, |R0|, +INF , PT ;  /* 0x7f8000000000780b */ /* 0x000fe40003f1c200 */
[----:B------:R-:W-:-:S04]  /*1e10*/  FSETP.GTU.FTZ.AND P1, PT, |R4|, +INF , PT ;  /* 0x7f8000000400780b */ /* 0x000fc80003f3c200 */
[----:B------:R-:W-:-:S13]  /*1e20*/  PLOP3.LUT P0, PT, P0, P1, PT, 0xf8, 0x8f ;  /* 0x00000000008f781c */ /* 0x000fda0000703f70 */
[----:B------:R-:W-:Y:S05]  /*1e30*/  @P0 BRA `(.L_x_103) ;  /* 0x00000004004c0947 */ /* 0x000fea0003800000 */
[----:B------:R-:W-:-:S13]  /*1e40*/  LOP3.LUT P0, RZ, R19, 0x7fffffff, R0, 0xc8, !PT ;  /* 0x7fffffff13ff7812 */ /* 0x000fda000780c800 */
[----:B------:R-:W-:Y:S05]  /*1e50*/  @!P0 BRA `(.L_x_104) ;  /* 0x00000004003c8947 */ /* 0x000fea0003800000 */
[----:B------:R-:W-:Y:S02]  /*1e60*/  FSETP.NEU.FTZ.AND P3, PT, |R0|, +INF , PT ;  /* 0x7f8000000000780b */ /* 0x000fe40003f7d200 */
        /* <DEDUP_REMOVED lines=11> */
[----:B------:R-:W-:Y:S01]  /*1f20*/  @P0 MOV R15, RZ ;  /* 0x000000ff000f0202 */ /* 0x000fe20000000f00 */
[----:B------:R-:W-:Y:S02]  /*1f30*/  @!P0 IMAD.MOV.U32 R15, RZ, RZ, -0x40 ;  /* 0xffffffc0ff0f8424 */ /* 0x000fe400078e00ff */
[----:B------:R-:W-:Y:S01]  /*1f40*/  @!P0 FFMA R0, R0, 1.84467440737095516160e+19, RZ ;  /* 0x5f80000000008823 */ /* 0x000fe200000000ff */
[----:B------:R-:W-:Y:S01]  /*1f50*/  @!P1 FFMA R19, R4, 1.84467440737095516160e+19, RZ ;  /* 0x5f80000004139823 */ /* 0x000fe200000000ff */
[----:B------:R-:W-:-:S07]  /*1f60*/  @!P1 VIADD R15, R15, 0x40 ;  /* 0x000000400f0f9836 */ /* 0x000fce0000000000 */
.L_x_102:
[----:B------:R-:W-:Y:S01]  /*1f70*/  LEA R18, R16, 0xc0800000, 0x17 ;  /* 0xc080000010127811 */ /* 0x000fe200078eb8ff */
[----:B------:R-:W-:Y:S03]  /*1f80*/  BSSY.RECONVERGENT B5, `(.L_x_107) ;  /* 0x0000036000057945 */ /* 0x000fe60003800200 */
[----:B------:R-:W-:Y:S01]  /*1f90*/  IADD3 R18, PT, PT, -R18, R19, RZ ;  /* 0x0000001312127210 */ /* 0x000fe20007ffe1ff */
[----:B------:R-:W-:-:S03]  /*1fa0*/  VIADD R19, R22, 0xffffff81 ;  /* 0xffffff8116137836 */ /* 0x000fc60000000000 */
[----:B------:R0:W1:Y:S01]  /*1fb0*/  MUFU.RCP R20, R18 ;  /* 0x0000001200147308 */ /* 0x0000620000001000 */
[----:B------:R-:W-:Y:S01]  /*1fc0*/  FADD.FTZ R21, -R18, -RZ ;  /* 0x800000ff12157221 */ /* 0x000fe20000010100 */
[C---:B------:R-:W-:Y:S01]  /*1fd0*/  IMAD R0, R19.reuse, -0x800000, R0 ;  /* 0xff80000013007824 */ /* 0x040fe200078e0200 */
[----:B0-----:R-:W-:-:S05]  /*1fe0*/  IADD3 R18, PT, PT, R19, 0x7f, -R16 ;  /* 0x0000007f13127810 */ /* 0x001fca0007ffe810 */
[----:B------:R-:W-:Y:S02]  /*1ff0*/  IMAD.IADD R15, R18, 0x1, R15 ;  /* 0x00000001120f7824 */ /* 0x000fe400078e020f */
        /* <DEDUP_REMOVED lines=8> */
[----:B------:R-:W-:-:S04]  /*2080*/  LOP3.LUT R16, R16, 0xff, RZ, 0xc0, !PT ;  /* 0x000000ff10107812 */ /* 0x000fc800078ec0ff */
[----:B------:R-:W-:-:S05]  /*2090*/  IADD3 R22, PT, PT, R16, R15, RZ ;  /* 0x0000000f10167210 */ /* 0x000fca0007ffe0ff */
[----:B------:R-:W-:-:S05]  /*20a0*/  VIADD R16, R22, 0xffffffff ;  /* 0xffffffff16107836 */ /* 0x000fca0000000000 */
        /* <DEDUP_REMOVED lines=11> */
[-CC-:B------:R-:W-:Y:S01]  /*2160*/  FFMA.RM R16, R25, R21.reuse, R20.reuse ;  /* 0x0000001519107223 */ /* 0x180fe20000004014 */
[C---:B------:R-:W-:Y:S02]  /*2170*/  ISETP.NE.AND P3, PT, R22.reuse, RZ, PT ;  /* 0x000000ff1600720c */ /* 0x040fe40003f65270 */
[----:B------:R-:W-:Y:S01]  /*2180*/  LOP3.LUT R18, R15, 0x7fffff, RZ, 0xc0, !PT ;  /* 0x007fffff0f127812 */ /* 0x000fe200078ec0ff */
[----:B------:R-:W-:Y:S01]  /*2190*/  FFMA.RP R15, R25, R21, R20 ;  /* 0x00000015190f7223 */ /* 0x000fe20000008014 */
        /* <DEDUP_REMOVED lines=16> */
.L_x_109:
[----:B------:R-:W-:-:S04]  /*22a0*/  LOP3.LUT R0, R0, 0x80000000, RZ, 0xc0, !PT ;  /* 0x8000000000007812 */ /* 0x000fc800078ec0ff */
[----:B------:R-:W-:Y:S01]  /*22b0*/  LOP3.LUT R0, R0, 0x7f800000, RZ, 0xfc, !PT ;  /* 0x7f80000000007812 */ /* 0x000fe200078efcff */
[----:B------:R-:W-:Y:S06]  /*22c0*/  BRA `(.L_x_110) ;  /* 0x0000000000047947 */ /* 0x000fec0003800000 */
.L_x_108:
[----:B------:R-:W-:-:S07]  /*22d0*/  IMAD R0, R15, 0x800000, R0 ;  /* 0x008000000f007824 */ /* 0x000fce00078e0200 */
.L_x_110:
[----:B------:R-:W-:Y:S05]  /*22e0*/  BSYNC.RECONVERGENT B5 ;  /* 0x0000000000057941 */ /* 0x000fea0003800200 */
.L_x_107:
[----:B------:R-:W-:Y:S05]  /*22f0*/  BRA `(.L_x_111) ;  /* 0x0000000000207947 */ /* 0x000fea0003800000 */
.L_x_106:
[----:B------:R-:W-:-:S04]  /*2300*/  LOP3.LUT R0, R19, 0x80000000, R0, 0x48, !PT ;  /* 0x8000000013007812 */ /* 0x000fc800078e4800 */
[----:B------:R-:W-:Y:S01]  /*2310*/  LOP3.LUT R0, R0, 0x7f800000, RZ, 0xfc, !PT ;  /* 0x7f80000000007812 */ /* 0x000fe200078efcff */
[----:B------:R-:W-:Y:S06]  /*2320*/  BRA `(.L_x_111) ;  /* 0x0000000000147947 */ /* 0x000fec0003800000 */
.L_x_105:
[----:B------:R-:W-:Y:S01]  /*2330*/  LOP3.LUT R0, R19, 0x80000000, R0, 0x48, !PT ;  /* 0x8000000013007812 */ /* 0x000fe200078e4800 */
[----:B------:R-:W-:Y:S06]  /*2340*/  BRA `(.L_x_111) ;  /* 0x00000000000c7947 */ /* 0x000fec0003800000 */
.L_x_104:
[----:B------:R-:W0:Y:S01]  /*2350*/  MUFU.RSQ R0, -QNAN ;  /* 0xffc0000000007908 */ /* 0x000e220000001400 */
[----:B------:R-:W-:Y:S05]  /*2360*/  BRA `(.L_x_111) ;  /* 0x0000000000047947 */ /* 0x000fea0003800000 */
.L_x_103:
[----:B------:R-:W-:-:S07]  /*2370*/  FADD.FTZ R0, R0, R4 ;  /* 0x0000000400007221 */ /* 0x000fce0000010000 */
.L_x_111:
[----:B------:R-:W-:Y:S05]  /*2380*/  BSYNC.RECONVERGENT B4 ;  /* 0x0000000000047941 */ /* 0x000fea0003800200 */
.L_x_101:
[----:B------:R-:W-:-:S04]  /*2390*/  HFMA2 R15, -RZ, RZ, 0, 0 ;  /* 0x00000000ff0f7431 */ /* 0x000fc800000001ff */
[----:B0-----:R-:W-:Y:S05]  /*23a0*/  RET.REL.NODEC R14 `(_Z19calcForces_intraboxPfS_PiS0_S_) ;  /* 0xffffffdc0e147950 */ /* 0x001fea0003c3ffff */
        .type           $_Z19calcForces_intraboxPfS_PiS0_S_$__internal_accurate_pow,@function
        .size           $_Z19calcForces_intraboxPfS_PiS0_S_$__internal_accurate_pow,(.L_x_176 - $_Z19calcForces_intraboxPfS_PiS0_S_$__internal_accurate_pow)
$_Z19calcForces_intraboxPfS_PiS0_S_$__internal_accurate_pow:
[----:B------:R-:W-:Y:S01]  /*23b0*/  ISETP.GT.U32.AND P1, PT, R43, 0xfffff, PT ;  /* 0x000fffff2b00780c */ /* 0x000fe20003f24070 */
[----:B------:R-:W-:Y:S01]  /*23c0*/  IMAD.MOV.U32 R18, RZ, RZ, R20 ;  /* 0x000000ffff127224 */ /* 0x000fe200078e0014 */
[----:B------:R-:W-:Y:S01]  /*23d0*/  MOV R22, 0x41ad3b5a ;  /* 0x41ad3b5a00167802 */ /* 0x000fe20000000f00 */
[----:B------:R-:W-:Y:S01]  /*23e0*/  IMAD.MOV.U32 R19, RZ, RZ, R43 ;  /* 0x000000ffff137224 */ /* 0x000fe200078e002b */
[----:B------:R-:W-:Y:S01]  /*23f0*/  UMOV UR6, 0x7d2cafe2 ;  /* 0x7d2cafe200067882 */ /* 0x000fe20000000000 */
[----:B------:R-:W-:Y:S01]  /*2400*/  IMAD.MOV.U32 R23, RZ, RZ, 0x3ed0f5d2 ;  /* 0x3ed0f5d2ff177424 */ /* 0x000fe200078e00ff */
[----:B------:R-:W-:Y:S01]  /*2410*/  UMOV UR7, 0x3eb0f5ff ;  /* 0x3eb0f5ff00077882 */ /* 0x000fe20000000000 */
[----:B------:R-:W-:Y:S01]  /*2420*/  UMOV UR8, 0x3b39803f ;  /* 0x3b39803f00087882 */ /* 0x000fe20000000000 */
[----:B------:R-:W-:-:S05]  /*2430*/  UMOV UR9, 0x3c7abc9e ;  /* 0x3c7abc9e00097882 */ /* 0x000fca0000000000 */
[----:B------:R-:W-:Y:S01]  /*2440*/  @!P1 DMUL R28, R18, 1.80143985094819840000e+16 ;  /* 0x43500000121c9828 */ /* 0x000fe20000000000 */
[----:B------:R-:W-:Y:S02]  /*2450*/  MOV R18, R43 ;  /* 0x0000002b00127202 */ /* 0x000fe40000000f00 */
[----:B------:R-:W-:-:S07]  /*2460*/  SHF.R.U32.HI R43, RZ, 0x14, R43 ;  /* 0x00000014ff2b7819 */ /* 0x000fce000001162b */
[----:B------:R-:W-:Y:S01]  /*2470*/  @!P1 IMAD.MOV.U32 R18, RZ, RZ, R29 ;  /* 0x000000ffff129224 */ /* 0x000fe200078e001d */
[----:B------:R-:W-:Y:S01]  /*2480*/  @!P1 LEA.HI R43, R29, 0xffffffca, RZ, 0xc ;  /* 0xffffffca1d2b9811 */ /* 0x000fe200078f60ff */
[----:B------:R-:W-:-:S03]  /*2490*/  @!P1 IMAD.MOV.U32 R20, RZ, RZ, R28 ;  /* 0x000000ffff149224 */ /* 0x000fc600078e001c */
[----:B------:R-:W-:-:S04]  /*24a0*/  LOP3.LUT R18, R18, 0x800fffff, RZ, 0xc0, !PT ;  /* 0x800fffff12127812 */ /* 0x000fc800078ec0ff */
[----:B------:R-:W-:Y:S01]  /*24b0*/  LOP3.LUT R21, R18, 0x3ff00000, RZ, 0xfc, !PT ;  /* 0x3ff0000012157812 */ /* 0x000fe200078efcff */
[----:B------:R-:W-:-:S03]  /*24c0*/  IMAD.MOV.U32 R18, RZ, RZ, RZ ;  /* 0x000000ffff127224 */ /* 0x000fc600078e00ff */
[----:B------:R-:W-:-:S13]  /*24d0*/  ISETP.GE.U32.AND P3, PT, R21, 0x3ff6a09f, PT ;  /* 0x3ff6a09f1500780c */ /* 0x000fda0003f66070 */
        /* <DEDUP_REMOVED lines=29> */
[----:B------:R-:W-:-:S05]  /*26b0*/  DMUL R22, R24, R22 ;  /* 0x0000001618167228 */ /* 0x000fca0000000000 */
[----:B------:R-:W-:Y:S01]  /*26c0*/  DFMA R26, R30, R26, UR6 ;  /* 0x000000061e1a7e2b */ /* 0x000fe2000800001a */
[----:B------:R-:W-:Y:S01]  /*26d0*/  UMOV UR6, 0x55555555 ;  /* 0x5555555500067882 */ /* 0x000fe20000000000 */
[----:B------:R-:W-:-:S03]  /*26e0*/  UMOV UR7, 0x3fb55555 ;  /* 0x3fb5555500077882 */ /* 0x000fc60000000000 */
[----:B------:R-:W-:Y:S01]  /*26f0*/  VIADD R29, R23, 0x100000 ;  /* 0x00100000171d7836 */ /* 0x000fe20000000000 */
[----:B------:R-:W-:Y:S02]  /*2700*/  MOV R28, R22 ;  /* 0x00000016001c7202 */ /* 0x000fe40000000f00 */
[----:B------:R-:W-:-:S08]  /*2710*/  DFMA R20, R30, R26, UR6 ;  /* 0x000000061e147e2b */ /* 0x000fd0000800001a */
[----:B------:R-:W-:Y:S01]  /*2720*/  DADD R24, -R20, UR6 ;  /* 0x0000000614187e29 */ /* 0x000fe20008000100 */
[----:B------:R-:W-:Y:S01]  /*2730*/  UMOV UR6, 0xb9e7b0 ;  /* 0x00b9e7b000067882 */ /* 0x000fe20000000000 */
[----:B------:R-:W-:-:S06]  /*2740*/  UMOV UR7, 0x3c46a4cb ;  /* 0x3c46a4cb00077882 */ /* 0x000fcc0000000000 */
[----:B------:R-:W-:Y:S02]  /*2750*/  DFMA R24, R30, R26, R24 ;  /* 0x0000001a1e18722b */ /* 0x000fe40000000018 */
[----:B------:R-:W-:-:S06]  /*2760*/  DMUL R26, R18, R18 ;  /* 0x00000012121a7228 */ /* 0x000fcc0000000000 */
[----:B------:R-:W-:Y:S01]  /*2770*/  DADD R24, R24, -UR6 ;  /* 0x8000000618187e29 */ /* 0x000fe20008000000 */
[----:B------:R-:W-:Y:S01]  /*2780*/  UMOV UR6, 0x80000000 ;  /* 0x8000000000067882 */ /* 0x000fe20000000000 */
[----:B------:R-:W-:Y:S01]  /*2790*/  DFMA R30, R18, R18, -R26 ;  /* 0x00000012121e722b */ /* 0x000fe2000000081a */
[----:B------:R-:W-:-:S07]  /*27a0*/  UMOV UR7, 0x43300000 ;  /* 0x4330000000077882 */ /* 0x000fce0000000000 */
[C---:B------:R-:W-:Y:S02]  /*27b0*/  DFMA R28, R18.reuse, R28, R30 ;  /* 0x0000001c121c722b */ /* 0x040fe4000000001e */
[----:B------:R-:W-:-:S08]  /*27c0*/  DMUL R30, R18, R26 ;  /* 0x0000001a121e7228 */ /* 0x000fd00000000000 */
[----:B------:R-:W-:-:S08]  /*27d0*/  DFMA R32, R18, R26, -R30 ;  /* 0x0000001a1220722b */ /* 0x000fd0000000081e */
[----:B------:R-:W-:Y:S02]  /*27e0*/  DFMA R32, R22, R26, R32 ;  /* 0x0000001a1620722b */ /* 0x000fe40000000020 */
[----:B------:R-:W-:-:S06]  /*27f0*/  DADD R26, R20, R24 ;  /* 0x00000000141a7229 */ /* 0x000fcc0000000018 */
[----:B------:R-:W-:Y:S02]  /*2800*/  DFMA R28, R18, R28, R32 ;  /* 0x0000001c121c722b */ /* 0x000fe40000000020 */
[----:B------:R-:W-:-:S08]  /*2810*/  DADD R32, R20, -R26 ;  /* 0x0000000014207229 */ /* 0x000fd0000000081a */
[----:B------:R-:W-:Y:S02]  /*2820*/  DADD R32, R24, R32 ;  /* 0x0000000018207229 */ /* 0x000fe40000000020 */
[----:B------:R-:W-:-:S08]  /*2830*/  DMUL R24, R26, R30 ;  /* 0x0000001e1a187228 */ /* 0x000fd00000000000 */
        /* <DEDUP_REMOVED lines=8> */
[----:B------:R-:W-:-:S08]  /*28c0*/  DADD R18, R26, R18 ;  /* 0x000000001a127229 */ /* 0x000fd00000000012 */
[----:B------:R-:W-:Y:S01]  /*28d0*/  DADD R18, R24, R18 ;  /* 0x0000000018127229 */ /* 0x000fe20000000012 */
[C---:B------:R-:W-:Y:S02]  /*28e0*/  VIADD R24, R43.reuse, 0xfffffc01 ;  /* 0xfffffc012b187836 */ /* 0x040fe40000000000 */
[----:B------:R-:W-:-:S05]  /*28f0*/  @P3 VIADD R24, R43, 0xfffffc02 ;  /* 0xfffffc022b183836 */ /* 0x000fca0000000000 */
[----:B------:R-:W-:Y:S01]  /*2900*/  DADD R26, R22, R18 ;  /* 0x00000000161a7229 */ /* 0x000fe20000000012 */
[----:B------:R-:W-:Y:S01]  /*2910*/  HFMA2 R23, -RZ, RZ, 3.59375, 0 ;  /* 0x43300000ff177431 */ /* 0x000fe200000001ff */
[----:B------:R-:W-:-:S06]  /*2920*/  LOP3.LUT R22, R24, 0x80000000, RZ, 0x3c, !PT ;  /* 0x8000000018167812 */ /* 0x000fcc00078e3cff */
[----:B------:R-:W-:Y:S02]  /*2930*/  DADD R24, R20, R26 ;  /* 0x0000000014187229 */ /* 0x000fe4000000001a */
[----:B------:R-:W-:Y:S01]  /*2940*/  DADD R22, R22, -UR6 ;  /* 0x8000000616167e29 */ /* 0x000fe20008000000 */
[----:B------:R-:W-:Y:S01]  /*2950*/  UMOV UR6, 0xfefa39ef ;  /* 0xfefa39ef00067882 */ /* 0x000fe20000000000 */
[----:B------:R-:W-:-:S04]  /*2960*/  UMOV UR7, 0x3fe62e42 ;  /* 0x3fe62e4200077882 */ /* 0x000fc80000000000 */
[--C-:B------:R-:W-:Y:S02]  /*2970*/  DADD R28, R20, -R24.reuse ;  /* 0x00000000141c7229 */ /* 0x100fe40000000818 */
[----:B------:R-:W-:-:S06]  /*2980*/  DFMA R18, R22, UR6, R24 ;  /* 0x0000000616127c2b */ /* 0x000fcc0008000018 */
[----:B------:R-:W-:Y:S02]  /*2990*/  DADD R28, R26, R28 ;  /* 0x000000001a1c7229 */ /* 0x000fe4000000001c */
[----:B------:R-:W-:Y:S01]  /*29a0*/  DFMA R20, R22, -UR6, R18 ;  /* 0x8000000616147c2b */ /* 0x000fe20008000012 */
[----:B------:R-:W-:Y:S01]  /*29b0*/  LOP3.LUT R27, R45, 0xff0fffff, RZ, 0xc0, !PT ;  /* 0xff0fffff2d1b7812 */ /* 0x000fe200078ec0ff */
[----:B------:R-:W-:-:S06]  /*29c0*/  IMAD.MOV.U32 R26, RZ, RZ, R44 ;  /* 0x000000ffff1a7224 */ /* 0x000fcc00078e002c */
[----:B------:R-:W-:-:S08]  /*29d0*/  DADD R20, -R24, R20 ;  /* 0x0000000018147229 */ /* 0x000fd00000000114 */
[----:B------:R-:W-:-:S08]  /*29e0*/  DADD R20, R28, -R20 ;  /* 0x000000001c147229 */ /* 0x000fd00000000814 */
[----:B------:R-:W-:Y:S01]  /*29f0*/  DFMA R22, R22, UR8, R20 ;  /* 0x0000000816167c2b */ /* 0x000fe20008000014 */
[----:B------:R-:W-:-:S05]  /*2a00*/  IMAD.SHL.U32 R20, R45, 0x2, RZ ;  /* 0x000000022d147824 */ /* 0x000fca00078e00ff */
[----:B------:R-:W-:Y:S02]  /*2a10*/  ISETP.GT.U32.AND P1, PT, R20, -0x2000001, PT ;  /* 0xfdffffff1400780c */ /* 0x000fe40003f24070 */
[----:B------:R-:W-:Y:S02]  /*2a20*/  DADD R20, R18, R22 ;  /* 0x0000000012147229 */ /* 0x000fe40000000016 */
[----:B------:R-:W-:-:S06]  /*2a30*/  SEL R27, R27, R45, P1 ;  /* 0x0000002d1b1b7207 */ /* 0x000fcc0000800000 */
[----:B------:R-:W-:Y:S02]  /*2a40*/  DADD R18, R18, -R20 ;  /* 0x0000000012127229 */ /* 0x000fe40000000814 */
[----:B------:R-:W-:-:S06]  /*2a50*/  DMUL R28, R20, R26 ;  /* 0x0000001a141c7228 */ /* 0x000fcc0000000000 */
[----:B------:R-:W-:Y:S02]  /*2a60*/  DADD R18, R22, R18 ;  /* 0x0000000016127229 */ /* 0x000fe40000000012 */
[----:B------:R-:W-:-:S08]  /*2a70*/  DFMA R20, R20, R26, -R28 ;  /* 0x0000001a1414722b */ /* 0x000fd0000000081c */
[----:B------:R-:W-:Y:S01]  /*2a80*/  DFMA R26, R18, R26, R20 ;  /* 0x0000001a121a722b */ /* 0x000fe20000000014 */
[----:B------:R-:W-:Y:S01]  /*2a90*/  MOV R18, 0x652b82fe ;  /* 0x652b82fe00127802 */ /* 0x000fe20000000f00 */
[----:B------:R-:W-:-:S06]  /*2aa0*/  IMAD.MOV.U32 R19, RZ, RZ, 0x3ff71547 ;  /* 0x3ff71547ff137424 */ /* 0x000fcc00078e00ff */
        /* <DEDUP_REMOVED lines=11> */
[----:B------:R-:W-:Y:S01]  /*2b60*/  IMAD.MOV.U32 R22, RZ, RZ, -0x35dec16 ;  /* 0xfca213eaff167424 */ /* 0x000fe200078e00ff */
[----:B------:R-:W-:Y:S01]  /*2b70*/  MOV R23, 0x3e928af3 ;  /* 0x3e928af300177802 */ /* 0x000fe20000000f00 */
        /* <DEDUP_REMOVED lines=28> */
[----:B------:R-:W-:Y:S02]  /*2d40*/  IMAD R25, R18, 0x100000, R23 ;  /* 0x0010000012197824 */ /* 0x000fe400078e0217 */
        /* <DEDUP_REMOVED lines=10> */
[----:B------:R-:W-:-:S03]  /*2df0*/  @!P3 IMAD R23, R19, 0x100000, R23 ;  /* 0x001000001317b824 */ /* 0x000fc600078e0217 */
[----:B------:R-:W-:Y:S01]  /*2e00*/  @!P3 LEA R19, R18, 0x3ff00000, 0x14 ;  /* 0x3ff000001213b811 */ /* 0x000fe200078ea0ff */
[----:B------:R-:W-:-:S06]  /*2e10*/  @!P3 IMAD.MOV.U32 R18, RZ, RZ, RZ ;  /* 0x000000ffff12b224 */ /* 0x000fcc00078e00ff */
[----:B------:R-:W-:-:S11]  /*2e20*/  @!P3 DMUL R24, R22, R18 ;  /* 0x000000121618b228 */ /* 0x000fd60000000000 */
.L_x_112:
[----:B------:R-:W-:Y:S01]  /*2e30*/  DFMA R26, R26, R24, R24 ;  /* 0x000000181a1a722b */ /* 0x000fe20000000018 */
[----:B------:R-:W-:Y:S01]  /*2e40*/  MOV R18, R0 ;  /* 0x0000000000127202 */ /* 0x000fe20000000f00 */
[----:B------:R-:W-:Y:S01]  /*2e50*/  DSETP.NEU.AND P1, PT, |R24|, +INF , PT ;  /* 0x7ff000001800742a */ /* 0x000fe20003f2d200 */
[----:B------:R-:W-:-:S07]  /*2e60*/  IMAD.MOV.U32 R19, RZ, RZ, 0x0 ;  /* 0x00000000ff137424 */ /* 0x000fce00078e00ff */
[----:B------:R-:W-:Y:S02]  /*2e70*/  FSEL R21, R24, R26, !P1 ;  /* 0x0000001a18157208 */ /* 0x000fe40004800000 */
[----:B------:R-:W-:Y:S01]  /*2e80*/  FSEL R24, R25, R27, !P1 ;  /* 0x0000001b19187208 */ /* 0x000fe20004800000 */
[----:B------:R-:W-:Y:S06]  /*2e90*/  RET.REL.NODEC R18 `(_Z19calcForces_intraboxPfS_PiS0_S_) ;  /* 0xffffffd012587950 */ /* 0x000fec0003c3ffff */
.L_x_113:
        /* <DEDUP_REMOVED lines=14> */
.L_x_176:


//--------------------- .text._Z11updateBoxesPfPiS0_S_ --------------------------
	.section	.text._Z11updateBoxesPfPiS0_S_,"ax",@progbits
	.align	128
        .global         _Z11updateBoxesPfPiS0_S_
        .type           _Z11updateBoxesPfPiS0_S_,@function
        .size           _Z11updateBoxesPfPiS0_S_,(.L_x_178 - _Z11updateBoxesPfPiS0_S_)
        .other          _Z11updateBoxesPfPiS0_S_,@"STO_CUDA_ENTRY STV_DEFAULT"
_Z11updateBoxesPfPiS0_S_:
.text._Z11updateBoxesPfPiS0_S_:
[----:B------:R-:W-:Y:S01]  /*0000*/  LDC R1, c[0x0][0x37c] ;  /* 0x0000df00ff017b82 */ /* 0x000fe20000000800 */
[----:B------:R-:W0:Y:S01]  /*0010*/  LDCU UR4, c[0x0][0x360] ;  /* 0x00006c00ff0477ac */ /* 0x000e220008000800 */
[----:B------:R-:W-:Y:S01]  /*0020*/  MOV R6, 0x60 ;  /* 0x0000006000067802 */ /* 0x000fe20000000f00 */
[----:B------:R-:W-:Y:S01]  /*0030*/  UMOV UR5, 0x4000 ;  /* 0x0000400000057882 */ /* 0x000fe20000000000 */
[----:B0-----:R-:W-:-:S12]  /*0040*/  ULOP3.LUT UR6, UR4, 0xffff, URZ, 0xc0, !UPT ;  /* 0x0000ffff04067892 */ /* 0x001fd8000f8ec0ff */
[----:B------:R-:W-:Y:S05]  /*0050*/  CALL.REL.NOINC `($__internal_2_$__cuda_sm20_div_u16) ;  /* 0x0000004000cc7944 */ /* 0x000fea0003c00000 */
[----:B------:R-:W-:Y:S01]  /*0060*/  VIADD R4, R9, 0x1 ;  /* 0x0000000109047836 */ /* 0x000fe20000000000 */
[----:B------:R-:W-:Y:S01]  /*0070*/  MOV R6, 0xc0 ;  /* 0x000000c000067802 */ /* 0x000fe20000000f00 */
[----:B------:R-:W0:Y:S01]  /*0080*/  LDCU.64 UR8, c[0x0][0x358] ;  /* 0x00006b00ff0877ac */ /* 0x000e220008000a00 */
[----:B------:R-:W-:Y:S01]  /*0090*/  ULOP3.LUT UR6, UR4, 0xffff, URZ, 0xc0, !UPT ;  /* 0x0000ffff04067892 */ /* 0x000fe2000f8ec0ff */
[----:B------:R-:W-:-:S11]  /*00a0*/  UMOV UR5, 0x6c0 ;  /* 0x000006c000057882 */ /* 0x000fd60000000000 */
[----:B0-----:R-:W-:Y:S05]  /*00b0*/  CALL.REL.NOINC `($__internal_2_$__cuda_sm20_div_u16) ;  /* 0x0000004000b47944 */ /* 0x001fea0003c00000 */
[----:B------:R-:W0:Y:S02]  /*00c0*/  LDC.64 R6, c[0x0][0x398] ;  /* 0x0000e600ff067b82 */ /* 0x000e240000000a00 */
[----:B0-----:R-:W2:Y:S01]  /*00d0*/  LDG.E R0, desc[UR8][R6.64] ;  /* 0x0000000806007981 */ /* 0x001ea2000c1e1900 */
[----:B------:R-:W-:Y:S02]  /*00e0*/  HFMA2 R3, -RZ, RZ, 2.625, 0 ;  /* 0x41400000ff037431 */ /* 0x000fe400000001ff */
[----:B------:R-:W-:Y:S01]  /*00f0*/  IMAD.MOV.U32 R8, RZ, RZ, 0x3daaaaab ;  /* 0x3daaaaabff087424 */ /* 0x000fe200078e00ff */
[----:B------:R-:W0:Y:S01]  /*0100*/  S2R R2, SR_TID.X ;  /* 0x0000000000027919 */ /* 0x000e220000002100 */
[----:B------:R-:W-:Y:S02]  /*0110*/  VIADD R9, R9, 0x1 ;  /* 0x0000000109097836 */ /* 0x000fe40000000000 */
[----:B------:R-:W-:-:S04]  /*0120*/  FFMA R3, R8, -R3, 1 ;  /* 0x3f80000008037423 */ /* 0x000fc80000000803 */
[----:B------:R-:W-:Y:S01]  /*0130*/  FFMA R3, R3, R8, 0.083333335816860198975 ;  /* 0x3daaaaab03037423 */ /* 0x000fe20000000008 */
[----:B--2---:R-:W1:Y:S03]  /*0140*/  FCHK P0, R0, 12 ;  /* 0x4140000000007902 */ /* 0x004e660000000000 */
[----:B------:R-:W-:-:S04]  /*0150*/  FFMA R5, R0, R3, RZ ;  /* 0x0000000300057223 */ /* 0x000fc800000000ff */
[----:B------:R-:W-:-:S04]  /*0160*/  FFMA R8, R5, -12, R0 ;  /* 0xc140000005087823 */ /* 0x000fc80000000000 */
[----:B------:R-:W-:Y:S01]  /*0170*/  FFMA R3, R3, R8, R5 ;  /* 0x0000000803037223 */ /* 0x000fe20000000005 */
[----:B------:R-:W-:Y:S01]  /*0180*/  LOP3.LUT R5, R9, 0xffff, RZ, 0xc0, !PT ;  /* 0x0000ffff09057812 */ /* 0x000fe200078ec0ff */
[----:B01----:R-:W-:Y:S06]  /*0190*/  @!P0 BRA `(.L_x_114) ;  /* 0x0000000000108947 */ /* 0x003fec0003800000 */
[----:B------:R-:W-:Y:S01]  /*01a0*/  IMAD.MOV.U32 R3, RZ, RZ, 0x41400000 ;  /* 0x41400000ff037424 */ /* 0x000fe200078e00ff */
[----:B------:R-:W-:-:S07]  /*01b0*/  MOV R8, 0x1d0 ;  /* 0x000001d000087802 */ /* 0x000fce0000000f00 */
[----:B------:R-:W-:Y:S05]  /*01c0*/  CALL.REL.NOINC `($__internal_3_$__cuda_sm3x_div_rn_noftz_f32_slowpath) ;  /* 0x0000004000bc7944 */ /* 0x000fea0003c00000 */
[----:B------:R-:W-:-:S07]  /*01d0*/  MOV R3, R7 ;  /* 0x0000000700037202 */ /* 0x000fce0000000f00 */
.L_x_114:
[----:B------:R-:W-:Y:S01]  /*01e0*/  UISETP.GT.U32.AND UP0, UPT, UR4, 0xf6, UPT ;  /* 0x000000f60400788c */ /* 0x000fe2000bf04070 */
[C---:B------:R-:W-:Y:S01]  /*01f0*/  LOP3.LUT R8, R5.reuse, 0x7, RZ, 0xc0, !PT ;  /* 0x0000000705087812 */ /* 0x040fe200078ec0ff */
[----:B------:R-:W-:-:S03]  /*0200*/  IMAD R0, R5, R2, RZ ;  /* 0x0000000205007224 */ /* 0x000fc600078e02ff */
[----:B------:R-:W-:-:S04]  /*0210*/  ISETP.NE.AND P0, PT, R8, RZ, PT ;  /* 0x000000ff0800720c */ /* 0x000fc80003f05270 */
[----:B------:R-:W-:Y:S09]  /*0220*/  BRA.U UP0, `(.L_x_115) ;  /* 0x0000000100707547 */ /* 0x000ff2000b800000 */
[----:B------:R-:W0:Y:S01]  /*0230*/  S2UR UR5, SR_CgaCtaId ;  /* 0x00000000000579c3 */ /* 0x000e220000008800 */
[----:B------:R-:W-:Y:S01]  /*0240*/  UMOV UR4, 0x400 ;  /* 0x0000040000047882 */ /* 0x000fe20000000000 */
[----:B------:R-:W-:-:S05]  /*0250*/  LOP3.LUT R6, R5, 0xff8, RZ, 0xc0, !PT ;  /* 0x00000ff805067812 */ /* 0x000fca00078ec0ff */
[----:B------:R-:W-:Y:S01]  /*0260*/  IMAD.MOV R6, RZ, RZ, -R6 ;  /* 0x000000ffff067224 */ /* 0x000fe200078e0a06 */
[----:B0-----:R-:W-:-:S06]  /*0270*/  ULEA UR4, UR5, UR4, 0x18 ;  /* 0x0000000405047291 */ /* 0x001fcc000f8ec0ff */
[----:B------:R-:W-:-:S05]  /*0280*/  LEA R7, R0, UR4, 0x2 ;  /* 0x0000000400077c11 */ /* 0x000fca000f8e10ff */
[----:B------:R-:W-:-:S07]  /*0290*/  VIADD R7, R7, 0x1001c ;  /* 0x0001001c07077836 */ /* 0x000fce0000000000 */
.L_x_116:
[C---:B------:R-:W-:Y:S02]  /*02a0*/  ISETP.GT.U32.AND P1, PT, R0.reuse, 0x6bf, PT ;  /* 0x000006bf0000780c */ /* 0x040fe40003f24070 */
[----:B------:R-:W-:Y:S02]  /*02b0*/  ISETP.GT.U32.AND P6, PT, R0, 0x6c0, PT ;  /* 0x000006c00000780c */ /* 0x000fe40003fc4070 */
[----:B------:R-:W-:Y:S02]  /*02c0*/  IADD3 R6, PT, PT, R6, 0x8, RZ ;  /* 0x0000000806067810 */ /* 0x000fe40007ffe0ff */
[C---:B------:R-:W-:Y:S02]  /*02d0*/  ISETP.GT.U32.AND P2, PT, R0.reuse, 0x6be, PT ;  /* 0x000006be0000780c */ /* 0x040fe40003f44070 */
[C---:B------:R-:W-:Y:S02]  /*02e0*/  ISETP.GT.U32.AND P3, PT, R0.reuse, 0x6bd, PT ;  /* 0x000006bd0000780c */ /* 0x040fe40003f64070 */
[----:B------:R-:W-:-:S02]  /*02f0*/  ISETP.GT.U32.AND P4, PT, R0, 0x6bc, PT ;  /* 0x000006bc0000780c */ /* 0x000fc40003f84070 */
[C---:B------:R-:W-:Y:S01]  /*0300*/  ISETP.GT.U32.AND P5, PT, R0.reuse, 0x6bb, PT ;  /* 0x000006bb0000780c */ /* 0x040fe20003fa4070 */
[----:B------:R-:W-:Y:S01]  /*0310*/  @!P1 STS [R7+-0x18], RZ ;  /* 0xffffe8ff07009388 */ /* 0x000fe20000000800 */
[----:B------:R-:W-:-:S03]  /*0320*/  ISETP.GT.U32.AND P1, PT, R0, 0x6b9, PT ;  /* 0x000006b90000780c */ /* 0x000fc60003f24070 */
[----:B------:R-:W-:Y:S01]  /*0330*/  @!P6 STS [R7+-0x1c], RZ ;  /* 0xffffe4ff0700e388 */ /* 0x000fe20000000800 */
[C---:B------:R-:W-:Y:S01]  /*0340*/  ISETP.GT.U32.AND P6, PT, R0.reuse, 0x6ba, PT ;  /* 0x000006ba0000780c */ /* 0x040fe20003fc4070 */
[----:B------:R-:W-:Y:S02]  /*0350*/  VIADD R0, R0, 0x8 ;  /* 0x0000000800007836 */ /* 0x000fe40000000000 */
[----:B------:R-:W-:Y:S04]  /*0360*/  @!P2 STS [R7+-0x14], RZ ;  /* 0xffffecff0700a388 */ /* 0x000fe80000000800 */
[----:B------:R-:W-:Y:S04]  /*0370*/  @!P3 STS [R7+-0x10], RZ ;  /* 0xfffff0ff0700b388 */ /* 0x000fe80000000800 */
[----:B------:R-:W-:Y:S01]  /*0380*/  @!P1 STS [R7], RZ ;  /* 0x000000ff07009388 */ /* 0x000fe20000000800 */
[----:B------:R-:W-:-:S03]  /*0390*/  ISETP.NE.AND P1, PT, R6, RZ, PT ;  /* 0x000000ff0600720c */ /* 0x000fc60003f25270 */
[----:B------:R-:W-:Y:S04]  /*03a0*/  @!P4 STS [R7+-0xc], RZ ;  /* 0xfffff4ff0700c388 */ /* 0x000fe80000000800 */
[----:B------:R-:W-:Y:S04]  /*03b0*/  @!P5 STS [R7+-0x8], RZ ;  /* 0xfffff8ff0700d388 */ /* 0x000fe80000000800 */
[----:B------:R0:W-:Y:S02]  /*03c0*/  @!P6 STS [R7+-0x4], RZ ;  /* 0xfffffcff0700e388 */ /* 0x0001e40000000800 */
[----:B0-----:R-:W-:Y:S01]  /*03d0*/  VIADD R7, R7, 0x20 ;  /* 0x0000002007077836 */ /* 0x001fe20000000000 */
[----:B------:R-:W-:Y:S06]  /*03e0*/  @P1 BRA `(.L_x_116) ;  /* 0xfffffffc00ac1947 */ /* 0x000fec000383ffff */
.L_x_115:
[----:B------:R-:W-:Y:S05]  /*03f0*/  @!P0 BRA `(.L_x_117) ;  /* 0x0000000000948947 */ /* 0x000fea0003800000 */
[----:B------:R-:W-:Y:S02]  /*0400*/  ISETP.GE.U32.AND P0, PT, R8, 0x4, PT ;  /* 0x000000040800780c */ /* 0x000fe40003f06070 */
[----:B------:R-:W-:-:S04]  /*0410*/  LOP3.LUT R7, R5, 0x3, RZ, 0xc0, !PT ;  /* 0x0000000305077812 */ /* 0x000fc800078ec0ff */
[----:B------:R-:W-:-:S07]  /*0420*/  ISETP.NE.AND P4, PT, R7, RZ, PT ;  /* 0x000000ff0700720c */ /* 0x000fce0003f85270 */
[----:B------:R-:W-:Y:S06]  /*0430*/  @!P0 BRA `(.L_x_118) ;  /* 0x0000000000348947 */ /* 0x000fec0003800000 */
[----:B------:R-:W0:Y:S01]  /*0440*/  S2UR UR5, SR_CgaCtaId ;  /* 0x00000000000579c3 */ /* 0x000e220000008800 */
[C---:B------:R-:W-:Y:S01]  /*0450*/  ISETP.GT.U32.AND P0, PT, R0.reuse, 0x6c0, PT ;  /* 0x000006c00000780c */ /* 0x040fe20003f04070 */
[----:B------:R-:W-:Y:S01]  /*0460*/  UMOV UR4, 0x400 ;  /* 0x0000040000047882 */ /* 0x000fe20000000000 */
[C---:B------:R-:W-:Y:S02]  /*0470*/  ISETP.GT.U32.AND P1, PT, R0.reuse, 0x6bf, PT ;  /* 0x000006bf0000780c */ /* 0x040fe40003f24070 */
[C---:B------:R-:W-:Y:S02]  /*0480*/  ISETP.GT.U32.AND P2, PT, R0.reuse, 0x6be, PT ;  /* 0x000006be0000780c */ /* 0x040fe40003f44070 */
[----:B------:R-:W-:Y:S01]  /*0490*/  ISETP.GT.U32.AND P3, PT, R0, 0x6bd, PT ;  /* 0x000006bd0000780c */ /* 0x000fe20003f64070 */
[----:B0-----:R-:W-:-:S06]  /*04a0*/  ULEA UR4, UR5, UR4, 0x18 ;  /* 0x0000000405047291 */ /* 0x001fcc000f8ec0ff */
[C---:B------:R-:W-:Y:S02]  /*04b0*/  LEA R6, R0.reuse, UR4, 0x2 ;  /* 0x0000000400067c11 */ /* 0x040fe4000f8e10ff */
[----:B------:R-:W-:-:S03]  /*04c0*/  IADD3 R0, PT, PT, R0, 0x4, RZ ;  /* 0x0000000400007810 */ /* 0x000fc60007ffe0ff */
[----:B------:R0:W-:Y:S04]  /*04d0*/  @!P0 STS [R6+0x10000], RZ ;  /* 0x010000ff06008388 */ /* 0x0001e80000000800 */
[----:B------:R0:W-:Y:S04]  /*04e0*/  @!P1 STS [R6+0x10004], RZ ;  /* 0x010004ff06009388 */ /* 0x0001e80000000800 */
[----:B------:R0:W-:Y:S04]  /*04f0*/  @!P2 STS [R6+0x10008], RZ ;  /* 0x010008ff0600a388 */ /* 0x0001e80000000800 */
[----:B------:R0:W-:Y:S02]  /*0500*/  @!P3 STS [R6+0x1000c], RZ ;  /* 0x01000cff0600b388 */ /* 0x0001e40000000800 */
.L_x_118:
[----:B------:R-:W-:Y:S05]  /*0510*/  @!P4 BRA `(.L_x_117) ;  /* 0x00000000004cc947 */ /* 0x000fea0003800000 */
[----:B------:R-:W-:Y:S02]  /*0520*/  ISETP.NE.AND P0, PT, R7, 0x1, PT ;  /* 0x000000010700780c */ /* 0x000fe40003f05270 */
[----:B------:R-:W-:-:S11]  /*0530*/  LOP3.LUT R5, R5, 0x1, RZ, 0xc0, !PT ;  /* 0x0000000105057812 */ /* 0x000fd600078ec0ff */
[----:B------:R-:W-:Y:S05]  /*0540*/  @!P0 BRA `(.L_x_119) ;  /* 0x0000000000248947 */ /* 0x000fea0003800000 */
[----:B------:R-:W1:Y:S01]  /*0550*/  S2UR UR5, SR_CgaCtaId ;  /* 0x00000000000579c3 */ /* 0x000e620000008800 */
[C---:B------:R-:W-:Y:S01]  /*0560*/  ISETP.GT.U32.AND P0, PT, R0.reuse, 0x6c0, PT ;  /* 0x000006c00000780c */ /* 0x040fe20003f04070 */
[----:B------:R-:W-:Y:S01]  /*0570*/  UMOV UR4, 0x400 ;  /* 0x0000040000047882 */ /* 0x000fe20000000000 */
[----:B------:R-:W-:Y:S01]  /*0580*/  ISETP.GT.U32.AND P1, PT, R0, 0x6bf, PT ;  /* 0x000006bf0000780c */ /* 0x000fe20003f24070 */
[----:B-1----:R-:W-:-:S06]  /*0590*/  ULEA UR4, UR5, UR4, 0x18 ;  /* 0x0000000405047291 */ /* 0x002fcc000f8ec0ff */
[C---:B0-----:R-:W-:Y:S01]  /*05a0*/  LEA R6, R0.reuse, UR4, 0x2 ;  /* 0x0000000400067c11 */ /* 0x041fe2000f8e10ff */
[----:B------:R-:W-:-:S04]  /*05b0*/  VIADD R0, R0, 0x2 ;  /* 0x0000000200007836 */ /* 0x000fc80000000000 */
[----:B------:R1:W-:Y:S04]  /*05c0*/  @!P0 STS [R6+0x10000], RZ ;  /* 0x010000ff06008388 */ /* 0x0003e80000000800 */
[----:B------:R1:W-:Y:S02]  /*05d0*/  @!P1 STS [R6+0x10004], RZ ;  /* 0x010004ff06009388 */ /* 0x0003e40000000800 */
.L_x_119:
[----:B------:R-:W-:-:S04]  /*05e0*/  ISETP.GT.U32.AND P0, PT, R0, 0x6c0, PT ;  /* 0x000006c00000780c */ /* 0x000fc80003f04070 */
[----:B------:R-:W-:-:S13]  /*05f0*/  ISETP.NE.U32.OR P0, PT, R5, 0x1, P0 ;  /* 0x000000010500780c */ /* 0x000fda0000705470 */
[----:B01----:R-:W0:Y:S01]  /*0600*/  @!P0 S2R R6, SR_CgaCtaId ;  /* 0x0000000000068919 */ /* 0x003e220000008800 */
[----:B------:R-:W-:-:S04]  /*0610*/  @!P0 MOV R5, 0x400 ;  /* 0x0000040000058802 */ /* 0x000fc80000000f00 */
[----:B0-----:R-:W-:-:S05]  /*0620*/  @!P0 LEA R5, R6, R5, 0x18 ;  /* 0x0000000506058211 */ /* 0x001fca00078ec0ff */
[----:B------:R-:W-:-:S05]  /*0630*/  @!P0 IMAD R0, R0, 0x4, R5 ;  /* 0x0000000400008824 */ /* 0x000fca00078e0205 */
[----:B------:R1:W-:Y:S02]  /*0640*/  @!P0 STS [R0+0x10000], RZ ;  /* 0x010000ff00008388 */ /* 0x0003e40000000800 */
.L_x_117:
[C---:B------:R-:W-:Y:S01]  /*0650*/  LOP3.LUT R11, R4.reuse, 0xffff, RZ, 0xc0, !PT ;  /* 0x0000ffff040b7812 */ /* 0x040fe200078ec0ff */
[----:B------:R-:W-:Y:S01]  /*0660*/  BAR.SYNC.DEFER_BLOCKING 0x0 ;  /* 0x0000000000007b1d */ /* 0x000fe20000010000 */
[----:B------:R-:W-:-:S03]  /*0670*/  LOP3.LUT R4, R4, 0x1, RZ, 0xc0, !PT ;  /* 0x0000000104047812 */ /* 0x000fc600078ec0ff */
[----:B------:R-:W-:Y:S01]  /*0680*/  IMAD R10, R11, R2, RZ ;  /* 0x000000020b0a7224 */ /* 0x000fe200078e02ff */
[----:B------:R-:W-:-:S04]  /*0690*/  ISETP.NE.U32.AND P0, PT, R4, 0x1, PT ;  /* 0x000000010400780c */ /* 0x000fc80003f05070 */
[----:B0-----:R-:W-:-:S09]  /*06a0*/  MOV R6, R10 ;  /* 0x0000000a00067202 */ /* 0x001fd20000000f00 */
[----:B------:R-:W-:Y:S05]  /*06b0*/  @P0 BRA `(.L_x_120) ;  /* 0x0000000400440947 */ /* 0x000fea0003800000 */
[C---:B------:R-:W-:Y:S01]  /*06c0*/  ISETP.GT.U32.AND P0, PT, R10.reuse, 0x3fff, PT ;  /* 0x00003fff0a00780c */ /* 0x040fe20003f04070 */
[----:B------:R-:W-:Y:S01]  /*06d0*/  BSSY.RECONVERGENT B2, `(.L_x_120) ;  /* 0x000004f000027945 */ /* 0x000fe20003800200 */
[----:B------:R-:W-:-:S11]  /*06e0*/  VIADD R6, R10, 0x1 ;  /* 0x000000010a067836 */ /* 0x000fd60000000000 */
[----:B------:R-:W-:Y:S05]  /*06f0*/  @P0 BRA `(.L_x_121) ;  /* 0x0000000400300947 */ /* 0x000fea0003800000 */
[----:B------:R-:W0:Y:S01]  /*0700*/  LDC.64 R4, c[0x0][0x380] ;  /* 0x0000e000ff047b82 */ /* 0x000e220000000a00 */
[----:B------:R-:W-:-:S04]  /*0710*/  IMAD R7, R10, 0x3, RZ ;  /* 0x000000030a077824 */ /* 0x000fc800078e02ff */
[----:B0-----:R-:W-:-:S05]  /*0720*/  IMAD.WIDE.U32 R4, R7, 0x4, R4 ;  /* 0x0000000407047825 */ /* 0x001fca00078e0004 */
[----:B-1----:R-:W2:Y:S01]  /*0730*/  LDG.E R0, desc[UR8][R4.64] ;  /* 0x0000000804007981 */ /* 0x002ea2000c1e1900 */
[----:B------:R-:W0:Y:S01]  /*0740*/  MUFU.RCP R8, R3 ;  /* 0x0000000300087308 */ /* 0x000e220000001000 */
[----:B------:R-:W-:Y:S01]  /*0750*/  BSSY.RECONVERGENT B3, `(.L_x_122) ;  /* 0x000000a000037945 */ /* 0x000fe20003800200 */
[----:B0-----:R-:W-:-:S04]  /*0760*/  FFMA R7, R8, -R3, 1 ;  /* 0x3f80000008077423 */ /* 0x001fc80000000803 */
[----:B------:R-:W-:Y:S02]  /*0770*/  FFMA R7, R8, R7, R8 ;  /* 0x0000000708077223 */ /* 0x000fe40000000008 */
[----:B--2---:R-:W0:Y:S02]  /*0780*/  FCHK P0, R0, R3 ;  /* 0x0000000300007302 */ /* 0x004e240000000000 */
[----:B------:R-:W-:-:S04]  /*0790*/  FFMA R8, R0, R7, RZ ;  /* 0x0000000700087223 */ /* 0x000fc800000000ff */
[----:B------:R-:W-:-:S04]  /*07a0*/  FFMA R9, R8, -R3, R0 ;  /* 0x8000000308097223 */ /* 0x000fc80000000000 */
[----:B------:R-:W-:Y:S01]  /*07b0*/  FFMA R7, R7, R9, R8 ;  /* 0x0000000907077223 */ /* 0x000fe20000000008 */
[----:B0-----:R-:W-:Y:S06]  /*07c0*/  @!P0 BRA `(.L_x_123) ;  /* 0x0000000000088947 */ /* 0x001fec0003800000 */
[----:B------:R-:W-:-:S07]  /*07d0*/  MOV R8, 0x7f0 ;  /* 0x000007f000087802 */ /* 0x000fce0000000f00 */
[----:B------:R-:W-:Y:S05]  /*07e0*/  CALL.REL.NOINC `($__internal_3_$__cuda_sm3x_div_rn_noftz_f32_slowpath) ;  /* 0x0000003c00347944 */ /* 0x000fea0003c00000 */
.L_x_123:
[----:B------:R-:W-:Y:S05]  /*07f0*/  BSYNC.RECONVERGENT B3 ;  /* 0x0000000000037941 */ /* 0x000fea0003800200 */
.L_x_122:
[----:B------:R-:W2:Y:S01]  /*0800*/  LDG.E R12, desc[UR8][R4.64+0x4] ;  /* 0x00000408040c7981 */ /* 0x000ea2000c1e1900 */
[----:B------:R-:W0:Y:S01]  /*0810*/  F2I.FLOOR.NTZ R7, R7 ;  /* 0x0000000700077305 */ /* 0x000e220000207100 */
[----:B------:R-:W-:Y:S07]  /*0820*/  BSSY.RECONVERGENT B3, `(.L_x_124) ;  /* 0x0000013000037945 */ /* 0x000fee0003800200 */
[----:B------:R-:W1:Y:S01]  /*0830*/  MUFU.RCP R14, R3 ;  /* 0x00000003000e7308 */ /* 0x000e620000001000 */
[----:B0-----:R-:W-:-:S05]  /*0840*/  IMAD.HI R0, R7, 0x2aaaaaab, RZ ;  /* 0x2aaaaaab07007827 */ /* 0x001fca00078e02ff */
[----:B------:R-:W-:-:S04]  /*0850*/  SHF.R.U32.HI R9, RZ, 0x1, R0 ;  /* 0x00000001ff097819 */ /* 0x000fc80000011600 */
[----:B------:R-:W-:Y:S01]  /*0860*/  LEA.HI R8, R0, R9, RZ, 0x1 ;  /* 0x0000000900087211 */ /* 0x000fe200078f08ff */
[----:B-1----:R-:W-:-:S04]  /*0870*/  FFMA R13, R14, -R3, 1 ;  /* 0x3f8000000e0d7423 */ /* 0x002fc80000000803 */
[----:B------:R-:W-:Y:S02]  /*0880*/  IMAD R8, R8, -0xc, R7 ;  /* 0xfffffff408087824 */ /* 0x000fe400078e0207 */
[----:B------:R-:W-:-:S03]  /*0890*/  FFMA R0, R14, R13, R14 ;  /* 0x0000000d0e007223 */ /* 0x000fc6000000000e */
[----:B------:R-:W-:-:S04]  /*08a0*/  SHF.R.S32.HI R9, RZ, 0x1f, R8 ;  /* 0x0000001fff097819 */ /* 0x000fc80000011408 */
[----:B------:R-:W-:-:S05]  /*08b0*/  LOP3.LUT R9, R9, 0xc, RZ, 0xc0, !PT ;  /* 0x0000000c09097812 */ /* 0x000fca00078ec0ff */
[----:B------:R-:W-:Y:S01]  /*08c0*/  IMAD.IADD R16, R8, 0x1, R9 ;  /* 0x0000000108107824 */ /* 0x000fe200078e0209 */
[----:B--2---:R-:W0:Y:S01]  /*08d0*/  FCHK P0, R12, R3 ;  /* 0x000000030c007302 */ /* 0x004e220000000000 */
[----:B------:R-:W-:-:S04]  /*08e0*/  FFMA R13, R0, R12, RZ ;  /* 0x0000000c000d7223 */ /* 0x000fc800000000ff */
[----:B------:R-:W-:-:S04]  /*08f0*/  FFMA R7, R13, -R3, R12 ;  /* 0x800000030d077223 */ /* 0x000fc8000000000c */
[----:B------:R-:W-:Y:S01]  /*0900*/  FFMA R7, R0, R7, R13 ;  /* 0x0000000700077223 */ /* 0x000fe2000000000d */
[----:B0-----:R-:W-:Y:S06]  /*0910*/  @!P0 BRA `(.L_x_125) ;  /* 0x00000000000c8947 */ /* 0x001fec0003800000 */
[----:B------:R-:W-:Y:S02]  /*0920*/  MOV R0, R12 ;  /* 0x0000000c00007202 */ /* 0x000fe40000000f00 */
[----:B------:R-:W-:-:S07]  /*0930*/  MOV R8, 0x950 ;  /* 0x0000095000087802 */ /* 0x000fce0000000f00 */
[----:B------:R-:W-:Y:S05]  /*0940*/  CALL.REL.NOINC `($__internal_3_$__cuda_sm3x_div_rn_noftz_f32_slowpath) ;  /* 0x0000003800dc7944 */ /* 0x000fea0003c00000 */
.L_x_125:
[----:B------:R-:W-:Y:S05]  /*0950*/  BSYNC.RECONVERGENT B3 ;  /* 0x0000000000037941 */ /* 0x000fea0003800200 */
.L_x_124:
        /* <DEDUP_REMOVED lines=12> */
[----:B------:R-:W-:-:S04]  /*0a20*/  IMAD.IADD R9, R8, 0x1, R9 ;  /* 0x0000000108097824 */ /* 0x000fc800078e0209 */
[----:B------:R-:W-:Y:S01]  /*0a30*/  IMAD R16, R9, 0xc, R16 ;  /* 0x0000000c09107824 */ /* 0x000fe200078e0210 */
[----:B--2---:R-:W0:Y:S01]  /*0a40*/  FCHK P0, R12, R3 ;  /* 0x000000030c007302 */ /* 0x004e220000000000 */
[----:B------:R-:W-:-:S04]  /*0a50*/  FFMA R13, R0, R12, RZ ;  /* 0x0000000c000d7223 */ /* 0x000fc800000000ff */
[----:B------:R-:W-:-:S04]  /*0a60*/  FFMA R4, R13, -R3, R12 ;  /* 0x800000030d047223 */ /* 0x000fc8000000000c */
[----:B------:R-:W-:Y:S01]  /*0a70*/  FFMA R0, R0, R4, R13 ;  /* 0x0000000400007223 */ /* 0x000fe2000000000d */
[----:B0-----:R-:W-:Y:S06]  /*0a80*/  @!P0 BRA `(.L_x_127) ;  /* 0x0000000000108947 */ /* 0x001fec0003800000 */
[----:B------:R-:W-:Y:S01]  /*0a90*/  IMAD.MOV.U32 R0, RZ, RZ, R12 ;  /* 0x000000ffff007224 */ /* 0x000fe200078e000c */
[----:B------:R-:W-:-:S07]  /*0aa0*/  MOV R8, 0xac0 ;  /* 0x00000ac000087802 */ /* 0x000fce0000000f00 */
[----:B------:R-:W-:Y:S05]  /*0ab0*/  CALL.REL.NOINC `($__internal_3_$__cuda_sm3x_div_rn_noftz_f32_slowpath) ;  /* 0x0000003800807944 */ /* 0x000fea0003c00000 */
[----:B------:R-:W-:-:S07]  /*0ac0*/  MOV R0, R7 ;  /* 0x0000000700007202 */ /* 0x000fce0000000f00 */
.L_x_127:
[----:B------:R-:W-:Y:S05]  /*0ad0*/  BSYNC.RECONVERGENT B3 ;  /* 0x0000000000037941 */ /* 0x000fea0003800200 */
.L_x_126:
[----:B------:R-:W0:Y:S01]  /*0ae0*/  F2I.FLOOR.NTZ R0, R0 ;  /* 0x0000000000007305 */ /* 0x000e220000207100 */
[----:B------:R-:W1:Y:S01]  /*0af0*/  S2UR UR5, SR_CgaCtaId ;  /* 0x00000000000579c3 */ /* 0x000e620000008800 */
[----:B------:R-:W-:Y:S01]  /*0b00*/  UMOV UR4, 0x400 ;  /* 0x0000040000047882 */ /* 0x000fe20000000000 */
[----:B0-----:R-:W-:-:S05]  /*0b10*/  IMAD.HI R4, R0, 0x2aaaaaab, RZ ;  /* 0x2aaaaaab00047827 */ /* 0x001fca00078e02ff */
[----:B------:R-:W-:-:S04]  /*0b20*/  SHF.R.U32.HI R5, RZ, 0x1, R4 ;  /* 0x00000001ff057819 */ /* 0x000fc80000011604 */
[----:B------:R-:W-:Y:S01]  /*0b30*/  LEA.HI R5, R4, R5, RZ, 0x1 ;  /* 0x0000000504057211 */ /* 0x000fe200078f08ff */
[----:B-1----:R-:W-:-:S04]  /*0b40*/  ULEA UR4, UR5, UR4, 0x18 ;  /* 0x0000000405047291 */ /* 0x002fc8000f8ec0ff */
[----:B------:R-:W-:Y:S02]  /*0b50*/  IMAD R5, R5, -0xc, R0 ;  /* 0xfffffff405057824 */ /* 0x000fe400078e0200 */
[----:B------:R-:W-:-:S03]  /*0b60*/  LEA R0, R10, UR4, 0x2 ;  /* 0x000000040a007c11 */ /* 0x000fc6000f8e10ff */
[----:B------:R-:W-:-:S04]  /*0b70*/  SHF.R.S32.HI R4, RZ, 0x1f, R5 ;  /* 0x0000001fff047819 */ /* 0x000fc80000011405 */
[----:B------:R-:W-:-:S05]  /*0b80*/  LOP3.LUT R4, R4, 0xc, RZ, 0xc0, !PT ;  /* 0x0000000c04047812 */ /* 0x000fca00078ec0ff */
[----:B------:R-:W-:-:S04]  /*0b90*/  IMAD.IADD R5, R5, 0x1, R4 ;  /* 0x0000000105057824 */ /* 0x000fc800078e0204 */
[----:B------:R-:W-:-:S05]  /*0ba0*/  IMAD R5, R5, 0x90, R16 ;  /* 0x0000009005057824 */ /* 0x000fca00078e0210 */
[----:B------:R0:W-:Y:S02]  /*0bb0*/  STS [R0], R5 ;  /* 0x0000000500007388 */ /* 0x0001e40000000800 */
.L_x_121:
[----:B------:R-:W-:Y:S05]  /*0bc0*/  BSYNC.RECONVERGENT B2 ;  /* 0x0000000000027941 */ /* 0x000fea0003800200 */
.L_x_120:
[----:B------:R-:W2:Y:S01]  /*0bd0*/  S2UR UR5, SR_CgaCtaId ;  /* 0x00000000000579c3 */ /* 0x000ea20000008800 */
[----:B------:R-:W-:Y:S01]  /*0be0*/  UMOV UR4, 0x400 ;  /* 0x0000040000047882 */ /* 0x000fe20000000000 */
[----:B------:R-:W-:Y:S01]  /*0bf0*/  BSSY.RECONVERGENT B2, `(.L_x_128) ;  /* 0x00000a3000027945 */ /* 0x000fe20003800200 */
[----:B------:R-:W-:-:S05]  /*0c00*/  IMAD.IADD R11, R11, 0x1, R10 ;  /* 0x000000010b0b7824 */ /* 0x000fca00078e020a */
[----:B0-----:R-:W0:Y:S01]  /*0c10*/  LDC.64 R4, c[0x0][0x380] ;  /* 0x0000e000ff047b82 */ /* 0x001e220000000a00 */
[----:B--2---:R-:W-:-:S06]  /*0c20*/  ULEA UR4, UR5, UR4, 0x18 ;  /* 0x0000000405047291 */ /* 0x004fcc000f8ec0ff */
[C---:B-1----:R-:W-:Y:S01]  /*0c30*/  LEA R0, R6.reuse, UR4, 0x2 ;  /* 0x0000000406007c11 */ /* 0x042fe2000f8e10ff */
[----:B0-----:R-:W-:-:S04]  /*0c40*/  IMAD.WIDE.U32 R4, R6, 0xc, R4 ;  /* 0x0000000c06047825 */ /* 0x001fc800078e0004 */
[----:B------:R-:W-:Y:S01]  /*0c50*/  VIADD R10, R0, 0x4 ;  /* 0x00000004000a7836 */ /* 0x000fe20000000000 */
[----:B------:R-:W-:-:S04]  /*0c60*/  IADD3 R4, P0, PT, R4, 0xc, RZ ;  /* 0x0000000c04047810 */ /* 0x000fc80007f1e0ff */
[----:B------:R-:W-:-:S09]  /*0c70*/  IADD3.X R5, PT, PT, RZ, R5, RZ, P0, !PT ;  /* 0x00000005ff057210 */ /* 0x000fd200007fe4ff */
.L_x_145:
[----:B------:R-:W-:Y:S01]  /*0c80*/  ISETP.GT.U32.AND P0, PT, R6, 0x3fff, PT ;  /* 0x00003fff0600780c */ /* 0x000fe20003f04070 */
[----:B------:R-:W-:-:S12]  /*0c90*/  BSSY.RECONVERGENT B3, `(.L_x_129) ;  /* 0x0000048000037945 */ /* 0x000fd80003800200 */
[----:B------:R-:W-:Y:S05]  /*0ca0*/  @P0 BRA `(.L_x_130) ;  /* 0x0000000400180947 */ /* 0x000fea0003800000 */
[----:B------:R-:W2:Y:S01]  /*0cb0*/  LDG.E R12, desc[UR8][R4.64+-0xc] ;  /* 0xfffff408040c7981 */ /* 0x000ea2000c1e1900 */
        /* <DEDUP_REMOVED lines=9> */
[----:B------:R-:W-:Y:S01]  /*0d50*/  IMAD.MOV.U32 R0, RZ, RZ, R12 ;  /* 0x000000ffff007224 */ /* 0x000fe200078e000c */
[----:B------:R-:W-:-:S07]  /*0d60*/  MOV R8, 0xd80 ;  /* 0x00000d8000087802 */ /* 0x000fce0000000f00 */
[----:B------:R-:W-:Y:S05]  /*0d70*/  CALL.REL.NOINC `($__internal_3_$__cuda_sm3x_div_rn_noftz_f32_slowpath) ;  /* 0x0000003400d07944 */ /* 0x000fea0003c00000 */
.L_x_132:
[----:B------:R-:W-:Y:S05]  /*0d80*/  BSYNC.RECONVERGENT B4 ;  /* 0x0000000000047941 */ /* 0x000fea0003800200 */
.L_x_131:
        /* <DEDUP_REMOVED lines=11> */
[----:B------:R-:W-:-:S04]  /*0e40*/  LOP3.LUT R9, R9, 0xc, RZ, 0xc0, !PT ;  /* 0x0000000c09097812 */ /* 0x000fc800078ec0ff */
[----:B------:R-:W-:Y:S01]  /*0e50*/  IADD3 R16, PT, PT, R8, R9, RZ ;  /* 0x0000000908107210 */ /* 0x000fe20007ffe0ff */
        /* <DEDUP_REMOVED lines=8> */
.L_x_134:
[----:B------:R-:W-:Y:S05]  /*0ee0*/  BSYNC.RECONVERGENT B4 ;  /* 0x0000000000047941 */ /* 0x000fea0003800200 */
.L_x_133:
        /* <DEDUP_REMOVED lines=22> */
[----:B------:R-:W-:-:S07]  /*1050*/  IMAD.MOV.U32 R0, RZ, RZ, R7 ;  /* 0x000000ffff007224 */ /* 0x000fce00078e0007 */
.L_x_136:
[----:B------:R-:W-:Y:S05]  /*1060*/  BSYNC.RECONVERGENT B4 ;  /* 0x0000000000047941 */ /* 0x000fea0003800200 */
.L_x_135:
[----:B------:R-:W0:Y:S02]  /*1070*/  F2I.FLOOR.NTZ R0, R0 ;  /* 0x0000000000007305 */ /* 0x000e240000207100 */
[----:B0-----:R-:W-:-:S05]  /*1080*/  IMAD.HI R7, R0, 0x2aaaaaab, RZ ;  /* 0x2aaaaaab00077827 */ /* 0x001fca00078e02ff */
[----:B------:R-:W-:-:S04]  /*1090*/  SHF.R.U32.HI R8, RZ, 0x1, R7 ;  /* 0x00000001ff087819 */ /* 0x000fc80000011607 */
[----:B------:R-:W-:-:S05]  /*10a0*/  LEA.HI R7, R7, R8, RZ, 0x1 ;  /* 0x0000000807077211 */ /* 0x000fca00078f08ff */
[----:B------:R-:W-:-:S05]  /*10b0*/  IMAD R7, R7, -0xc, R0 ;  /* 0xfffffff407077824 */ /* 0x000fca00078e0200 */
[----:B------:R-:W-:-:S04]  /*10c0*/  SHF.R.S32.HI R8, RZ, 0x1f, R7 ;  /* 0x0000001fff087819 */ /* 0x000fc80000011407 */
[----:B------:R-:W-:-:S05]  /*10d0*/  LOP3.LUT R8, R8, 0xc, RZ, 0xc0, !PT ;  /* 0x0000000c08087812 */ /* 0x000fca00078ec0ff */
[----:B------:R-:W-:-:S04]  /*10e0*/  IMAD.IADD R7, R7, 0x1, R8 ;  /* 0x0000000107077824 */ /* 0x000fc800078e0208 */
[----:B------:R-:W-:-:S05]  /*10f0*/  IMAD R7, R7, 0x90, R16 ;  /* 0x0000009007077824 */ /* 0x000fca00078e0210 */
[----:B------:R0:W-:Y:S02]  /*1100*/  STS [R10+-0x4], R7 ;  /* 0xfffffc070a007388 */ /* 0x0001e40000000800 */
.L_x_130:
[----:B------:R-:W-:Y:S05]  /*1110*/  BSYNC.RECONVERGENT B3 ;  /* 0x0000000000037941 */ /* 0x000fea0003800200 */
.L_x_129:
        /* <DEDUP_REMOVED lines=13> */
[----:B------:R-:W-:Y:S02]  /*11f0*/  MOV R0, R12 ;  /* 0x0000000c00007202 */ /* 0x000fe40000000f00 */
[----:B------:R-:W-:-:S07]  /*1200*/  MOV R8, 0x1220 ;  /* 0x0000122000087802 */ /* 0x000fce0000000f00 */
[----:B------:R-:W-:Y:S05]  /*1210*/  CALL.REL.NOINC `($__internal_3_$__cuda_sm3x_div_rn_noftz_f32_slowpath) ;  /* 0x0000003000a87944 */ /* 0x000fea0003c00000 */
.L_x_140:
[----:B------:R-:W-:Y:S05]  /*1220*/  BSYNC.RECONVERGENT B4 ;  /* 0x0000000000047941 */ /* 0x000fea0003800200 */
.L_x_139:
        /* <DEDUP_REMOVED lines=21> */
.L_x_142:
[----:B------:R-:W-:Y:S05]  /*1380*/  BSYNC.RECONVERGENT B4 ;  /* 0x0000000000047941 */ /* 0x000fea0003800200 */
.L_x_141:
        /* <DEDUP_REMOVED lines=12> */
[----:B------:R-:W-:-:S05]  /*1450*/  IADD3 R9, PT, PT, R8, R9, RZ ;  /* 0x0000000908097210 */ /* 0x000fca0007ffe0ff */
        /* <DEDUP_REMOVED lines=9> */
[----:B------:R-:W-:-:S07]  /*14f0*/  IMAD.MOV.U32 R0, RZ, RZ, R7 ;  /* 0x000000ffff007224 */ /* 0x000fce00078e0007 */
.L_x_144:
[----:B------:R-:W-:Y:S05]  /*1500*/  BSYNC.RECONVERGENT B4 ;  /* 0x0000000000047941 */ /* 0x000fea0003800200 */
.L_x_143:
[----:B------:R-:W0:Y:S02]  /*1510*/  F2I.FLOOR.NTZ R0, R0 ;  /* 0x0000000000007305 */ /* 0x000e240000207100 */
[----:B0-----:R-:W-:-:S05]  /*1520*/  IMAD.HI R7, R0, 0x2aaaaaab, RZ ;  /* 0x2aaaaaab00077827 */ /* 0x001fca00078e02ff */
[----:B------:R-:W-:-:S04]  /*1530*/  SHF.R.U32.HI R8, RZ, 0x1, R7 ;  /* 0x00000001ff087819 */ /* 0x000fc80000011607 */
[----:B------:R-:W-:-:S05]  /*1540*/  LEA.HI R7, R7, R8, RZ, 0x1 ;  /* 0x0000000807077211 */ /* 0x000fca00078f08ff */
[----:B------:R-:W-:-:S05]  /*1550*/  IMAD R7, R7, -0xc, R0 ;  /* 0xfffffff407077824 */ /* 0x000fca00078e0200 */
[----:B------:R-:W-:-:S04]  /*1560*/  SHF.R.S32.HI R8, RZ, 0x1f, R7 ;  /* 0x0000001fff087819 */ /* 0x000fc80000011407 */
[----:B------:R-:W-:-:S04]  /*1570*/  LOP3.LUT R8, R8, 0xc, RZ, 0xc0, !PT ;  /* 0x0000000c08087812 */ /* 0x000fc800078ec0ff */
[----:B------:R-:W-:-:S05]  /*1580*/  IADD3 R7, PT, PT, R7, R8, RZ ;  /* 0x0000000807077210 */ /* 0x000fca0007ffe0ff */
[----:B------:R-:W-:-:S05]  /*1590*/  IMAD R7, R7, 0x90, R16 ;  /* 0x0000009007077824 */ /* 0x000fca00078e0210 */
[----:B------:R1:W-:Y:S02]  /*15a0*/  STS [R10], R7 ;  /* 0x000000070a007388 */ /* 0x0003e40000000800 */
.L_x_138:
[----:B------:R-:W-:Y:S05]  /*15b0*/  BSYNC.RECONVERGENT B3 ;  /* 0x0000000000037941 */ /* 0x000fea0003800200 */
.L_x_137:
[----:B------:R-:W-:Y:S01]  /*15c0*/  VIADD R6, R6, 0x2 ;  /* 0x0000000206067836 */ /* 0x000fe20000000000 */
[----:B------:R-:W-:Y:S01]  /*15d0*/  IADD3 R4, P1, PT, R4, 0x18, RZ ;  /* 0x0000001804047810 */ /* 0x000fe20007f3e0ff */
[----:B01----:R-:W-:-:S03]  /*15e0*/  VIADD R10, R10, 0x8 ;  /* 0x000000080a0a7836 */ /* 0x003fc60000000000 */
[----:B------:R-:W-:Y:S02]  /*15f0*/  ISETP.GE.U32.AND P0, PT, R6, R11, PT ;  /* 0x0000000b0600720c */ /* 0x000fe40003f06070 */
[----:B------:R-:W-:-:S11]  /*1600*/  IADD3.X R5, PT, PT, RZ, R5, RZ, P1, !PT ;  /* 0x00000005ff057210 */ /* 0x000fd60000ffe4ff */
[----:B------:R-:W-:Y:S05]  /*1610*/  @!P0 BRA `(.L_x_145) ;  /* 0xfffffff400988947 */ /* 0x000fea000383ffff */
[----:B------:R-:W-:Y:S05]  /*1620*/  BSYNC.RECONVERGENT B2 ;  /* 0x0000000000027941 */ /* 0x000fea0003800200 */
.L_x_128:
[----:B------:R-:W-:Y:S01]  /*1630*/  BAR.SYNC.DEFER_BLOCKING 0x0 ;  /* 0x0000000000007b1d */ /* 0x000fe20000010000 */
[----:B------:R-:W-:-:S13]  /*1640*/  ISETP.NE.AND P0, PT, R2, RZ, PT ;  /* 0x000000ff0200720c */ /* 0x000fda0003f05270 */
[----:B------:R-:W-:Y:S05]  /*1650*/  @P0 EXIT ;  /* 0x000000000000094d */ /* 0x000fea0003800000 */
[----:B------:R-:W-:-:S07]  /*1660*/  IMAD.MOV.U32 R0, RZ, RZ, 0x20 ;  /* 0x00000020ff007424 */ /* 0x000fce00078e00ff */
.L_x_146:
[----:B0-----:R-:W0:Y:S02]  /*1670*/  LDS R2, [R0+UR4+-0x20] ;  /* 0xffffe00400027984 */ /* 0x001e240008000800 */
[----:B0-----:R-:W-:-:S05]  /*1680*/  LEA R5, R2, UR4, 0x2 ;  /* 0x0000000402057c11 */ /* 0x001fca000f8e10ff */
[----:B------:R-:W0:Y:S02]  /*1690*/  LDS R2, [R5+0x10000] ;  /* 0x0100000005027984 */ /* 0x000e240000000800 */
[----:B0-----:R-:W-:-:S05]  /*16a0*/  VIADD R2, R2, 0x1 ;  /* 0x0000000102027836 */ /* 0x001fca0000000000 */
[----:B------:R-:W-:Y:S04]  /*16b0*/  STS [R5+0x10000], R2 ;  /* 0x0100000205007388 */ /* 0x000fe80000000800 */
[----:B------:R-:W0:Y:S02]  /*16c0*/  LDS R3, [R0+UR4+-0x1c] ;  /* 0xffffe40400037984 */ /* 0x000e240008000800 */
[----:B0-----:R-:W-:-:S05]  /*16d0*/  LEA R6, R3, UR4, 0x2 ;  /* 0x0000000403067c11 */ /* 0x001fca000f8e10ff */
[----:B------:R-:W0:Y:S02]  /*16e0*/  LDS R3, [R6+0x10000] ;  /* 0x0100000006037984 */ /* 0x000e240000000800 */
[----:B0-----:R-:W-:-:S05]  /*16f0*/  IADD3 R3, PT, PT, R3, 0x1, RZ ;  /* 0x0000000103037810 */ /* 0x001fca0007ffe0ff */
[----:B------:R-:W-:Y:S04]  /*1700*/  STS [R6+0x10000], R3 ;  /* 0x0100000306007388 */ /* 0x000fe80000000800 */
[----:B------:R-:W0:Y:S02]  /*1710*/  LDS R4, [R0+UR4+-0x18] ;  /* 0xffffe80400047984 */ /* 0x000e240008000800 */
[----:B0-----:R-:W-:-:S05]  /*1720*/  LEA R7, R4, UR4, 0x2 ;  /* 0x0000000404077c11 */ /* 0x001fca000f8e10ff */
[----:B------:R-:W0:Y:S02]  /*1730*/  LDS R4, [R7+0x10000] ;  /* 0x0100000007047984 */ /* 0x000e240000000800 */
[----:B0-----:R-:W-:-:S05]  /*1740*/  VIADD R4, R4, 0x1 ;  /* 0x0000000104047836 */ /* 0x001fca0000000000 */
        /* <DEDUP_REMOVED lines=26> */
[----:B------:R-:W0:Y:S02]  /*18f0*/  LDS R4, [R0+UR4] ;  /* 0x0000000400047984 */ /* 0x000e240008000800 */
[----:B0-----:R-:W-:-:S05]  /*1900*/  LEA R7, R4, UR4, 0x2 ;  /* 0x0000000404077c11 */ /* 0x001fca000f8e10ff */
[----:B------:R-:W0:Y:S02]  /*1910*/  LDS R4, [R7+0x10000] ;  /* 0x0100000007047984 */ /* 0x000e240000000800 */
[----:B0-----:R-:W-:-:S05]  /*1920*/  VIADD R4, R4, 0x1 ;  /* 0x0000000104047836 */ /* 0x001fca0000000000 */
[----:B------:R-:W-:Y:S04]  /*1930*/  STS [R7+0x10000], R4 ;  /* 0x0100000407007388 */ /* 0x000fe80000000800 */
[----:B------:R-:W0:Y:S02]  /*1940*/  LDS R2, [R0+UR4+0x4] ;  /* 0x0000040400027984 */ /* 0x000e240008000800 */
[----:B0-----:R-:W-:-:S05]  /*1950*/  LEA R5, R2, UR4, 0x2 ;  /* 0x0000000402057c11 */ /* 0x001fca000f8e10ff */
[----:B------:R-:W0:Y:S02]  /*1960*/  LDS R2, [R5+0x10000] ;  /* 0x0100000005027984 */ /* 0x000e240000000800 */
[----:B0-----:R-:W-:-:S05]  /*1970*/  VIADD R2, R2, 0x1 ;  /* 0x0000000102027836 */ /* 0x001fca0000000000 */
[----:B------:R-:W-:Y:S04]  /*1980*/  STS [R5+0x10000], R2 ;  /* 0x0100000205007388 */ /* 0x000fe80000000800 */
[----:B------:R-:W0:Y:S02]  /*1990*/  LDS R3, [R0+UR4+0x8] ;  /* 0x0000080400037984 */ /* 0x000e240008000800 */
[----:B0-----:R-:W-:-:S05]  /*19a0*/  LEA R6, R3, UR4, 0x2 ;  /* 0x0000000403067c11 */ /* 0x001fca000f8e10ff */
[----:B------:R-:W0:Y:S02]  /*19b0*/  LDS R3, [R6+0x10000] ;  /* 0x0100000006037984 */ /* 0x000e240000000800 */
[----:B0-----:R-:W-:-:S05]  /*19c0*/  IADD3 R3, PT, PT, R3, 0x1, RZ ;  /* 0x0000000103037810 */ /* 0x001fca0007ffe0ff */
        /* <DEDUP_REMOVED lines=21> */
[----:B------:R0:W1:Y:S02]  /*1b20*/  LDS R2, [R0+UR4+0x1c] ;  /* 0x00001c0400027984 */ /* 0x0000640008000800 */
[----:B0-----:R-:W-:-:S04]  /*1b30*/  IADD3 R0, PT, PT, R0, 0x40, RZ ;  /* 0x0000004000007810 */ /* 0x001fc80007ffe0ff */
[----:B------:R-:W-:Y:S02]  /*1b40*/  ISETP.NE.AND P0, PT, R0, 0x10020, PT ;  /* 0x000100200000780c */ /* 0x000fe40003f05270 */
[----:B-1----:R-:W-:-:S05]  /*1b50*/  LEA R5, R2, UR4, 0x2 ;  /* 0x0000000402057c11 */ /* 0x002fca000f8e10ff */
[----:B------:R-:W0:Y:S02]  /*1b60*/  LDS R2, [R5+0x10000] ;  /* 0x0100000005027984 */ /* 0x000e240000000800 */
[----:B0-----:R-:W-:-:S05]  /*1b70*/  VIADD R2, R2, 0x1 ;  /* 0x0000000102027836 */ /* 0x001fca0000000000 */
[----:B------:R0:W-:Y:S01]  /*1b80*/  STS [R5+0x10000], R2 ;  /* 0x0100000205007388 */ /* 0x0001e20000000800 */
[----:B------:R-:W-:Y:S05]  /*1b90*/  @P0 BRA `(.L_x_146) ;  /* 0xfffffff800b40947 */ /* 0x000fea000383ffff */
[----:B------:R-:W1:Y:S01]  /*1ba0*/  S2UR UR5, SR_CgaCtaId ;  /* 0x00000000000579c3 */ /* 0x000e620000008800 */
[----:B------:R-:W-:Y:S02]  /*1bb0*/  UMOV UR4, 0x400 ;  /* 0x0000040000047882 */ /* 0x000fe40000000000 */
[----:B-1----:R-:W-:-:S03]  /*1bc0*/  ULEA UR6, UR5, UR4, 0x18 ;  /* 0x0000000405067291 */ /* 0x002fc6000f8ec0ff */
[----:B------:R-:W-:Y:S01]  /*1bd0*/  UMOV UR5, 0x10064 ;  /* 0x0001006400057882 */ /* 0x000fe20000000000 */
[----:B------:R-:W-:-:S05]  /*1be0*/  UIADD3 UR4, UPT, UPT, UR6, 0x10070, URZ ;  /* 0x0001007006047890 */ /* 0x000fca000fffe0ff */
[----:B------:R-:W1:Y:S04]  /*1bf0*/  LDS.64 R20, [UR6+0x10000] ;  /* 0x01000006ff147984 */ /* 0x000e680008000a00 */
[----:B------:R-:W2:Y:S04]  /*1c00*/  LDS.64 R12, [UR6+0x10008] ;  /* 0x01000806ff0c7984 */ /* 0x000ea80008000a00 */
[----:B------:R-:W3:Y:S04]  /*1c10*/  LDS R0, [UR6+0x10010] ;  /* 0x01001006ff007984 */ /* 0x000ee80008000800 */
[----:B------:R-:W4:Y:S04]  /*1c20*/  LDS R19, [UR6+0x10014] ;  /* 0x01001406ff137984 */ /* 0x000f280008000800 */
[----:B0-----:R-:W0:Y:S04]  /*1c30*/  LDS.64 R4, [UR6+0x10018] ;  /* 0x01001806ff047984 */ /* 0x001e280008000a00 */
[----:B------:R-:W5:Y:S04]  /*1c40*/  LDS R16, [UR6+0x10020] ;  /* 0x01002006ff107984 */ /* 0x000f680008000800 */
[----:B------:R-:W5:Y:S04]  /*1c50*/  LDS R17, [UR6+0x10024] ;  /* 0x01002406ff117984 */ /* 0x000f680008000800 */
[----:B------:R-:W5:Y:S04]  /*1c60*/  LDS.64 R2, [UR6+0x10028] ;  /* 0x01002806ff027984 */ /* 0x000f680008000a00 */
[----:B------:R-:W5:Y:S04]  /*1c70*/  LDS R18, [UR6+0x10030] ;  /* 0x01003006ff127984 */ /* 0x000f680008000800 */
[----:B------:R-:W5:Y:S01]  /*1c80*/  LDS R23, [UR6+0x10034] ;  /* 0x01003406ff177984 */ /* 0x000f620008000800 */
[----:B-1----:R-:W-:-:S03]  /*1c90*/  IMAD.IADD R21, R20, 0x1, R21 ;  /* 0x0000000114157824 */ /* 0x002fc600078e0215 */
[----:B------:R-:W1:Y:S01]  /*1ca0*/  LDS.64 R10, [UR6+0x10038] ;  /* 0x01003806ff0a7984 */ /* 0x000e620008000a00 */
[----:B--2---:R-:W-:-:S03]  /*1cb0*/  IMAD.IADD R12, R21, 0x1, R12 ;  /* 0x00000001150c7824 */ /* 0x004fc600078e020c */
[----:B------:R-:W2:Y:S02]  /*1cc0*/  LDS R14, [UR6+0x10040] ;  /* 0x01004006ff0e7984 */ /* 0x000ea40008000800 */
[----:B------:R-:W-:Y:S02]  /*1cd0*/  IADD3 R13, PT, PT, R12, R13, RZ ;  /* 0x0000000d0c0d7210 */ /* 0x000fe40007ffe0ff */
[----:B------:R-:W2:Y:S03]  /*1ce0*/  LDS R26, [UR6+0x10044] ;  /* 0x01004406ff1a7984 */ /* 0x000ea60008000800 */
[----:B---3--:R-:W-:Y:S01]  /*1cf0*/  IMAD.IADD R0, R13, 0x1, R0 ;  /* 0x000000010d007824 */ /* 0x008fe200078e0200 */
[----:B------:R-:W3:Y:S03]  /*1d00*/  LDS.64 R8, [UR6+0x10048] ;  /* 0x01004806ff087984 */ /* 0x000ee60008000a00 */
[----:B----4-:R-:W-:Y:S01]  /*1d10*/  IMAD.IADD R19, R0, 0x1, R19 ;  /* 0x0000000100137824 */ /* 0x010fe200078e0213 */
[----:B------:R-:W4:Y:S04]  /*1d20*/  LDS R22, [UR6+0x10050] ;  /* 0x01005006ff167984 */ /* 0x000f280008000800 */
[----:B0-----:R-:W-:Y:S01]  /*1d30*/  IADD3 R4, PT, PT, R19, R4, RZ ;  /* 0x0000000413047210 */ /* 0x001fe20007ffe0ff */
[----:B------:R-:W0:Y:S04]  /*1d40*/  LDS R24, [UR6+0x10054] ;  /* 0x01005406ff187984 */ /* 0x000e280008000800 */
[----:B------:R-:W-:Y:S01]  /*1d50*/  IMAD.IADD R5, R4, 0x1, R5 ;  /* 0x0000000104057824 */ /* 0x000fe200078e0205 */
[----:B------:R-:W0:Y:S03]  /*1d60*/  LDS.64 R6, [UR6+0x10058] ;  /* 0x01005806ff067984 */ /* 0x000e260008000a00 */
[----:B-----5:R-:W-:Y:S01]  /*1d70*/  IMAD.IADD R16, R5, 0x1, R16 ;  /* 0x0000000105107824 */ /* 0x020fe200078e0210 */
[----:B------:R-:W5:Y:S04]  /*1d80*/  LDS R20, [UR6+0x10060] ;  /* 0x01006006ff147984 */ /* 0x000f680008000800 */
[----:B------:R-:W-:Y:S01]  /*1d90*/  IADD3 R17, PT, PT, R16, R17, RZ ;  /* 0x0000001110117210 */ /* 0x000fe20007ffe0ff */
[----:B------:R-:W5:Y:S04]  /*1da0*/  LDS R25, [UR6+0x10064] ;  /* 0x01006406ff197984 */ /* 0x000f680008000800 */
[----:B------:R-:W-:Y:S01]  /*1db0*/  IMAD.IADD R2, R17, 0x1, R2 ;  /* 0x0000000111027824 */ /* 0x000fe200078e0202 */
[----:B------:R-:W-:Y:S03]  /*1dc0*/  STS.64 [UR6+0x10008], R12 ;  /* 0x0100080cff007988 */ /* 0x000fe60008000a06 */
[----:B------:R-:W-:Y:S01]  /*1dd0*/  IMAD.IADD R3, R2, 0x1, R3 ;  /* 0x0000000102037824 */ /* 0x000fe200078e0203 */
[----:B------:R-:W-:Y:S04]  /*1de0*/  STS [UR6+0x10004], R21 ;  /* 0x01000415ff007988 */ /* 0x000fe80008000806 */
[----:B------:R-:W-:Y:S01]  /*1df0*/  IADD3 R18, PT, PT, R3, R18, RZ ;  /* 0x0000001203127210 */ /* 0x000fe20007ffe0ff */
[----:B------:R-:W-:Y:S04]  /*1e00*/  STS [UR6+0x10010], R0 ;  /* 0x01001000ff007988 */ /* 0x000fe80008000806 */
[----:B------:R-:W-:Y:S01]  /*1e10*/  IMAD.IADD R23, R18, 0x1, R23 ;  /* 0x0000000112177824 */ /* 0x000fe200078e0217 */
[----:B------:R-:W-:Y:S03]  /*1e20*/  STS [UR6+0x10014], R19 ;  /* 0x01001413ff007988 */ /* 0x000fe60008000806 */
[----:B-1----:R-:W-:Y:S01]  /*1e30*/  IMAD.IADD R10, R23, 0x1, R10 ;  /* 0x00000001170a7824 */ /* 0x002fe200078e020a */
[----:B------:R-:W-:Y:S04]  /*1e40*/  STS.64 [UR6+0x10018], R4 ;  /* 0x01001804ff007988 */ /* 0x000fe80008000a06 */
[----:B------:R-:W-:Y:S01]  /*1e50*/  IADD3 R11, PT, PT, R10, R11, RZ ;  /* 0x0000000b0a0b7210 */ /* 0x000fe20007ffe0ff */
[----:B------:R-:W-:Y:S04]  /*1e60*/  STS [UR6+0x10020], R16 ;  /* 0x01002010ff007988 */ /* 0x000fe80008000806 */
[----:B--2---:R-:W-:Y:S01]  /*1e70*/  IMAD.IADD R27, R11, 0x1, R14 ;  /* 0x000000010b1b7824 */ /* 0x004fe200078e020e */
[----:B------:R-:W-:Y:S03]  /*1e80*/  STS [UR6+0x10024], R17 ;  /* 0x01002411ff007988 */ /* 0x000fe60008000806 */
[----:B------:R-:W-:Y:S01]  /*1e90*/  IMAD.IADD R29, R27, 0x1, R26 ;  /* 0x000000011b1d7824 */ /* 0x000fe200078e021a */
[----:B------:R-:W1:Y:S04]  /*1ea0*/  LDS.64 R14, [UR6+0x10068] ;  /* 0x01006806ff0e7984 */ /* 0x000e680008000a00 */
[----:B---3--:R-:W-:Y:S01]  /*1eb0*/  IADD3 R8, PT, PT, R29, R8, RZ ;  /* 0x000000081d087210 */ /* 0x008fe20007ffe0ff */
[----:B------:R2:W-:Y:S04]  /*1ec0*/  STS.64 [UR6+0x10028], R2 ;  /* 0x01002802ff007988 */ /* 0x0005e80008000a06 */
[----:B------:R-:W-:Y:S01]  /*1ed0*/  IMAD.IADD R9, R8, 0x1, R9 ;  /* 0x0000000108097824 */ /* 0x000fe200078e0209 */
[----:B------:R2:W-:Y:S03]  /*1ee0*/  STS [UR6+0x10030], R18 ;  /* 0x01003012ff007988 */ /* 0x0005e60008000806 */
[----:B----4-:R-:W-:Y:S01]  /*1ef0*/  IMAD.IADD R31, R9, 0x1, R22 ;  /* 0x00000001091f7824 */ /* 0x010fe200078e0216 */
[----:B------:R2:W-:Y:S04]  /*1f00*/  STS [UR6+0x10034], R23 ;  /* 0x01003417ff007988 */ /* 0x0005e80008000806 */
[----:B0-----:R-:W-:Y:S01]  /*1f10*/  IADD3 R33, PT, PT, R31, R24, RZ ;  /* 0x000000181f217210 */ /* 0x001fe20007ffe0ff */
[----:B------:R2:W-:Y:S04]  /*1f20*/  STS.64 [UR6+0x10038], R10 ;  /* 0x0100380aff007988 */ /* 0x0005e80008000a06 */
[----:B------:R-:W-:Y:S01]  /*1f30*/  IMAD.IADD R6, R33, 0x1, R6 ;  /* 0x0000000121067824 */ /* 0x000fe200078e0206 */
[----:B------:R2:W-:Y:S03]  /*1f40*/  STS [UR6+0x10040], R27 ;  /* 0x0100401bff007988 */ /* 0x0005e60008000806 */
[----:B------:R-:W-:Y:S01]  /*1f50*/  IMAD.IADD R7, R6, 0x1, R7 ;  /* 0x0000000106077824 */ /* 0x000fe200078e0207 */
[----:B------:R2:W-:Y:S04]  /*1f60*/  STS [UR6+0x10044], R29 ;  /* 0x0100441dff007988 */ /* 0x0005e80008000806 */
[----:B-----5:R-:W-:Y:S01]  /*1f70*/  IADD3 R20, PT, PT, R7, R20, RZ ;  /* 0x0000001407147210 */ /* 0x020fe20007ffe0ff */
[----:B------:R2:W-:Y:S04]  /*1f80*/  STS.64 [UR6+0x10048], R8 ;  /* 0x01004808ff007988 */ /* 0x0005e80008000a06 */
[----:B------:R-:W-:Y:S01]  /*1f90*/  IMAD.IADD R25, R20, 0x1, R25 ;  /* 0x0000000114197824 */ /* 0x000fe200078e0219 */
[----:B------:R2:W-:Y:S03]  /*1fa0*/  STS [UR6+0x10050], R31 ;  /* 0x0100501fff007988 */ /* 0x0005e60008000806 */
[----:B-1----:R-:W-:Y:S01]  /*1fb0*/  IMAD.IADD R14, R25, 0x1, R14 ;  /* 0x00000001190e7824 */ /* 0x002fe200078e020e */
[----:B------:R2:W-:Y:S04]  /*1fc0*/  STS [UR6+0x10054], R33 ;  /* 0x01005421ff007988 */ /* 0x0005e80008000806 */
[----:B------:R-:W-:Y:S01]  /*1fd0*/  IADD3 R15, PT, PT, R14, R15, RZ ;  /* 0x0000000f0e0f7210 */ /* 0x000fe20007ffe0ff */
[----:B------:R2:W-:Y:S04]  /*1fe0*/  STS.64 [UR6+0x10058], R6 ;  /* 0x01005806ff007988 */ /* 0x0005e80008000a06 */
[----:B------:R2:W-:Y:S04]  /*1ff0*/  STS [UR6+0x10060], R20 ;  /* 0x01006014ff007988 */ /* 0x0005e80008000806 */
[----:B------:R2:W-:Y:S04]  /*2000*/  STS [UR6+0x10064], R25 ;  /* 0x01006419ff007988 */ /* 0x0005e80008000806 */
[----:B------:R2:W-:Y:S02]  /*2010*/  STS.64 [UR6+0x10068], R14 ;  /* 0x0100680eff007988 */ /* 0x0005e40008000a06 */
.L_x_147:
[----:B0-----:R-:W0:Y:S01]  /*2020*/  LDS R0, [UR4] ;  /* 0x00000004ff007984 */ /* 0x001e220008000800 */
[----:B------:R-:W-:-:S03]  /*2030*/  UIADD3 UR5, UPT, UPT, UR5, 0x110, URZ ;  /* 0x0000011005057890 */ /* 0x000fc6000fffe0ff */
[----:B--2---:R-:W1:Y:S01]  /*2040*/  LDS R2, [UR4+0x4] ;  /* 0x00000404ff027984 */ /* 0x004e620008000800 */
[----:B------:R-:W-:-:S03]  /*2050*/  UISETP.NE.AND UP0, UPT, UR5, 0x11af4, UPT ;  /* 0x00011af40500788c */ /* 0x000fc6000bf05270 */
[----:B------:R-:W2:Y:S04]  /*2060*/  LDS.64 R18, [UR4+0x8] ;  /* 0x00000804ff127984 */ /* 0x000ea80008000a00 */
[----:B------:R-:W3:Y:S04]  /*2070*/  LDS R6, [UR4+0x10] ;  /* 0x00001004ff067984 */ /* 0x000ee80008000800 */
[----:B------:R-:W4:Y:S04]  /*2080*/  LDS R12, [UR4+0x14] ;  /* 0x00001404ff0c7984 */ /* 0x000f280008000800 */
[----:B------:R-:W5:Y:S04]  /*2090*/  LDS.64 R10, [UR4+0x18] ;  /* 0x00001804ff0a7984 */ /* 0x000f680008000a00 */
[----:B------:R-:W5:Y:S04]  /*20a0*/  LDS R8, [UR4+0x20] ;  /* 0x00002004ff087984 */ /* 0x000f680008000800 */
[----:B------:R-:W5:Y:S04]  /*20b0*/  LDS R7, [UR4+0x24] ;  /* 0x00002404ff077984 */ /* 0x000f680008000800 */
[----:B------:R-:W-:Y:S04]  /*20c0*/  LDS R16, [UR4+0x30] ;  /* 0x00003004ff107984 */ /* 0x000fe80008000800 */
[----:B------:R-:W-:Y:S01]  /*20d0*/  LDS R4, [UR4+0x34] ;  /* 0x00003404ff047984 */ /* 0x000fe20008000800 */
[----:B0-----:R-:W-:-:S03]  /*20e0*/  IMAD.IADD R5, R0, 0x1, R15 ;  /* 0x0000000100057824 */ /* 0x001fc600078e020f */
[----:B------:R-:W-:Y:S01]  /*20f0*/  LDS.64 R20, [UR4+0x38] ;  /* 0x00003804ff147984 */ /* 0x000fe20008000a00 */
[----:B-1----:R-:W-:-:S03]  /*2100*/  IMAD.IADD R2, R5, 0x1, R2 ;  /* 0x0000000105027824 */ /* 0x002fc600078e0202 */
[----:B------:R-:W0:Y:S02]  /*2110*/  LDS.64 R14, [UR4+0x28] ;  /* 0x00002804ff0e7984 */ /* 0x000e240008000a00 */
[----:B--2---:R-:W-:Y:S02]  /*2120*/  IADD3 R18, PT, PT, R2, R18, RZ ;  /* 0x0000001202127210 */ /* 0x004fe40007ffe0ff */
[----:B------:R-:W1:Y:S03]  /*2130*/  LDS R24, [UR4+0x40] ;  /* 0x00004004ff187984 */ /* 0x000e660008000800 */
[----:B------:R-:W-:Y:S01]  /*2140*/  IMAD.IADD R19, R18, 0x1, R19 ;  /* 0x0000000112137824 */ /* 0x000fe200078e0213 */
[----:B------:R-:W2:Y:S03]  /*2150*/  LDS R25, [UR4+0x44] ;  /* 0x00004404ff197984 */ /* 0x000ea60008000800 */
[----:B---3--:R-:W-:Y:S01]  /*2160*/  IMAD.IADD R3, R19, 0x1, R6 ;  /* 0x0000000113037824 */ /* 0x008fe200078e0206 */
[----:B------:R-:W-:Y:S04]  /*2170*/  LDS R22, [UR4+0x50] ;  /* 0x00005004ff167984 */ /* 0x000fe80008000800 */
[----:B----4-:R-:W-:Y:S01]  /*2180*/  IADD3 R6, PT, PT, R3, R12, RZ ;  /* 0x0000000c03067210 */ /* 0x010fe20007ffe0ff */
[----:B------:R-:W-:Y:S04]  /*2190*/  LDS R23, [UR4+0x60] ;  /* 0x00006004ff177984 */ /* 0x000fe80008000800 */
[----:B-----5:R-:W-:Y:S01]  /*21a0*/  IMAD.IADD R10, R6, 0x1, R10 ;  /* 0x00000001060a7824 */ /* 0x020fe200078e020a */
[----:B------:R-:W3:Y:S03]  /*21b0*/  LDS.64 R12, [UR4+0x48] ;  /* 0x00004804ff0c7984 */ /* 0x000ee60008000a00 */
[----:B------:R-:W-:Y:S01]  /*21c0*/  IMAD.IADD R11, R10, 0x1, R11 ;  /* 0x000000010a0b7824 */ /* 0x000fe200078e020b */
[----:B------:R2:W-:Y:S04]  /*21d0*/  STS.64 [UR4+0x8], R18 ;  /* 0x00000812ff007988 */ /* 0x0005e80008000a04 */
[----:B------:R-:W-:Y:S01]  /*21e0*/  IADD3 R0, PT, PT, R11, R8, RZ ;  /* 0x000000080b007210 */ /* 0x000fe20007ffe0ff */
[----:B------:R-:W-:Y:S04]  /*21f0*/  LDS R18, [UR4+0x64] ;  /* 0x00006404ff127984 */ /* 0x000fe80008000800 */
[----:B------:R-:W-:Y:S01]  /*2200*/  IMAD.IADD R7, R0, 0x1, R7 ;  /* 0x0000000100077824 */ /* 0x000fe200078e0207 */
[----:B------:R-:W4:Y:S03]  /*2210*/  LDS R8, [UR4+0x54] ;  /* 0x00005404ff087984 */ /* 0x000f260008000800 */
[----:B0-----:R-:W-:Y:S01]  /*2220*/  IMAD.IADD R14, R7, 0x1, R14 ;  /* 0x00000001070e7824 */ /* 0x001fe200078e020e */
[----:B------:R-:W-:Y:S04]  /*2230*/  STS.64 [UR4+0x18], R10 ;  /* 0x0000180aff007988 */ /* 0x000fe80008000a04 */
[----:B------:R-:W-:Y:S01]  /*2240*/  IADD3 R15, PT, PT, R14, R15, RZ ;  /* 0x0000000f0e0f7210 */ /* 0x000fe20007ffe0ff */
[----:B------:R-:W-:Y:S04]  /*2250*/  LDS.64 R10, [UR4+0x68] ;  /* 0x00006804ff0a7984 */ /* 0x000fe80008000a00 */
[----:B------:R-:W-:Y:S01]  /*2260*/  IMAD.IADD R9, R15, 0x1, R16 ;  /* 0x000000010f097824 */ /* 0x000fe200078e0210 */
[----:B------:R-:W-:Y:S03]  /*2270*/  LDS R26, [UR4+0x74] ;  /* 0x00007404ff1a7984 */ /* 0x000fe60008000800 */
[----:B------:R-:W-:Y:S01]  /*2280*/  IMAD.IADD R4, R9, 0x1, R4 ;  /* 0x0000000109047824 */ /* 0x000fe200078e0204 */
[----:B------:R-:W0:Y:S04]  /*2290*/  LDS.64 R16, [UR4+0x58] ;  /* 0x00005804ff107984 */ /* 0x000e280008000a00 */
[----:B------:R-:W-:Y:S01]  /*22a0*/  IADD3 R20, PT, PT, R4, R20, RZ ;  /* 0x0000001404147210 */ /* 0x000fe20007ffe0ff */
[----:B------:R-:W-:Y:S04]  /*22b0*/  STS.64 [UR4+0x28], R14 ;  /* 0x0000280eff007988 */ /* 0x000fe80008000a04 */
[----:B------:R-:W-:Y:S01]  /*22c0*/  IMAD.IADD R21, R20, 0x1, R21 ;  /* 0x0000000114157824 */ /* 0x000fe200078e0215 */
[----:B------:R-:W-:Y:S03]  /*22d0*/  LDS.64 R14, [UR4+0x78] ;  /* 0x00007804ff0e7984 */ /* 0x000fe60008000a00 */
[----:B-1----:R-:W-:Y:S01]  /*22e0*/  IMAD.IADD R24, R21, 0x1, R24 ;  /* 0x0000000115187824 */ /* 0x002fe200078e0218 */
[----:B------:R-:W-:Y:S04]  /*22f0*/  STS.64 [UR4+0x38], R20 ;  /* 0x00003814ff007988 */ /* 0x000fe80008000a04 */
[----:B--2---:R-:W-:Y:S01]  /*2300*/  IADD3 R19, PT, PT, R24, R25, RZ ;  /* 0x0000001918137210 */ /* 0x004fe20007ffe0ff */
[----:B------:R-:W-:Y:S04]  /*2310*/  LDS R20, [UR4+0x80] ;  /* 0x00008004ff147984 */ /* 0x000fe80008000800 */
[----:B---3--:R-:W-:Y:S01]  /*2320*/  IMAD.IADD R12, R19, 0x1, R12 ;  /* 0x00000001130c7824 */ /* 0x008fe200078e020c */
[----:B------:R-:W1:Y:S03]  /*2330*/  LDS R25, [UR4+0x70] ;  /* 0x00007004ff197984 */ /* 0x000e660008000800 */
[----:B------:R-:W-:Y:S01]  /*2340*/  IMAD.IADD R13, R12, 0x1, R13 ;  /* 0x000000010c0d7824 */ /* 0x000fe200078e020d */
[----:B------:R-:W2:Y:S04]  /*2350*/  LDS R21, [UR4+0x84] ;  /* 0x00008404ff157984 */ /* 0x000ea80008000800 */
[----:B------:R-:W-:Y:S01]  /*2360*/  IADD3 R22, PT, PT, R13, R22, RZ ;  /* 0x000000160d167210 */ /* 0x000fe20007ffe0ff */
[----:B------:R-:W-:Y:S04]  /*2370*/  STS.64 [UR4+0x48], R12 ;  /* 0x0000480cff007988 */ /* 0x000fe80008000a04 */
[----:B----4-:R-:W-:Y:S01]  /*2380*/  IMAD.IADD R8, R22, 0x1, R8 ;  /* 0x0000000116087824 */ /* 0x010fe200078e0208 */
[----:B------:R-:W3:Y:S03]  /*2390*/  LDS.64 R12, [UR4+0x88] ;  /* 0x00008804ff0c7984 */ /* 0x000ee60008000a00 */
[----:B0-----:R-:W-:Y:S01]  /*23a0*/  IMAD.IADD R16, R8, 0x1, R16 ;  /* 0x0000000108107824 */ /* 0x001fe200078e0210 */
[----:B------:R-:W-:Y:S04]  /*23b0*/  LDS R27, [UR4+0xa0] ;  /* 0x0000a004ff1b7984 */ /* 0x000fe80008000800 */
[----:B------:R-:W-:Y:S01]  /*23c0*/  IADD3 R17, PT, PT, R16, R17, RZ ;  /* 0x0000001110117210 */ /* 0x000fe20007ffe0ff */
[----:B------:R-:W-:Y:S04]  /*23d0*/  STS [UR4], R5 ;  /* 0x00000005ff007988 */ /* 0x000fe80008000804 */
[----:B------:R-:W-:Y:S01]  /*23e0*/  IMAD.IADD R23, R17, 0x1, R23 ;  /* 0x0000000111177824 */ /* 0x000fe200078e0217 */
[----:B------:R-:W-:Y:S03]  /*23f0*/  STS.64 [UR4+0x58], R16 ;  /* 0x00005810ff007988 */ /* 0x000fe60008000a04 */
[----:B------:R-:W-:Y:S01]  /*2400*/  IMAD.IADD R18, R23, 0x1, R18 ;  /* 0x0000000117127824 */ /* 0x000fe200078e0212 */
[----:B------:R-:W0:Y:S04]  /*2410*/  LDS R16, [UR4+0x90] ;  /* 0x00009004ff107984 */ /* 0x000e280008000800 */
[----:B------:R-:W-:Y:S01]  /*2420*/  IADD3 R10, PT, PT, R18, R10, RZ ;  /* 0x0000000a120a7210 */ /* 0x000fe20007ffe0ff */
[----:B------:R-:W4:Y:S04]  /*2430*/  LDS R17, [UR4+0x94] ;  /* 0x00009404ff117984 */ /* 0x000f280008000800 */
[----:B------:R-:W-:Y:S01]  /*2440*/  IMAD.IADD R11, R10, 0x1, R11 ;  /* 0x000000010a0b7824 */ /* 0x000fe200078e020b */
[----:B------:R-:W-:Y:S03]  /*2450*/  LDS R5, [UR4+0xa4] ;  /* 0x0000a404ff057984 */ /* 0x000fe60008000800 */
[----:B-1----:R-:W-:Y:S01]  /*2460*/  IMAD.IADD R25, R11, 0x1, R25 ;  /* 0x000000010b197824 */ /* 0x002fe200078e0219 */
[----:B------:R-:W-:Y:S04]  /*2470*/  STS.64 [UR4+0x68], R10 ;  /* 0x0000680aff007988 */ /* 0x000fe80008000a04 */
[----:B------:R-:W-:Y:S01]  /*2480*/  IADD3 R26, PT, PT, R25, R26, RZ ;  /* 0x0000001a191a7210 */ /* 0x000fe20007ffe0ff */
[----:B------:R-:W1:Y:S04]  /*2490*/  LDS.64 R10, [UR4+0x98] ;  /* 0x00009804ff0a7984 */ /* 0x000e680008000a00 */
[----:B------:R-:W-:Y:S01]  /*24a0*/  IMAD.IADD R14, R26, 0x1, R14 ;  /* 0x000000011a0e7824 */ /* 0x000fe200078e020e */
[----:B------:R-:W-:Y:S03]  /*24b0*/  STS [UR4+0x4], R2 ;  /* 0x00000402ff007988 */ /* 0x000fe60008000804 */
[----:B------:R-:W-:Y:S01]  /*24c0*/  IMAD.IADD R15, R14, 0x1, R15 ;  /* 0x000000010e0f7824 */ /* 0x000fe200078e020f */
[----:B------:R-:W-:Y:S04]  /*24d0*/  STS [UR4+0x10], R3 ;  /* 0x00001003ff007988 */ /* 0x000fe80008000804 */
[----:B------:R-:W-:Y:S01]  /*24e0*/  IADD3 R20, PT, PT, R15, R20, RZ ;  /* 0x000000140f147210 */ /* 0x000fe20007ffe0ff */
[----:B------:R-:W-:Y:S04]  /*24f0*/  STS.64 [UR4+0x78], R14 ;  /* 0x0000780eff007988 */ /* 0x000fe80008000a04 */
[----:B--2---:R-:W-:Y:S01]  /*2500*/  IMAD.IADD R21, R20, 0x1, R21 ;  /* 0x0000000114157824 */ /* 0x004fe200078e0215 */
[----:B------:R-:W2:Y:S03]  /*2510*/  LDS.64 R14, [UR4+0xa8] ;  /* 0x0000a804ff0e7984 */ /* 0x000ea60008000a00 */
[----:B---3--:R-:W-:Y:S01]  /*2520*/  IMAD.IADD R12, R21, 0x1, R12 ;  /* 0x00000001150c7824 */ /* 0x008fe200078e020c */
[----:B------:R-:W-:Y:S04]  /*2530*/  LDS.64 R2, [UR4+0xb8] ;  /* 0x0000b804ff027984 */ /* 0x000fe80008000a00 */
[----:B------:R-:W-:Y:S01]  /*2540*/  IADD3 R13, PT, PT, R12, R13, RZ ;  /* 0x0000000d0c0d7210 */ /* 0x000fe20007ffe0ff */
[----:B------:R-:W-:Y:S04]  /*2550*/  STS [UR4+0x20], R0 ;  /* 0x00002000ff007988 */ /* 0x000fe80008000804 */
[----:B------:R-:W-:Y:S01]  /*2560*/  STS.64 [UR4+0x88], R12 ;  /* 0x0000880cff007988 */ /* 0x000fe20008000a04 */
[----:B0-----:R-:W-:-:S03]  /*2570*/  IMAD.IADD R16, R13, 0x1, R16 ;  /* 0x000000010d107824 */ /* 0x001fc600078e0210 */
[----:B------:R-:W0:Y:S01]  /*2580*/  LDS R12, [UR4+0xb0] ;  /* 0x0000b004ff0c7984 */ /* 0x000e220008000800 */
[----:B----4-:R-:W-:-:S03]  /*2590*/  IMAD.IADD R17, R16, 0x1, R17 ;  /* 0x0000000110117824 */ /* 0x010fc600078e0211 */
[----:B------:R-:W3:Y:S02]  /*25a0*/  LDS R13, [UR4+0xb4] ;  /* 0x0000b404ff0d7984 */ /* 0x000ee40008000800 */
[----:B-1----:R-:W-:Y:S02]  /*25b0*/  IADD3 R10, PT, PT, R17, R10, RZ ;  /* 0x0000000a110a7210 */ /* 0x002fe40007ffe0ff */
[----:B------:R-:W1:Y:S03]  /*25c0*/  LDS R0, [UR4+0xc0] ;  /* 0x0000c004ff007984 */ /* 0x000e660008000800 */
[----:B------:R-:W-:Y:S01]  /*25d0*/  IMAD.IADD R11, R10, 0x1, R11 ;  /* 0x000000010a0b7824 */ /* 0x000fe200078e020b */
[----:B------:R-:W-:Y:S03]  /*25e0*/  STS [UR4+0x30], R9 ;  /* 0x00003009ff007988 */ /* 0x000fe60008000804 */
[----:B------:R-:W-:Y:S01]  /*25f0*/  IMAD.IADD R27, R11, 0x1, R27 ;  /* 0x000000010b1b7824 */ /* 0x000fe200078e021b */
[----:B------:R-:W4:Y:S04]  /*2600*/  LDS R9, [UR4+0xc4] ;  /* 0x0000c404ff097984 */ /* 0x000f280008000800 */
[----:B------:R5:W-:Y:S04]  /*2610*/  STS.64 [UR4+0x98], R10 ;  /* 0x0000980aff007988 */ /* 0x000be80008000a04 */
[----:B------:R-:W-:Y:S04]  /*2620*/  STS [UR4+0x14], R6 ;  /* 0x00001406ff007988 */ /* 0x000fe80008000804 */
[----:B------:R-:W-:Y:S01]  /*2630*/  STS [UR4+0x24], R7 ;  /* 0x00002407ff007988 */ /* 0x000fe20008000804 */
[----:B-----5:R-:W-:-:S03]  /*2640*/  IADD3 R10, PT, PT, R27, R5, RZ ;  /* 0x000000051b0a7210 */ /* 0x020fc60007ffe0ff */
[----:B------:R-:W5:Y:S02]  /*2650*/  LDS.64 R6, [UR4+0xc8] ;  /* 0x0000c804ff067984 */ /* 0x000f640008000a00 */
[----:B--2---:R-:W-:Y:S02]  /*2660*/  IMAD.IADD R14, R10, 0x1, R14 ;  /* 0x000000010a0e7824 */ /* 0x004fe400078e020e */
[----:B------:R-:W2:Y:S02]  /*2670*/  LDS R11, [UR4+0xd0] ;  /* 0x0000d004ff0b7984 */ /* 0x000ea40008000800 */
[----:B------:R-:W-:Y:S02]  /*2680*/  IMAD.IADD R15, R14, 0x1, R15 ;  /* 0x000000010e0f7824 */ /* 0x000fe400078e020f */
[----:B------:R0:W-:Y:S04]  /*2690*/  STS [UR4+0x50], R22 ;  /* 0x00005016ff007988 */ /* 0x0001e80008000804 */
[----:B------:R-:W-:Y:S01]  /*26a0*/  STS [UR4+0x44], R19 ;  /* 0x00004413ff007988 */ /* 0x000fe20008000804 */
[----:B0-----:R-:W-:-:S03]  /*26b0*/  IADD3 R22, PT, PT, R15, R12, RZ ;  /* 0x0000000c0f167210 */ /* 0x001fc60007ffe0ff */
[----:B------:R-:W0:Y:S04]  /*26c0*/  LDS R19, [UR4+0xd4] ;  /* 0x0000d404ff137984 */ /* 0x000e280008000800 */
[----:B------:R3:W-:Y:S04]  /*26d0*/  STS [UR4+0x40], R24 ;  /* 0x00004018ff007988 */ /* 0x0007e80008000804 */
[----:B------:R-:W-:Y:S01]  /*26e0*/  STS [UR4+0x34], R4 ;  /* 0x00003404ff007988 */ /* 0x000fe20008000804 */
[----:B---3--:R-:W-:-:S03]  /*26f0*/  IMAD.IADD R24, R22, 0x1, R13 ;  /* 0x0000000116187824 */ /* 0x008fc600078e020d */
[----:B------:R-:W3:Y:S01]  /*2700*/  LDS.64 R4, [UR4+0xd8] ;  /* 0x0000d804ff047984 */ /* 0x000ee20008000a00 */
[----:B------:R-:W-:-:S03]  /*2710*/  IMAD.IADD R2, R24, 0x1, R2 ;  /* 0x0000000118027824 */ /* 0x000fc600078e0202 */
[----:B------:R-:W-:Y:S02]  /*2720*/  STS [UR4+0x54], R8 ;  /* 0x00005408ff007988 */ /* 0x000fe40008000804 */
[----:B------:R-:W-:Y:S02]  /*2730*/  IADD3 R3, PT, PT, R2, R3, RZ ;  /* 0x0000000302037210 */ /* 0x000fe40007ffe0ff */
[----:B------:R-:W3:Y:S03]  /*2740*/  LDS R8, [UR4+0xe0] ;  /* 0x0000e004ff087984 */ /* 0x000ee60008000800 */
[----:B-1----:R-:W-:Y:S01]  /*2750*/  IMAD.IADD R0, R3, 0x1, R0 ;  /* 0x0000000103007824 */ /* 0x002fe200078e0200 */
[----:B------:R-:W-:Y:S03]  /*2760*/  STS [UR4+0x64], R18 ;  /* 0x00006412ff007988 */ /* 0x000fe60008000804 */
[----:B----4-:R-:W-:Y:S01]  /*2770*/  IMAD.IADD R9, R0, 0x1, R9 ;  /* 0x0000000100097824 */ /* 0x010fe200078e0209 */
[----:B------:R-:W1:Y:S04]  /*2780*/  LDS R18, [UR4+0xe4] ;  /* 0x0000e404ff127984 */ /* 0x000e680008000800 */
[----:B------:R-:W4:Y:S01]  /*2790*/  LDS.64 R12, [UR4+0xe8] ;  /* 0x0000e804ff0c7984 */ /* 0x000f220008000a00 */
[----:B-----5:R-:W-:-:S03]  /*27a0*/  IADD3 R6, PT, PT, R9, R6, RZ ;  /* 0x0000000609067210 */ /* 0x020fc60007ffe0ff */
[----:B------:R-:W-:Y:S02]  /*27b0*/  STS [UR4+0x60], R23 ;  /* 0x00006017ff007988 */ /* 0x000fe40008000804 */
[----:B------:R-:W-:Y:S02]  /*27c0*/  IMAD.IADD R7, R6, 0x1, R7 ;  /* 0x0000000106077824 */ /* 0x000fe400078e0207 */
[----:B------:R-:W5:Y:S02]  /*27d0*/  LDS R23, [UR4+0xf0] ;  /* 0x0000f004ff177984 */ /* 0x000f640008000800 */
[----:B--2---:R-:W-:Y:S02]  /*27e0*/  IMAD.IADD R11, R7, 0x1, R11 ;  /* 0x00000001070b7824 */ /* 0x004fe400078e020b */
[----:B------:R-:W-:Y:S03]  /*27f0*/  STS [UR4+0x70], R25 ;  /* 0x00007019ff007988 */ /* 0x000fe60008000804 */
[----:B0-----:R-:W-:Y:S01]  /*2800*/  IADD3 R19, PT, PT, R11, R19, RZ ;  /* 0x000000130b137210 */ /* 0x001fe20007ffe0ff */
[----:B------:R-:W0:Y:S04]  /*2810*/  LDS R25, [UR4+0xf4] ;  /* 0x0000f404ff197984 */ /* 0x000e280008000800 */
[----:B------:R-:W-:Y:S01]  /*2820*/  STS [UR4+0x80], R20 ;  /* 0x00008014ff007988 */ /* 0x000fe20008000804 */
[----:B---3--:R-:W-:-:S03]  /*2830*/  IMAD.IADD R4, R19, 0x1, R4 ;  /* 0x0000000113047824 */ /* 0x008fc600078e0204 */
[----:B------:R-:W-:Y:S01]  /*2840*/  STS [UR4+0x84], R21 ;  /* 0x00008415ff007988 */ /* 0x000fe20008000804 */
[----:B------:R-:W-:-:S03]  /*2850*/  IMAD.IADD R5, R4, 0x1, R5 ;  /* 0x0000000104057824 */ /* 0x000fc600078e0205 */
[----:B------:R-:W2:Y:S02]  /*2860*/  LDS.64 R20, [UR4+0xf8] ;  /* 0x0000f804ff147984 */ /* 0x000ea40008000a00 */
[----:B------:R-:W-:Y:S02]  /*2870*/  IADD3 R29, PT, PT, R5, R8, RZ ;  /* 0x00000008051d7210 */ /* 0x000fe40007ffe0ff */
[----:B------:R-:W-:Y:S04]  /*2880*/  STS [UR4+0x74], R26 ;  /* 0x0000741aff007988 */ /* 0x000fe80008000804 */
[----:B------:R-:W3:Y:S01]  /*2890*/  LDS R26, [UR4+0x100] ;  /* 0x00010004ff1a7984 */ /* 0x000ee20008000800 */
[----:B-1----:R-:W-:-:S03]  /*28a0*/  IMAD.IADD R31, R29, 0x1, R18 ;  /* 0x000000011d1f7824 */ /* 0x002fc600078e0212 */
[----:B------:R-:W-:Y:S01]  /*28b0*/  STS [UR4+0x90], R16 ;  /* 0x00009010ff007988 */ /* 0x000fe20008000804 */
[----:B----4-:R-:W-:-:S03]  /*28c0*/  IMAD.IADD R12, R31, 0x1, R12 ;  /* 0x000000011f0c7824 */ /* 0x010fc600078e020c */
[----:B------:R-:W-:Y:S02]  /*28d0*/  STS [UR4+0x94], R17 ;  /* 0x00009411ff007988 */ /* 0x000fe40008000804 */
[----:B------:R-:W-:Y:S02]  /*28e0*/  IADD3 R13, PT, PT, R12, R13, RZ ;  /* 0x0000000d0c0d7210 */ /* 0x000fe40007ffe0ff */
[----:B------:R-:W-:Y:S03]  /*28f0*/  STS [UR4+0xa0], R27 ;  /* 0x0000a01bff007988 */ /* 0x000fe60008000804 */
[----:B-----5:R-:W-:Y:S01]  /*2900*/  IMAD.IADD R8, R13, 0x1, R23 ;  /* 0x000000010d087824 */ /* 0x020fe200078e0217 */
[----:B------:R-:W-:Y:S03]  /*2910*/  STS [UR4+0xa4], R10 ;  /* 0x0000a40aff007988 */ /* 0x000fe60008000804 */
[----:B0-----:R-:W-:Y:S01]  /*2920*/  IMAD.IADD R25, R8, 0x1, R25 ;  /* 0x0000000108197824 */ /* 0x001fe200078e0219 */
[----:B------:R-:W-:Y:S04]  /*2930*/  STS.64 [UR4+0xa8], R14 ;  /* 0x0000a80eff007988 */ /* 0x000fe80008000a04 */
[----:B------:R-:W-:Y:S04]  /*2940*/  STS [UR4+0xb0], R22 ;  /* 0x0000b016ff007988 */ /* 0x000fe80008000804 */
[----:B------:R-:W-:Y:S01]  /*2950*/  STS [UR4+0xb4], R24 ;  /* 0x0000b418ff007988 */ /* 0x000fe20008000804 */
[----:B--2---:R-:W-:-:S03]  /*2960*/  IADD3 R20, PT, PT, R25, R20, RZ ;  /* 0x0000001419147210 */ /* 0x004fc60007ffe0ff */
[----:B------:R-:W-:Y:S02]  /*2970*/  STS.64 [UR4+0xb8], R2 ;  /* 0x0000b802ff007988 */ /* 0x000fe40008000a04 */
[----:B------:R-:W-:Y:S02]  /*2980*/  IMAD.IADD R21, R20, 0x1, R21 ;  /* 0x0000000114157824 */ /* 0x000fe400078e0215 */
[----:B------:R-:W-:Y:S02]  /*2990*/  STS [UR4+0xc0], R0 ;  /* 0x0000c000ff007988 */ /* 0x000fe40008000804 */
[----:B---3--:R-:W-:Y:S02]  /*29a0*/  IMAD.IADD R26, R26, 0x1, R21 ;  /* 0x000000011a1a7824 */ /* 0x008fe400078e0215 */
[----:B------:R-:W-:Y:S04]  /*29b0*/  STS [UR4+0xc4], R9 ;  /* 0x0000c409ff007988 */ /* 0x000fe80008000804 */
[----:B------:R-:W-:Y:S04]  /*29c0*/  STS.64 [UR4+0xc8], R6 ;  /* 0x0000c806ff007988 */ /* 0x000fe80008000a04 */
[----:B------:R-:W-:Y:S04]  /*29d0*/  STS [UR4+0xd0], R11 ;  /* 0x0000d00bff007988 */ /* 0x000fe80008000804 */
        /* <DEDUP_REMOVED lines=9> */
[----:B------:R-:W0:Y:S04]  /*2a70*/  LDS R3, [UR4+0x104] ;  /* 0x00010404ff037984 */ /* 0x000e280008000800 */
[----:B------:R-:W1:Y:S01]  /*2a80*/  LDS.64 R14, [UR4+0x108] ;  /* 0x00010804ff0e7984 */ /* 0x000e620008000a00 */
[----:B0-----:R-:W-:-:S05]  /*2a90*/  IADD3 R3, PT, PT, R26, R3, RZ ;  /* 0x000000031a037210 */ /* 0x001fca0007ffe0ff */
[----:B-1----:R-:W-:Y:S01]  /*2aa0*/  IMAD.IADD R14, R3, 0x1, R14 ;  /* 0x00000001030e7824 */ /* 0x002fe200078e020e */
[----:B------:R0:W-:Y:S03]  /*2ab0*/  STS [UR4+0x104], R3 ;  /* 0x00010403ff007988 */ /* 0x0001e60008000804 */
[----:B------:R-:W-:-:S05]  /*2ac0*/  IMAD.IADD R15, R14, 0x1, R15 ;  /* 0x000000010e0f7824 */ /* 0x000fca00078e020f */
[----:B------:R0:W-:Y:S01]  /*2ad0*/  STS.64 [UR4+0x108], R14 ;  /* 0x0001080eff007988 */ /* 0x0001e20008000a04 */
[----:B------:R-:W-:Y:S01]  /*2ae0*/  UIADD3 UR4, UPT, UPT, UR4, 0x110, URZ ;  /* 0x0000011004047890 */ /* 0x000fe2000fffe0ff */
[----:B------:R-:W-:Y:S11]  /*2af0*/  BRA.U UP0, `(.L_x_147) ;  /* 0xfffffff500487547 */ /* 0x000ff6000b83ffff */
[----:B0-----:R-:W0:Y:S01]  /*2b00*/  LDC.64 R2, c[0x0][0x390] ;  /* 0x0000e400ff027b82 */ /* 0x001e220000000a00 */
[----:B------:R-:W1:Y:S01]  /*2b10*/  LDCU.64 UR4, c[0x0][0x390] ;  /* 0x00007200ff0477ac */ /* 0x000e620008000a00 */
[----:B------:R-:W-:Y:S01]  /*2b20*/  HFMA2 R4, -RZ, RZ, 0, 0 ;  /* 0x00000000ff047431 */ /* 0x000fe200000001ff */
[----:B------:R-:W-:Y:S02]  /*2b30*/  UIADD3 UR7, UPT, UPT, UR6, 0x10030, URZ ;  /* 0x0001003006077890 */ /* 0x000fe4000fffe0ff */
[----:B-1----:R-:W-:-:S04]  /*2b40*/  UIADD3 UR4, UP0, UPT, UR4, 0x20, URZ ;  /* 0x0000002004047890 */ /* 0x002fc8000ff1e0ff */
[----:B------:R-:W-:Y:S01]  /*2b50*/  UIADD3.X UR5, UPT, UPT, URZ, UR5, URZ, UP0, !UPT ;  /* 0x00000005ff057290 */ /* 0x000fe200087fe4ff */
[----:B0-----:R0:W-:Y:S01]  /*2b60*/  STG.E desc[UR8][R2.64], RZ ;  /* 0x000000ff02007986 */ /* 0x0011e2000c101908 */
[----:B------:R-:W-:Y:S01]  /*2b70*/  IMAD.U32 R0, RZ, RZ, UR4 ;  /* 0x00000004ff007e24 */ /* 0x000fe2000f8e00ff */
[----:B------:R-:W-:-:S03]  /*2b80*/  UMOV UR4, 0x10000 ;  /* 0x0001000000047882 */ /* 0x000fc60000000000 */
[----:B------:R-:W-:-:S07]  /*2b90*/  IMAD.U32 R5, RZ, RZ, UR5 ;  /* 0x00000005ff057e24 */ /* 0x000fce000f8e00ff */
.L_x_148:
[----:B------:R-:W1:Y:S01]  /*2ba0*/  LDS.128 R24, [UR7+-0x30] ;  /* 0xffffd007ff187984 */ /* 0x000e620008000c00 */
[----:B0-----:R-:W-:Y:S01]  /*2bb0*/  MOV R2, R0 ;  /* 0x0000000000027202 */ /* 0x001fe20000000f00 */
[----:B------:R-:W-:Y:S01]  /*2bc0*/  IMAD.MOV.U32 R3, RZ, RZ, R5 ;  /* 0x000000ffff037224 */ /* 0x000fe200078e0005 */
[----:B------:R-:W-:Y:S01]  /*2bd0*/  UIADD3 UR4, UPT, UPT, UR4, 0x180, URZ ;  /* 0x0000018004047890 */ /* 0x000fe2000fffe0ff */
[----:B------:R-:W0:Y:S01]  /*2be0*/  LDS.128 R8, [UR7+-0x20] ;  /* 0xffffe007ff087984 */ /* 0x000e220008000c00 */
[----:B------:R-:W-:Y:S02]  /*2bf0*/  IADD3 R0, P0, PT, R2, 0x180, RZ ;  /* 0x0000018002007810 */ /* 0x000fe40007f1e0ff */
[----:B------:R-:W-:Y:S01]  /*2c00*/  UISETP.NE.AND UP0, UPT, UR4, 0x11b00, UPT ;  /* 0x00011b000400788c */ /* 0x000fe2000bf05270 */
[----:B---3--:R-:W-:Y:S04]  /*2c10*/  LDS.128 R12, [UR7+-0x10] ;  /* 0xfffff007ff0c7984 */ /* 0x008fe80008000c00 */
[----:B------:R-:W2:Y:S04]  /*2c20*/  LDS.128 R20, [UR7] ;  /* 0x00000007ff147984 */ /* 0x000ea80008000c00 */
[----:B------:R-:W3:Y:S01]  /*2c30*/  LDS.128 R16, [UR7+0x10] ;  /* 0x00001007ff107984 */ /* 0x000ee20008000c00 */
[----:B-1----:R-:W-:Y:S01]  /*2c40*/  IMAD.MOV.U32 R5, RZ, RZ, R24 ;  /* 0x000000ffff057224 */ /* 0x002fe200078e0018 */
[----:B------:R-:W-:Y:S01]  /*2c50*/  MOV R6, R25 ;  /* 0x0000001900067202 */ /* 0x000fe20000000f00 */
[----:B------:R-:W-:Y:S01]  /*2c60*/  IMAD.MOV.U32 R7, RZ, RZ, R26 ;  /* 0x000000ffff077224 */ /* 0x000fe200078e001a */
[----:B------:R1:W-:Y:S04]  /*2c70*/  STG.E desc[UR8][R2.64+-0x1c], R24 ;  /* 0xffffe41802007986 */ /* 0x0003e8000c101908 */
[----:B------:R0:W-:Y:S04]  /*2c80*/  STG.E desc[UR8][R2.64+-0x18], R25 ;  /* 0xffffe81902007986 */ /* 0x0001e8000c101908 */
[----:B------:R4:W-:Y:S04]  /*2c90*/  STG.E desc[UR8][R2.64+-0x14], R26 ;  /* 0xffffec1a02007986 */ /* 0x0009e8000c101908 */
[----:B------:R-:W-:Y:S01]  /*2ca0*/  STS.128 [UR7+-0x30], R4 ;  /* 0xffffd004ff007988 */ /* 0x000fe20008000c07 */
[----:B-1----:R-:W-:-:S03]  /*2cb0*/  IMAD.MOV.U32 R24, RZ, RZ, R27 ;  /* 0x000000ffff187224 */ /* 0x002fc600078e001b */
[----:B------:R1:W-:Y:S01]  /*2cc0*/  STG.E desc[UR8][R2.64+-0x10], R27 ;  /* 0xfffff01b02007986 */ /* 0x0003e2000c101908 */
[----:B0-----:R-:W-:Y:S01]  /*2cd0*/  MOV R25, R8 ;  /* 0x0000000800197202 */ /* 0x001fe20000000f00 */
[----:B----4-:R-:W-:Y:S02]  /*2ce0*/  IMAD.MOV.U32 R26, RZ, RZ, R9 ;  /* 0x000000ffff1a7224 */ /* 0x010fe400078e0009 */
[----:B------:R-:W0:Y:S04]  /*2cf0*/  LDS.128 R4, [UR7+0x20] ;  /* 0x00002007ff047984 */ /* 0x000e280008000c00 */
[----:B------:R-:W-:Y:S01]  /*2d00*/  STG.E desc[UR8][R2.64+-0xc], R8 ;  /* 0xfffff40802007986 */ /* 0x000fe2000c101908 */
[----:B-1----:R-:W-:-:S03]  /*2d10*/  IMAD.MOV.U32 R27, RZ, RZ, R10 ;  /* 0x000000ffff1b7224 */ /* 0x002fc600078e000a */
[----:B------:R-:W-:Y:S04]  /*2d20*/  STG.E desc[UR8][R2.64+-0x8], R9 ;  /* 0xfffff80902007986 */ /* 0x000fe8000c101908 */
[----:B------:R1:W-:Y:S04]  /*2d30*/  STS.128 [UR7+-0x20], R24 ;  /* 0xffffe018ff007988 */ /* 0x0003e80008000c07 */
[----:B------:R-:W-:Y:S04]  /*2d40*/  STG.E desc[UR8][R2.64+-0x4], R10 ;  /* 0xfffffc0a02007986 */ /* 0x000fe8000c101908 */
[----:B------:R-:W-:Y:S04]  /*2d50*/  STG.E desc[UR8][R2.64], R11 ;  /* 0x0000000b02007986 */ /* 0x000fe8000c101908 */
[----:B--2---:R-:W-:Y:S01]  /*2d60*/  STG.E desc[UR8][R2.64+0x14], R20 ;  /* 0x0000141402007986 */ /* 0x004fe2000c101908 */
[----:B-1----:R-:W-:Y:S01]  /*2d70*/  MOV R24, R11 ;  /* 0x0000000b00187202 */ /* 0x002fe20000000f00 */
[----:B------:R-:W-:-:S02]  /*2d80*/  IMAD.MOV.U32 R25, RZ, RZ, R12 ;  /* 0x000000ffff197224 */ /* 0x000fc400078e000c */
[----:B------:R-:W-:Y:S01]  /*2d90*/  LDS.128 R8, [UR7+0x30] ;  /* 0x00003007ff087984 */ /* 0x000fe20008000c00 */
[----:B------:R-:W-:Y:S01]  /*2da0*/  IMAD.MOV.U32 R26, RZ, RZ, R13 ;  /* 0x000000ffff1a7224 */ /* 0x000fe200078e000d */
[----:B------:R-:W-:Y:S02]  /*2db0*/  MOV R27, R14 ;  /* 0x0000000e001b7202 */ /* 0x000fe40000000f00 */
[----:B------:R-:W-:Y:S04]  /*2dc0*/  STG.E desc[UR8][R2.64+0x18], R21 ;  /* 0x0000181502007986 */ /* 0x000fe8000c101908 */
[----:B------:R1:W-:Y:S04]  /*2dd0*/  STS.128 [UR7+-0x10], R24 ;  /* 0xfffff018ff007988 */ /* 0x0003e80008000c07 */
[----:B------:R-:W-:Y:S04]  /*2de0*/  STG.E desc[UR8][R2.64+0x1c], R22 ;  /* 0x00001c1602007986 */ /* 0x000fe8000c101908 */
[----:B------:R-:W-:Y:S04]  /*2df0*/  STG.E desc[UR8][R2.64+0x20], R23 ;  /* 0x0000201702007986 */ /* 0x000fe8000c101908 */
[----:B------:R-:W-:Y:S01]  /*2e00*/  STG.E desc[UR8][R2.64+0x4], R12 ;  /* 0x0000040c02007986 */ /* 0x000fe2000c101908 */
[----:B-1----:R-:W-:Y:S01]  /*2e10*/  IMAD.MOV.U32 R24, RZ, RZ, R15 ;  /* 0x000000ffff187224 */ /* 0x002fe200078e000f */
[----:B------:R-:W-:Y:S01]  /*2e20*/  MOV R26, R21 ;  /* 0x00000015001a7202 */ /* 0x000fe20000000f00 */
[----:B------:R-:W-:Y:S01]  /*2e30*/  IMAD.MOV.U32 R25, RZ, RZ, R20 ;  /* 0x000000ffff197224 */ /* 0x000fe200078e0014 */
[----:B------:R-:W-:Y:S01]  /*2e40*/  STG.E desc[UR8][R2.64+0x8], R13 ;  /* 0x0000080d02007986 */ /* 0x000fe2000c101908 */
[----:B------:R-:W-:-:S03]  /*2e50*/  IMAD.MOV.U32 R27, RZ, RZ, R22 ;  /* 0x000000ffff1b7224 */ /* 0x000fc600078e0016 */
[----:B------:R-:W-:Y:S04]  /*2e60*/  STG.E desc[UR8][R2.64+0xc], R14 ;  /* 0x00000c0e02007986 */ /* 0x000fe8000c101908 */
[----:B------:R1:W-:Y:S04]  /*2e70*/  STS.128 [UR7], R24 ;  /* 0x00000018ff007988 */ /* 0x0003e80008000c07 */
[----:B------:R-:W-:Y:S04]  /*2e80*/  STG.E desc[UR8][R2.64+0x10], R15 ;  /* 0x0000100f02007986 */ /* 0x000fe8000c101908 */
[----:B------:R-:W2:Y:S04]  /*2e90*/  LDS.128 R12, [UR7+0x40] ;  /* 0x00004007ff0c7984 */ /* 0x000ea80008000c00 */
[----:B---3--:R-:W-:Y:S01]  /*2ea0*/  STG.E desc[UR8][R2.64+0x24], R16 ;  /* 0x0000241002007986 */ /* 0x008fe2000c101908 */
[----:B-1----:R-:W-:Y:S01]  /*2eb0*/  IMAD.MOV.U32 R24, RZ, RZ, R23 ;  /* 0x000000ffff187224 */ /* 0x002fe200078e0017 */
[----:B------:R-:W-:Y:S01]  /*2ec0*/  MOV R25, R16 ;  /* 0x0000001000197202 */ /* 0x000fe20000000f00 */
[----:B------:R-:W-:Y:S01]  /*2ed0*/  IMAD.MOV.U32 R26, RZ, RZ, R17 ;  /* 0x000000ffff1a7224 */ /* 0x000fe200078e0011 */
[----:B------:R-:W1:Y:S01]  /*2ee0*/  LDS.128 R20, [UR7+0x50] ;  /* 0x00005007ff147984 */ /* 0x000e620008000c00 */
[----:B------:R-:W-:-:S03]  /*2ef0*/  IMAD.MOV.U32 R27, RZ, RZ, R18 ;  /* 0x000000ffff1b7224 */ /* 0x000fc600078e0012 */
[----:B------:R-:W-:Y:S04]  /*2f00*/  STG.E desc[UR8][R2.64+0x28], R17 ;  /* 0x0000281102007986 */ /* 0x000fe8000c101908 */
[----:B------:R3:W-:Y:S04]  /*2f10*/  STS.128 [UR7+0x10], R24 ;  /* 0x00001018ff007988 */ /* 0x0007e80008000c07 */
[----:B------:R-:W-:Y:S04]  /*2f20*/  STG.E desc[UR8][R2.64+0x2c], R18 ;  /* 0x00002c1202007986 */ /* 0x000fe8000c101908 */
[----:B------:R-:W-:Y:S04]  /*2f30*/  STG.E desc[UR8][R2.64+0x30], R19 ;  /* 0x0000301302007986 */ /* 0x000fe8000c101908 */
[----:B0-----:R-:W-:Y:S01]  /*2f40*/  STG.E desc[UR8][R2.64+0x34], R4 ;  /* 0x0000340402007986 */ /* 0x001fe2000c101908 */
[----:B---3--:R-:W-:Y:S01]  /*2f50*/  MOV R24, R19 ;  /* 0x0000001300187202 */ /* 0x008fe20000000f00 */
[----:B------:R-:W-:-:S02]  /*2f60*/  IMAD.MOV.U32 R25, RZ, RZ, R4 ;  /* 0x000000ffff197224 */ /* 0x000fc400078e0004 */
[----:B------:R-:W0:Y:S01]  /*2f70*/  LDS.128 R16, [UR7+0x60] ;  /* 0x00006007ff107984 */ /* 0x000e220008000c00 */
[----:B------:R-:W-:Y:S01]  /*2f80*/  IMAD.MOV.U32 R26, RZ, RZ, R5 ;  /* 0x000000ffff1a7224 */ /* 0x000fe200078e0005 */
[----:B------:R-:W-:Y:S02]  /*2f90*/  MOV R27, R6 ;  /* 0x00000006001b7202 */ /* 0x000fe40000000f00 */
[----:B------:R-:W-:Y:S01]  /*2fa0*/  STG.E desc[UR8][R2.64+0x38], R5 ;  /* 0x0000380502007986 */ /* 0x000fe2000c101908 */
[----:B--2---:R-:W-:-:S03]  /*2fb0*/  MOV R28, R15 ;  /* 0x0000000f001c7202 */ /* 0x004fc60000000f00 */
[----:B------:R2:W-:Y:S04]  /*2fc0*/  STS.128 [UR7+0x20], R24 ;  /* 0x00002018ff007988 */ /* 0x0005e80008000c07 */
[----:B------:R-:W-:Y:S04]  /*2fd0*/  STG.E desc[UR8][R2.64+0x3c], R6 ;  /* 0x00003c0602007986 */ /* 0x000fe8000c101908 */
[----:B------:R-:W-:Y:S01]  /*2fe0*/  STG.E desc[UR8][R2.64+0x40], R7 ;  /* 0x0000400702007986 */ /* 0x000fe2000c101908 */
[----:B-1----:R-:W-:Y:S01]  /*2ff0*/  IMAD.MOV.U32 R29, RZ, RZ, R20 ;  /* 0x000000ffff1d7224 */ /* 0x002fe200078e0014 */
[----:B------:R-:W-:Y:S01]  /*3000*/  MOV R31, R22 ;  /* 0x00000016001f7202 */ /* 0x000fe20000000f00 */
[----:B------:R-:W-:Y:S01]  /*3010*/  IMAD.MOV.U32 R30, RZ, RZ, R21 ;  /* 0x000000ffff1e7224 */ /* 0x000fe200078e0015 */
[----:B------:R-:W-:Y:S01]  /*3020*/  STG.E desc[UR8][R2.64+0x44], R8 ;  /* 0x0000440802007986 */ /* 0x000fe2000c101908 */
[----:B--2---:R-:W-:Y:S01]  /*3030*/  IMAD.MOV.U32 R24, RZ, RZ, R7 ;  /* 0x000000ffff187224 */ /* 0x004fe200078e0007 */
[----:B------:R-:W-:Y:S01]  /*3040*/  MOV R26, R9 ;  /* 0x00000009001a7202 */ /* 0x000fe20000000f00 */
[----:B------:R-:W-:Y:S01]  /*3050*/  IMAD.MOV.U32 R25, RZ, RZ, R8 ;  /* 0x000000ffff197224 */ /* 0x000fe200078e0008 */
[----:B------:R-:W-:Y:S01]  /*3060*/  LDS.128 R4, [UR7+0x70] ;  /* 0x00007007ff047984 */ /* 0x000fe20008000c00 */
[----:B------:R-:W-:-:S03]  /*3070*/  IMAD.MOV.U32 R27, RZ, RZ, R10 ;  /* 0x000000ffff1b7224 */ /* 0x000fc600078e000a */
[----:B------:R-:W-:Y:S04]  /*3080*/  STG.E desc[UR8][R2.64+0x48], R9 ;  /* 0x0000480902007986 */ /* 0x000fe8000c101908 */
[----:B------:R1:W-:Y:S04]  /*3090*/  STS.128 [UR7+0x30], R24 ;  /* 0x00003018ff007988 */ /* 0x0003e80008000c07 */
[----:B------:R-:W-:Y:S04]  /*30a0*/  STG.E desc[UR8][R2.64+0x4c], R10 ;  /* 0x00004c0a02007986 */ /* 0x000fe8000c101908 */
[----:B------:R-:W-:Y:S04]  /*30b0*/  STG.E desc[UR8][R2.64+0x50], R11 ;  /* 0x0000500b02007986 */ /* 0x000fe8000c101908 */
[----:B------:R2:W-:Y:S01]  /*30c0*/  STG.E desc[UR8][R2.64+0x64], R20 ;  /* 0x0000641402007986 */ /* 0x0005e2000c101908 */
[----:B-1----:R-:W-:Y:S01]  /*30d0*/  IMAD.MOV.U32 R24, RZ, RZ, R11 ;  /* 0x000000ffff187224 */ /* 0x002fe200078e000b */
[----:B------:R-:W-:-:S02]  /*30e0*/  MOV R25, R12 ;  /* 0x0000000c00197202 */ /* 0x000fc40000000f00 */
[----:B------:R-:W1:Y:S01]  /*30f0*/  LDS.128 R8, [UR7+0x80] ;  /* 0x00008007ff087984 */ /* 0x000e620008000c00 */
[----:B------:R-:W-:Y:S02]  /*3100*/  IMAD.MOV.U32 R26, RZ, RZ, R13 ;  /* 0x000000ffff1a7224 */ /* 0x000fe400078e000d */
[----:B------:R-:W-:Y:S01]  /*3110*/  IMAD.MOV.U32 R27, RZ, RZ, R14 ;  /* 0x000000ffff1b7224 */ /* 0x000fe200078e000e */
[----:B------:R0:W-:Y:S04]  /*3120*/  STG.E desc[UR8][R2.64+0x68], R21 ;  /* 0x0000681502007986 */ /* 0x0001e8000c101908 */
[----:B------:R3:W-:Y:S01]  /*3130*/  STG.E desc[UR8][R2.64+0x6c], R22 ;  /* 0x00006c1602007986 */ /* 0x0007e2000c101908 */
[----:B--2---:R-:W-:-:S03]  /*3140*/  IMAD.MOV.U32 R20, RZ, RZ, R23 ;  /* 0x000000ffff147224 */ /* 0x004fc600078e0017 */
[----:B------:R2:W-:Y:S01]  /*3150*/  STG.E desc[UR8][R2.64+0x70], R23 ;  /* 0x0000701702007986 */ /* 0x0005e2000c101908 */
[----:B0-----:R-:W-:-:S03]  /*3160*/  MOV R21, R16 ;  /* 0x0000001000157202 */ /* 0x001fc60000000f00 */
[----:B------:R-:W-:Y:S01]  /*3170*/  STS.128 [UR7+0x40], R24 ;  /* 0x00004018ff007988 */ /* 0x000fe20008000c07 */
[----:B---3--:R-:W-:-:S03]  /*3180*/  IMAD.MOV.U32 R22, RZ, RZ, R17 ;  /* 0x000000ffff167224 */ /* 0x008fc600078e0011 */
[----:B------:R-:W-:Y:S01]  /*3190*/  LDS.128 R24, [UR7+0xa0] ;  /* 0x0000a007ff187984 */ /* 0x000fe20008000c00 */
[----:B--2---:R-:W-:-:S03]  /*31a0*/  MOV R23, R18 ;  /* 0x0000001200177202 */ /* 0x004fc60000000f00 */
[----:B------:R-:W-:Y:S04]  /*31b0*/  STG.E desc[UR8][R2.64+0x74], R16 ;  /* 0x0000741002007986 */ /* 0x000fe8000c101908 */
[----:B------:R0:W-:Y:S04]  /*31c0*/  STS.128 [UR7+0x60], R20 ;  /* 0x00006014ff007988 */ /* 0x0001e80008000c07 */
[----:B------:R-:W-:Y:S04]  /*31d0*/  STG.E desc[UR8][R2.64+0x78], R17 ;  /* 0x0000781102007986 */ /* 0x000fe8000c101908 */
[----:B------:R-:W-:Y:S01]  /*31e0*/  STG.E desc[UR8][R2.64+0x7c], R18 ;  /* 0x00007c1202007986 */ /* 0x000fe2000c101908 */
[----:B-1----:R-:W-:-:S03]  /*31f0*/  IMAD.MOV.U32 R32, RZ, RZ, R11 ;  /* 0x000000ffff207224 */ /* 0x002fc600078e000b */
[----:B------:R-:W-:Y:S01]  /*3200*/  STG.E desc[UR8][R2.64+0x80], R19 ;  /* 0x0000801302007986 */ /* 0x000fe2000c101908 */
[----:B0-----:R-:W-:Y:S01]  /*3210*/  IMAD.MOV.U32 R20, RZ, RZ, R19 ;  /* 0x000000ffff147224 */ /* 0x001fe200078e0013 */
[----:B------:R-:W-:Y:S02]  /*3220*/  MOV R21, R4 ;  /* 0x0000000400157202 */ /* 0x000fe40000000f00 */
[----:B------:R-:W-:Y:S01]  /*3230*/  LDS.128 R16, [UR7+0xb0] ;  /* 0x0000b007ff107984 */ /* 0x000fe20008000c00 */
[----:B------:R-:W-:Y:S01]  /*3240*/  IMAD.MOV.U32 R22, RZ, RZ, R5 ;  /* 0x000000ffff167224 */ /* 0x000fe200078e0005 */
[----:B------:R-:W-:Y:S02]  /*3250*/  MOV R23, R6 ;  /* 0x0000000600177202 */ /* 0x000fe40000000f00 */
[----:B------:R-:W-:Y:S04]  /*3260*/  STG.E desc[UR8][R2.64+0x54], R12 ;  /* 0x0000540c02007986 */ /* 0x000fe8000c101908 */
[----:B------:R-:W-:Y:S04]  /*3270*/  STG.E desc[UR8][R2.64+0x58], R13 ;  /* 0x0000580d02007986 */ /* 0x000fe8000c101908 */
[----:B------:R-:W-:Y:S04]  /*3280*/  STG.E desc[UR8][R2.64+0x5c], R14 ;  /* 0x00005c0e02007986 */ /* 0x000fe8000c101908 */
[----:B------:R-:W-:Y:S04]  /*3290*/  STG.E desc[UR8][R2.64+0x60], R15 ;  /* 0x0000600f02007986 */ /* 0x000fe8000c101908 */
[----:B------:R-:W0:Y:S04]  /*32a0*/  LDS.128 R12, [UR7+0x90] ;  /* 0x00009007ff0c7984 */ /* 0x000e280008000c00 */
[----:B------:R1:W-:Y:S04]  /*32b0*/  STS.128 [UR7+0x50], R28 ;  /* 0x0000501cff007988 */ /* 0x0003e80008000c07 */
[----:B------:R-:W-:Y:S04]  /*32c0*/  STG.E desc[UR8][R2.64+0x84], R4 ;  /* 0x0000840402007986 */ /* 0x000fe8000c101908 */
[----:B------:R-:W-:Y:S04]  /*32d0*/  STG.E desc[UR8][R2.64+0x88], R5 ;  /* 0x0000880502007986 */ /* 0x000fe8000c101908 */
[----:B------:R-:W-:Y:S01]  /*32e0*/  STG.E desc[UR8][R2.64+0x8c], R6 ;  /* 0x00008c0602007986 */ /* 0x000fe2000c101908 */
[----:B-1----:R-:W-:Y:S01]  /*32f0*/  IMAD.MOV.U32 R28, RZ, RZ, R7 ;  /* 0x000000ffff1c7224 */ /* 0x002fe200078e0007 */
[----:B------:R-:W-:-:S02]  /*3300*/  MOV R29, R8 ;  /* 0x00000008001d7202 */ /* 0x000fc40000000f00 */
[----:B------:R-:W-:Y:S01]  /*3310*/  STG.E desc[UR8][R2.64+0x90], R7 ;  /* 0x0000900702007986 */ /* 0x000fe2000c101908 */
[----:B------:R-:W-:Y:S01]  /*3320*/  IMAD.MOV.U32 R30, RZ, RZ, R9 ;  /* 0x000000ffff1e7224 */ /* 0x000fe200078e0009 */
[----:B------:R-:W-:Y:S02]  /*3330*/  MOV R31, R10 ;  /* 0x0000000a001f7202 */ /* 0x000fe40000000f00 */
[----:B------:R-:W1:Y:S04]  /*3340*/  LDS.128 R4, [UR7+0xc0] ;  /* 0x0000c007ff047984 */ /* 0x000e680008000c00 */
[----:B------:R-:W-:Y:S04]  /*3350*/  STS.128 [UR7+0x70], R20 ;  /* 0x00007014ff007988 */ /* 0x000fe80008000c07 */
[----:B------:R-:W-:Y:S04]  /*3360*/  STG.E desc[UR8][R2.64+0x94], R8 ;  /* 0x0000940802007986 */ /* 0x000fe8000c101908 */
[----:B------:R-:W-:Y:S04]  /*3370*/  STG.E desc[UR8][R2.64+0x98], R9 ;  /* 0x0000980902007986 */ /* 0x000fe8000c101908 */
[----:B------:R-:W-:Y:S01]  /*3380*/  STG.E desc[UR8][R2.64+0x9c], R10 ;  /* 0x00009c0a02007986 */ /* 0x000fe2000c101908 */
[----:B0-----:R-:W-:Y:S01]  /*3390*/  MOV R33, R12 ;  /* 0x0000000c00217202 */ /* 0x001fe20000000f00 */
[----:B------:R-:W-:Y:S01]  /*33a0*/  IMAD.MOV.U32 R34, RZ, RZ, R13 ;  /* 0x000000ffff227224 */ /* 0x000fe200078e000d */
[----:B------:R-:W-:Y:S01]  /*33b0*/  MOV R35, R14 ;  /* 0x0000000e00237202 */ /* 0x000fe20000000f00 */
[----:B------:R-:W-:Y:S04]  /*33c0*/  STG.E desc[UR8][R2.64+0xa0], R11 ;  /* 0x0000a00b02007986 */ /* 0x000fe8000c101908 */
[----:B------:R-:W0:Y:S04]  /*33d0*/  LDS.128 R20, [UR7+0xd0] ;  /* 0x0000d007ff147984 */ /* 0x000e280008000c00 */
[----:B------:R-:W2:Y:S04]  /*33e0*/  LDS.128 R8, [UR7+0xe0] ;  /* 0x0000e007ff087984 */ /* 0x000ea80008000c00 */
[----:B------:R3:W-:Y:S04]  /*33f0*/  STS.128 [UR7+0x80], R28 ;  /* 0x0000801cff007988 */ /* 0x0007e80008000c07 */
[----:B------:R4:W-:Y:S04]  /*3400*/  STG.E desc[UR8][R2.64+0xb4], R24 ;  /* 0x0000b41802007986 */ /* 0x0009e8000c101908 */
[----:B------:R5:W-:Y:S04]  /*3410*/  STG.E desc[UR8][R2.64+0xb8], R25 ;  /* 0x0000b81902007986 */ /* 0x000be8000c101908 */
[----:B------:R1:W-:Y:S01]  /*3420*/  STG.E desc[UR8][R2.64+0xbc], R26 ;  /* 0x0000bc1a02007986 */ /* 0x0003e2000c101908 */
[----:B---3--:R-:W-:Y:S01]  /*3430*/  MOV R29, R24 ;  /* 0x00000018001d7202 */ /* 0x008fe20000000f00 */
[----:B------:R-:W-:Y:S01]  /*3440*/  IMAD.MOV.U32 R30, RZ, RZ, R25 ;  /* 0x000000ffff1e7224 */ /* 0x000fe200078e0019 */
[----:B------:R-:W-:Y:S01]  /*3450*/  MOV R31, R26 ;  /* 0x0000001a001f7202 */ /* 0x000fe20000000f00 */
[----:B------:R3:W-:Y:S01]  /*3460*/  STG.E desc[UR8][R2.64+0xc0], R27 ;  /* 0x0000c01b02007986 */ /* 0x0007e2000c101908 */
[----:B----4-:R-:W-:Y:S01]  /*3470*/  IMAD.MOV.U32 R24, RZ, RZ, R27 ;  /* 0x000000ffff187224 */ /* 0x010fe200078e001b */
[----:B-----5:R-:W-:-:S02]  /*3480*/  MOV R25, R16 ;  /* 0x0000001000197202 */ /* 0x020fc40000000f00 */
[----:B------:R-:W-:Y:S01]  /*3490*/  STG.E desc[UR8][R2.64+0xa4], R12 ;  /* 0x0000a40c02007986 */ /* 0x000fe2000c101908 */
[----:B------:R-:W-:Y:S02]  /*34a0*/  IMAD.MOV.U32 R28, RZ, RZ, R15 ;  /* 0x000000ffff1c7224 */ /* 0x000fe400078e000f */
[----:B-1----:R-:W-:Y:S01]  /*34b0*/  IMAD.MOV.U32 R26, RZ, RZ, R17 ;  /* 0x000000ffff1a7224 */ /* 0x002fe200078e0011 */
[----:B------:R-:W-:Y:S01]  /*34c0*/  STG.E desc[UR8][R2.64+0xa8], R13 ;  /* 0x0000a80d02007986 */ /* 0x000fe2000c101908 */
[----:B---3--:R-:W-:-:S03]  /*34d0*/  MOV R27, R18 ;  /* 0x00000012001b7202 */ /* 0x008fc60000000f00 */
[----:B------:R-:W-:Y:S04]  /*34e0*/  STG.E desc[UR8][R2.64+0xac], R14 ;  /* 0x0000ac0e02007986 */ /* 0x000fe8000c101908 */
[----:B------:R-:W-:Y:S04]  /*34f0*/  STG.E desc[UR8][R2.64+0xb0], R15 ;  /* 0x0000b00f02007986 */ /* 0x000fe8000c101908 */
[----:B------:R-:W1:Y:S04]  /*3500*/  LDS.128 R12, [UR7+0xf0] ;  /* 0x0000f007ff0c7984 */ /* 0x000e680008000c00 */
[----:B------:R3:W-:Y:S04]  /*3510*/  STS.128 [UR7+0xb0], R24 ;  /* 0x0000b018ff007988 */ /* 0x0007e80008000c07 */
[----:B------:R-:W-:Y:S04]  /*3520*/  STG.E desc[UR8][R2.64+0xc4], R16 ;  /* 0x0000c41002007986 */ /* 0x000fe8000c101908 */
[----:B------:R-:W-:Y:S04]  /*3530*/  STG.E desc[UR8][R2.64+0xc8], R17 ;  /* 0x0000c81102007986 */ /* 0x000fe8000c101908 */
[----:B------:R-:W-:Y:S01]  /*3540*/  STG.E desc[UR8][R2.64+0xcc], R18 ;  /* 0x0000cc1202007986 */ /* 0x000fe2000c101908 */
[----:B---3--:R-:W-:Y:S01]  /*3550*/  IMAD.MOV.U32 R24, RZ, RZ, R19 ;  /* 0x000000ffff187224 */ /* 0x008fe200078e0013 */
[----:B------:R-:W-:-:S02]  /*3560*/  MOV R25, R4 ;  /* 0x0000000400197202 */ /* 0x000fc40000000f00 */
[----:B------:R-:W-:Y:S01]  /*3570*/  STG.E desc[UR8][R2.64+0xd0], R19 ;  /* 0x0000d01302007986 */ /* 0x000fe2000c101908 */
[----:B------:R-:W-:Y:S01]  /*3580*/  IMAD.MOV.U32 R26, RZ, RZ, R5 ;  /* 0x000000ffff1a7224 */ /* 0x000fe200078e0005 */
[----:B------:R-:W-:Y:S02]  /*3590*/  MOV R27, R6 ;  /* 0x00000006001b7202 */ /* 0x000fe40000000f00 */
[----:B------:R-:W3:Y:S04]  /*35a0*/  LDS.128 R16, [UR7+0x100] ;  /* 0x00010007ff107984 */ /* 0x000ee80008000c00 */
[----:B------:R4:W-:Y:S04]  /*35b0*/  STS.128 [UR7+0xc0], R24 ;  /* 0x0000c018ff007988 */ /* 0x0009e80008000c07 */
[----:B------:R2:W-:Y:S04]  /*35c0*/  STS.128 [UR7+0x90], R32 ;  /* 0x00009020ff007988 */ /* 0x0005e80008000c07 */
[----:B------:R5:W-:Y:S04]  /*35d0*/  STS.128 [UR7+0xa0], R28 ;  /* 0x0000a01cff007988 */ /* 0x000be80008000c07 */
[----:B------:R-:W-:Y:S01]  /*35e0*/  STG.E desc[UR8][R2.64+0xd4], R4 ;  /* 0x0000d40402007986 */ /* 0x000fe2000c101908 */
[----:B----4-:R-:W-:Y:S01]  /*35f0*/  IMAD.MOV.U32 R24, RZ, RZ, R7 ;  /* 0x000000ffff187224 */ /* 0x010fe200078e0007 */
[----:B0-----:R-:W-:-:S02]  /*3600*/  MOV R25, R20 ;  /* 0x0000001400197202 */ /* 0x001fc40000000f00 */
[----:B------:R-:W-:Y:S01]  /*3610*/  STG.E desc[UR8][R2.64+0xd8], R5 ;  /* 0x0000d80502007986 */ /* 0x000fe2000c101908 */
[----:B------:R-:W-:Y:S01]  /*3620*/  IMAD.MOV.U32 R26, RZ, RZ, R21 ;  /* 0x000000ffff1a7224 */ /* 0x000fe200078e0015 */
[----:B------:R-:W-:Y:S01]  /*3630*/  MOV R27, R22 ;  /* 0x00000016001b7202 */ /* 0x000fe20000000f00 */
[----:B--2---:R-:W-:Y:S01]  /*3640*/  IMAD.MOV.U32 R32, RZ, RZ, R11 ;  /* 0x000000ffff207224 */ /* 0x004fe200078e000b */
[----:B------:R-:W-:Y:S01]  /*3650*/  STG.E desc[UR8][R2.64+0xdc], R6 ;  /* 0x0000dc0602007986 */ /* 0x000fe2000c101908 */
[----:B-1----:R-:W-:Y:S01]  /*3660*/  MOV R33, R12 ;  /* 0x0000000c00217202 */ /* 0x002fe20000000f00 */
[----:B-----5:R-:W-:Y:S01]  /*3670*/  IMAD.MOV.U32 R30, RZ, RZ, R9 ;  /* 0x000000ffff1e7224 */ /* 0x020fe200078e0009 */
[----:B------:R-:W-:Y:S01]  /*3680*/  MOV R29, R8 ;  /* 0x00000008001d7202 */ /* 0x000fe20000000f00 */
[----:B------:R-:W-:Y:S01]  /*3690*/  STG.E desc[UR8][R2.64+0xe0], R7 ;  /* 0x0000e00702007986 */ /* 0x000fe2000c101908 */
[----:B------:R-:W-:Y:S01]  /*36a0*/  MOV R31, R10 ;  /* 0x0000000a001f7202 */ /* 0x000fe20000000f00 */
[----:B------:R-:W-:Y:S01]  /*36b0*/  IMAD.MOV.U32 R28, RZ, RZ, R23 ;  /* 0x000000ffff1c7224 */ /* 0x000fe200078e0017 */
[----:B------:R-:W-:Y:S01]  /*36c0*/  MOV R35, R14 ;  /* 0x0000000e00237202 */ /* 0x000fe20000000f00 */
[----:B------:R-:W0:Y:S01]  /*36d0*/  LDS.128 R4, [UR7+0x110] ;  /* 0x00011007ff047984 */ /* 0x000e220008000c00 */
[----:B------:R-:W-:-:S03]  /*36e0*/  IMAD.MOV.U32 R34, RZ, RZ, R13 ;  /* 0x000000ffff227224 */ /* 0x000fc600078e000d */
[----:B------:R-:W-:Y:S04]  /*36f0*/  STG.E desc[UR8][R2.64+0xf4], R8 ;  /* 0x0000f40802007986 */ /* 0x000fe8000c101908 */
[----:B------:R-:W-:Y:S04]  /*3700*/  STG.E desc[UR8][R2.64+0xf8], R9 ;  /* 0x0000f80902007986 */ /* 0x000fe8000c101908 */
[----:B------:R-:W-:Y:S04]  /*3710*/  STG.E desc[UR8][R2.64+0xfc], R10 ;  /* 0x0000fc0a02007986 */ /* 0x000fe8000c101908 */
[----:B------:R-:W-:Y:S04]  /*3720*/  STG.E desc[UR8][R2.64+0x100], R11 ;  /* 0x0001000b02007986 */ /* 0x000fe8000c101908 */
[----:B------:R-:W-:Y:S04]  /*3730*/  LDS.128 R8, [UR7+0x140] ;  /* 0x00014007ff087984 */ /* 0x000fe80008000c00 */
[----:B------:R-:W-:Y:S04]  /*3740*/  STG.E desc[UR8][R2.64+0xe4], R20 ;  /* 0x0000e41402007986 */ /* 0x000fe8000c101908 */
[----:B------:R-:W-:Y:S04]  /*3750*/  STG.E desc[UR8][R2.64+0xe8], R21 ;  /* 0x0000e81502007986 */ /* 0x000fe8000c101908 */
[----:B------:R-:W-:Y:S04]  /*3760*/  STG.E desc[UR8][R2.64+0xec], R22 ;  /* 0x0000ec1602007986 */ /* 0x000fe8000c101908 */
[----:B------:R-:W-:Y:S04]  /*3770*/  STS.128 [UR7+0xd0], R24 ;  /* 0x0000d018ff007988 */ /* 0x000fe80008000c07 */
[----:B------:R-:W-:Y:S04]  /*3780*/  STG.E desc[UR8][R2.64+0xf0], R23 ;  /* 0x0000f01702007986 */ /* 0x000fe8000c101908 */
[----:B------:R-:W1:Y:S04]  /*3790*/  LDS.128 R20, [UR7+0x120] ;  /* 0x00012007ff147984 */ /* 0x000e680008000c00 */
[----:B------:R-:W2:Y:S04]  /*37a0*/  LDS.128 R24, [UR7+0x130] ;  /* 0x00013007ff187984 */ /* 0x000ea80008000c00 */
[----:B------:R4:W-:Y:S04]  /*37b0*/  STG.E desc[UR8][R2.64+0x104], R12 ;  /* 0x0001040c02007986 */ /* 0x0009e8000c101908 */
[----:B------:R3:W-:Y:S04]  /*37c0*/  STG.E desc[UR8][R2.64+0x108], R13 ;  /* 0x0001080d02007986 */ /* 0x0007e8000c101908 */
[----:B------:R5:W-:Y:S04]  /*37d0*/  STG.E desc[UR8][R2.64+0x10c], R14 ;  /* 0x00010c0e02007986 */ /* 0x000be8000c101908 */
[----:B------:R5:W-:Y:S01]  /*37e0*/  STG.E desc[UR8][R2.64+0x110], R15 ;  /* 0x0001100f02007986 */ /* 0x000be2000c101908 */
[----:B----4-:R-:W-:Y:S01]  /*37f0*/  IMAD.MOV.U32 R12, RZ, RZ, R15 ;  /* 0x000000ffff0c7224 */ /* 0x010fe200078e000f */
[----:B---3--:R-:W-:-:S02]  /*3800*/  MOV R13, R16 ;  /* 0x00000010000d7202 */ /* 0x008fc40000000f00 */
[----:B0-----:R-:W-:Y:S01]  /*3810*/  STG.E desc[UR8][R2.64+0x124], R4 ;  /* 0x0001240402007986 */ /* 0x001fe2000c101908 */
[----:B-----5:R-:W-:-:S03]  /*3820*/  IMAD.MOV.U32 R14, RZ, RZ, R17 ;  /* 0x000000ffff0e7224 */ /* 0x020fc600078e0011 */
[----:B------:R-:W-:Y:S01]  /*3830*/  STG.E desc[UR8][R2.64+0x12c], R6 ;  /* 0x00012c0602007986 */ /* 0x000fe2000c101908 */
[----:B------:R-:W-:-:S03]  /*3840*/  MOV R15, R18 ;  /* 0x00000012000f7202 */ /* 0x000fc60000000f00 */
[----:B------:R-:W-:Y:S04]  /*3850*/  STG.E desc[UR8][R2.64+0x130], R7 ;  /* 0x0001300702007986 */ /* 0x000fe8000c101908 */
[----:B------:R0:W-:Y:S04]  /*3860*/  STS.128 [UR7+0x100], R12 ;  /* 0x0001000cff007988 */ /* 0x0001e80008000c07 */
[----:B-1----:R-:W-:Y:S04]  /*3870*/  STG.E desc[UR8][R2.64+0x134], R20 ;  /* 0x0001341402007986 */ /* 0x002fe8000c101908 */
[----:B------:R-:W-:Y:S04]  /*3880*/  STG.E desc[UR8][R2.64+0x138], R21 ;  /* 0x0001381502007986 */ /* 0x000fe8000c101908 */
[----:B------:R-:W-:Y:S01]  /*3890*/  STG.E desc[UR8][R2.64+0x13c], R22 ;  /* 0x00013c1602007986 */ /* 0x000fe2000c101908 */
[----:B0-----:R-:W-:Y:S01]  /*38a0*/  MOV R13, R4 ;  /* 0x00000004000d7202 */ /* 0x001fe20000000f00 */
[----:B------:R-:W-:-:S02]  /*38b0*/  IMAD.MOV.U32 R4, RZ, RZ, R11 ;  /* 0x000000ffff047224 */ /* 0x000fc400078e000b */
[----:B------:R-:W-:Y:S01]  /*38c0*/  STG.E desc[UR8][R2.64+0x140], R23 ;  /* 0x0001401702007986 */ /* 0x000fe2000c101908 */
[----:B------:R-:W-:Y:S01]  /*38d0*/  IMAD.MOV.U32 R12, RZ, RZ, R19 ;  /* 0x000000ffff0c7224 */ /* 0x000fe200078e0013 */
[----:B------:R-:W-:Y:S01]  /*38e0*/  MOV R15, R6 ;  /* 0x00000006000f7202 */ /* 0x000fe20000000f00 */
[----:B------:R-:W-:Y:S01]  /*38f0*/  IMAD.MOV.U32 R14, RZ, RZ, R5 ;  /* 0x000000ffff0e7224 */ /* 0x000fe200078e0005 */
[----:B--2---:R-:W-:Y:S04]  /*3900*/  STG.E desc[UR8][R2.64+0x144], R24 ;  /* 0x0001441802007986 */ /* 0x004fe8000c101908 */
[----:B------:R-:W-:Y:S04]  /*3910*/  STG.E desc[UR8][R2.64+0x148], R25 ;  /* 0x0001481902007986 */ /* 0x000fe8000c101908 */
[----:B------:R-:W-:Y:S04]  /*3920*/  STG.E desc[UR8][R2.64+0x14c], R26 ;  /* 0x00014c1a02007986 */ /* 0x000fe8000c101908 */
[----:B------:R-:W-:Y:S04]  /*3930*/  STG.E desc[UR8][R2.64+0x150], R27 ;  /* 0x0001501b02007986 */ /* 0x000fe8000c101908 */
[----:B------:R-:W-:Y:S04]  /*3940*/  STG.E desc[UR8][R2.64+0x154], R8 ;  /* 0x0001540802007986 */ /* 0x000fe8000c101908 */
[----:B------:R-:W-:Y:S04]  /*3950*/  STG.E desc[UR8][R2.64+0x158], R9 ;  /* 0x0001580902007986 */ /* 0x000fe8000c101908 */
[----:B------:R-:W-:Y:S04]  /*3960*/  STG.E desc[UR8][R2.64+0x15c], R10 ;  /* 0x00015c0a02007986 */ /* 0x000fe8000c101908 */
[----:B------:R-:W-:Y:S04]  /*3970*/  STG.E desc[UR8][R2.64+0x160], R4 ;  /* 0x0001600402007986 */ /* 0x000fe8000c101908 */
[----:B------:R0:W-:Y:S04]  /*3980*/  STS.128 [UR7+0xe0], R28 ;  /* 0x0000e01cff007988 */ /* 0x0001e80008000c07 */
[----:B------:R1:W-:Y:S04]  /*3990*/  STG.E desc[UR8][R2.64+0x114], R16 ;  /* 0x0001141002007986 */ /* 0x0003e8000c101908 */
[----:B------:R2:W-:Y:S04]  /*39a0*/  STG.E desc[UR8][R2.64+0x118], R17 ;  /* 0x0001181102007986 */ /* 0x0005e8000c101908 */
[----:B------:R3:W-:Y:S01]  /*39b0*/  STG.E desc[UR8][R2.64+0x11c], R18 ;  /* 0x00011c1202007986 */ /* 0x0007e2000c101908 */
[----:B0-----:R-:W-:Y:S01]  /*39c0*/  IMAD.MOV.U32 R28, RZ, RZ, R23 ;  /* 0x000000ffff1c7224 */ /* 0x001fe200078e0017 */
[----:B------:R-:W-:-:S02]  /*39d0*/  MOV R29, R24 ;  /* 0x00000018001d7202 */ /* 0x000fc40000000f00 */
[----:B------:R0:W-:Y:S01]  /*39e0*/  STG.E desc[UR8][R2.64+0x120], R19 ;  /* 0x0001201302007986 */ /* 0x0001e2000c101908 */
[----:B-1----:R-:W-:Y:S01]  /*39f0*/  IMAD.MOV.U32 R16, RZ, RZ, R7 ;  /* 0x000000ffff107224 */ /* 0x002fe200078e0007 */
[----:B------:R-:W-:Y:S01]  /*3a00*/  MOV R31, R26 ;  /* 0x0000001a001f7202 */ /* 0x000fe20000000f00 */
[----:B------:R-:W-:Y:S01]  /*3a10*/  IMAD.MOV.U32 R30, RZ, RZ, R25 ;  /* 0x000000ffff1e7224 */ /* 0x000fe200078e0019 */
[----:B------:R1:W-:Y:S01]  /*3a20*/  STS.128 [UR7+0x110], R12 ;  /* 0x0001100cff007988 */ /* 0x0003e20008000c07 */
[----:B--2---:R-:W-:Y:S01]  /*3a30*/  MOV R17, R20 ;  /* 0x0000001400117202 */ /* 0x004fe20000000f00 */
[----:B---3--:R-:W-:Y:S02]  /*3a40*/  IMAD.MOV.U32 R18, RZ, RZ, R21 ;  /* 0x000000ffff127224 */ /* 0x008fe400078e0015 */
[----:B------:R2:W-:Y:S01]  /*3a50*/  STG.E desc[UR8][R2.64+0x128], R5 ;  /* 0x0001280502007986 */ /* 0x0005e2000c101908 */
[----:B0-----:R-:W-:-:S03]  /*3a60*/  MOV R19, R22 ;  /* 0x0000001600137202 */ /* 0x001fc60000000f00 */
[----:B------:R3:W-:Y:S04]  /*3a70*/  STS.128 [UR7+0xf0], R32 ;  /* 0x0000f020ff007988 */ /* 0x0007e80008000c07 */
[----:B------:R3:W-:Y:S01]  /*3a80*/  STS.128 [UR7+0x120], R16 ;  /* 0x00012010ff007988 */ /* 0x0007e20008000c07 */
[----:B-1----:R-:W-:Y:S01]  /*3a90*/  IMAD.MOV.U32 R12, RZ, RZ, R27 ;  /* 0x000000ffff0c7224 */ /* 0x002fe200078e001b */
[----:B------:R-:W-:Y:S01]  /*3aa0*/  MOV R13, R8 ;  /* 0x00000008000d7202 */ /* 0x000fe20000000f00 */
[----:B------:R-:W-:Y:S01]  /*3ab0*/  IMAD.MOV.U32 R14, RZ, RZ, R9 ;  /* 0x000000ffff0e7224 */ /* 0x000fe200078e0009 */
[----:B------:R-:W-:Y:S01]  /*3ac0*/  MOV R15, R10 ;  /* 0x0000000a000f7202 */ /* 0x000fe20000000f00 */
[----:B------:R3:W-:Y:S01]  /*3ad0*/  STS.128 [UR7+0x130], R28 ;  /* 0x0001301cff007988 */ /* 0x0007e20008000c07 */
[----:B--2---:R-:W-:-:S03]  /*3ae0*/  IADD3.X R5, PT, PT, RZ, R3, RZ, P0, !PT ;  /* 0x00000003ff057210 */ /* 0x004fc600007fe4ff */
[----:B------:R3:W-:Y:S01]  /*3af0*/  STS.128 [UR7+0x140], R12 ;  /* 0x0001400cff007988 */ /* 0x0007e20008000c07 */
[----:B------:R-:W-:Y:S01]  /*3b00*/  UIADD3 UR7, UPT, UPT, UR7, 0x180, URZ ;  /* 0x0000018007077890 */ /* 0x000fe2000fffe0ff */
[----:B------:R-:W-:Y:S11]  /*3b10*/  BRA.U UP0, `(.L_x_148) ;  /* 0xfffffff100207547 */ /* 0x000ff6000b83ffff */
[----:B------:R-:W0:Y:S01]  /*3b20*/  LDC.64 R2, c[0x0][0x388] ;  /* 0x0000e200ff027b82 */ /* 0x000e220000000a00 */
[----:B------:R-:W-:Y:S01]  /*3b30*/  IMAD.MOV.U32 R0, RZ, RZ, RZ ;  /* 0x000000ffff007224 */ /* 0x000fe200078e00ff */
[----:B------:R-:W-:-:S12]  /*3b40*/  UIADD3 UR4, UPT, UPT, UR6, 0x20, URZ ;  /* 0x0000002006047890 */ /* 0x000fd8000fffe0ff */
.L_x_149:
[----:B-1----:R-:W1:Y:S01]  /*3b50*/  LDS R4, [UR4+-0x20] ;  /* 0xffffe004ff047984 */ /* 0x002e620008000800 */
[C---:B------:R-:W-:Y:S01]  /*3b60*/  VIADD R37, R0.reuse, 0x1 ;  /* 0x0000000100257836 */ /* 0x040fe20000000000 */
[C---:B------:R-:W-:Y:S01]  /*3b70*/  IADD3 R22, PT, PT, R0.reuse, 0x2, RZ ;  /* 0x0000000200167810 */ /* 0x040fe20007ffe0ff */
[C---:B------:R-:W-:Y:S01]  /*3b80*/  VIADD R24, R0.reuse, 0x3 ;  /* 0x0000000300187836 */ /* 0x040fe20000000000 */
[C---:B------:R-:W-:Y:S01]  /*3b90*/  IADD3 R20, PT, PT, R0.reuse, 0x4, RZ ;  /* 0x0000000400147810 */ /* 0x040fe20007ffe0ff */
[C---:B------:R-:W-:Y:S01]  /*3ba0*/  VIADD R26, R0.reuse, 0x5 ;  /* 0x00000005001a7836 */ /* 0x040fe20000000000 */
[----:B---3--:R-:W-:Y:S02]  /*3bb0*/  IADD3 R28, PT, PT, R0, 0x6, RZ ;  /* 0x00000006001c7810 */ /* 0x008fe40007ffe0ff */
[----:B-1----:R-:W-:-:S05]  /*3bc0*/  LEA R9, R4, UR6, 0x2 ;  /* 0x0000000604097c11 */ /* 0x002fca000f8e10ff */
[----:B------:R-:W1:Y:S02]  /*3bd0*/  LDS R5, [R9+0x10000] ;  /* 0x0100000009057984 */ /* 0x000e640000000800 */
[----:B-1----:R-:W-:-:S05]  /*3be0*/  IADD3 R4, PT, PT, R5, 0x1, RZ ;  /* 0x0000000105047810 */ /* 0x002fca0007ffe0ff */
[----:B------:R-:W-:Y:S04]  /*3bf0*/  STS [R9+0x10000], R4 ;  /* 0x0100000409007388 */ /* 0x000fe80000000800 */
[----:B------:R-:W1:Y:S02]  /*3c00*/  LDS R6, [UR4+-0x1c] ;  /* 0xffffe404ff067984 */ /* 0x000e640008000800 */
[----:B-1----:R-:W-:-:S05]  /*3c10*/  LEA R17, R6, UR6, 0x2 ;  /* 0x0000000606117c11 */ /* 0x002fca000f8e10ff */
[----:B------:R-:W1:Y:S02]  /*3c20*/  LDS R11, [R17+0x10000] ;  /* 0x01000000110b7984 */ /* 0x000e640000000800 */
[----:B-1----:R-:W-:-:S05]  /*3c30*/  VIADD R6, R11, 0x1 ;  /* 0x000000010b067836 */ /* 0x002fca0000000000 */
[----:B------:R-:W-:Y:S04]  /*3c40*/  STS [R17+0x10000], R6 ;  /* 0x0100000611007388 */ /* 0x000fe80000000800 */
[----:B------:R-:W1:Y:S02]  /*3c50*/  LDS R7, [UR4+-0x18] ;  /* 0xffffe804ff077984 */ /* 0x000e640008000800 */
[----:B-1----:R-:W-:-:S05]  /*3c60*/  LEA R8, R7, UR6, 0x2 ;  /* 0x0000000607087c11 */ /* 0x002fca000f8e10ff */
[----:B------:R-:W1:Y:S02]  /*3c70*/  LDS R13, [R8+0x10000] ;  /* 0x01000000080d7984 */ /* 0x000e640000000800 */
[C---:B-1----:R-:W-:Y:S01]  /*3c80*/  IADD3 R7, PT, PT, R13.reuse, 0x1, RZ ;  /* 0x000000010d077810 */ /* 0x042fe20007ffe0ff */
[----:B0-----:R-:W-:-:S04]  /*3c90*/  IMAD.WIDE R12, R13, 0x4, R2 ;  /* 0x000000040d0c7825 */ /* 0x001fc800078e0202 */
[----:B------:R-:W-:Y:S04]  /*3ca0*/  STS [R8+0x10000], R7 ;  /* 0x0100000708007388 */ /* 0x000fe80000000800 */
[----:B------:R-:W0:Y:S02]  /*3cb0*/  LDS R4, [UR4+-0x14] ;  /* 0xffffec04ff047984 */ /* 0x000e240008000800 */
[----:B0-----:R-:W-:-:S05]  /*3cc0*/  LEA R9, R4, UR6, 0x2 ;  /* 0x0000000604097c11 */ /* 0x001fca000f8e10ff */
[----:B------:R-:W0:Y:S02]  /*3cd0*/  LDS R15, [R9+0x10000] ;  /* 0x01000000090f7984 */ /* 0x000e240000000800 */
[----:B0-----:R-:W-:-:S05]  /*3ce0*/  VIADD R4, R15, 0x1 ;  /* 0x000000010f047836 */ /* 0x001fca0000000000 */
[----:B------:R-:W-:Y:S04]  /*3cf0*/  STS [R9+0x10000], R4 ;  /* 0x0100000409007388 */ /* 0x000fe80000000800 */
[----:B------:R-:W0:Y:S02]  /*3d00*/  LDS R6, [UR4+-0x10] ;  /* 0xfffff004ff067984 */ /* 0x000e240008000800 */
[----:B0-----:R-:W-:-:S05]  /*3d10*/  LEA R17, R6, UR6, 0x2 ;  /* 0x0000000606117c11 */ /* 0x001fca000f8e10ff */
[----:B------:R-:W0:Y:S02]  /*3d20*/  LDS R35, [R17+0x10000] ;  /* 0x0100000011237984 */ /* 0x000e240000000800 */
[----:B0-----:R-:W-:-:S05]  /*3d30*/  IADD3 R6, PT, PT, R35, 0x1, RZ ;  /* 0x0000000123067810 */ /* 0x001fca0007ffe0ff */
        /* <DEDUP_REMOVED lines=14> */
[C---:B0-----:R-:W-:Y:S02]  /*3e20*/  VIADD R6, R17.reuse, 0x1 ;  /* 0x0000000111067836 */ /* 0x041fe40000000000 */
[----:B------:R-:W-:-:S03]  /*3e30*/  IMAD.WIDE R16, R17, 0x4, R2 ;  /* 0x0000000411107825 */ /* 0x000fc600078e0202 */
[----:B------:R-:W-:Y:S04]  /*3e40*/  STS [R23+0x10000], R6 ;  /* 0x0100000617007388 */ /* 0x000fe80000000800 */
[----:B------:R-:W0:Y:S02]  /*3e50*/  LDS R8, [UR4] ;  /* 0x00000004ff087984 */ /* 0x000e240008000800 */
[----:B0-----:R-:W-:-:S05]  /*3e60*/  LEA R25, R8, UR6, 0x2 ;  /* 0x0000000608197c11 */ /* 0x001fca000f8e10ff */
[----:B------:R-:W0:Y:S02]  /*3e70*/  LDS R19, [R25+0x10000] ;  /* 0x0100000019137984 */ /* 0x000e240000000800 */
[----:B0-----:R-:W-:-:S05]  /*3e80*/  IADD3 R8, PT, PT, R19, 0x1, RZ ;  /* 0x0000000113087810 */ /* 0x001fca0007ffe0ff */
[----:B------:R-:W-:Y:S04]  /*3e90*/  STS [R25+0x10000], R8 ;  /* 0x0100000819007388 */ /* 0x000fe80000000800 */
[----:B------:R-:W0:Y:S02]  /*3ea0*/  LDS R4, [UR4+0x4] ;  /* 0x00000404ff047984 */ /* 0x000e240008000800 */
[----:B0-----:R-:W-:-:S05]  /*3eb0*/  LEA R27, R4, UR6, 0x2 ;  /* 0x00000006041b7c11 */ /* 0x001fca000f8e10ff */
[----:B------:R-:W0:Y:S02]  /*3ec0*/  LDS R21, [R27+0x10000] ;  /* 0x010000001b157984 */ /* 0x000e240000000800 */
[----:B0-----:R-:W-:-:S05]  /*3ed0*/  VIADD R4, R21, 0x1 ;  /* 0x0000000115047836 */ /* 0x001fca0000000000 */
[----:B------:R-:W-:Y:S04]  /*3ee0*/  STS [R27+0x10000], R4 ;  /* 0x010000041b007388 */ /* 0x000fe80000000800 */
[----:B------:R-:W0:Y:S02]  /*3ef0*/  LDS R6, [UR4+0x8] ;  /* 0x00000804ff067984 */ /* 0x000e240008000800 */
        /* <DEDUP_REMOVED lines=13> */
[----:B------:R0:W-:Y:S04]  /*3fd0*/  STS [R33+0x10000], R4 ;  /* 0x0100000421007388 */ /* 0x0001e80000000800 */
[----:B------:R-:W1:Y:S01]  /*3fe0*/  LDS R6, [UR4+0x14] ;  /* 0x00001404ff067984 */ /* 0x000e620008000800 */
[----:B0-----:R-:W-:-:S05]  /*3ff0*/  IMAD.WIDE R4, R5, 0x4, R2 ;  /* 0x0000000405047825 */ /* 0x001fca00078e0202 */
[----:B------:R0:W-:Y:S02]  /*4000*/  STG.E desc[UR8][R4.64], R0 ;  /* 0x0000000004007986 */ /* 0x0001e4000c101908 */
[----:B0-----:R-:W-:-:S04]  /*4010*/  IMAD.WIDE R4, R35, 0x4, R2 ;  /* 0x0000000423047825 */ /* 0x001fc800078e0202 */
[----:B------:R-:W-:Y:S01]  /*4020*/  VIADD R35, R0, 0x7 ;  /* 0x0000000700237836 */ /* 0x000fe20000000000 */
[----:B-1----:R-:W-:-:S05]  /*4030*/  LEA R10, R6, UR6, 0x2 ;  /* 0x00000006060a7c11 */ /* 0x002fca000f8e10ff */
[----:B------:R-:W0:Y:S02]  /*4040*/  LDS R29, [R10+0x10000] ;  /* 0x010000000a1d7984 */ /* 0x000e240000000800 */
[----:B0-----:R-:W-:-:S05]  /*4050*/  VIADD R6, R29, 0x1 ;  /* 0x000000011d067836 */ /* 0x001fca0000000000 */
[----:B------:R0:W-:Y:S04]  /*4060*/  STS [R10+0x10000], R6 ;  /* 0x010000060a007388 */ /* 0x0001e80000000800 */
[----:B------:R-:W1:Y:S01]  /*4070*/  LDS R8, [UR4+0x18] ;  /* 0x00001804ff087984 */ /* 0x000e620008000800 */
[----:B0-----:R-:W-:-:S04]  /*4080*/  IMAD.WIDE R10, R11, 0x4, R2 ;  /* 0x000000040b0a7825 */ /* 0x001fc800078e0202 */
[--C-:B------:R-:W-:Y:S01]  /*4090*/  IMAD.WIDE R6, R7, 0x4, R2.reuse ;  /* 0x0000000407067825 */ /* 0x100fe200078e0202 */
[----:B------:R0:W-:Y:S04]  /*40a0*/  STG.E desc[UR8][R10.64], R37 ;  /* 0x000000250a007986 */ /* 0x0001e8000c101908 */
[----:B------:R2:W-:Y:S01]  /*40b0*/  STG.E desc[UR8][R12.64], R22 ;  /* 0x000000160c007986 */ /* 0x0005e2000c101908 */
[----:B0-----:R-:W-:Y:S01]  /*40c0*/  IADD3 R37, PT, PT, R0, 0x8, RZ ;  /* 0x0000000800257810 */ /* 0x001fe20007ffe0ff */
[----:B------:R-:W-:-:S04]  /*40d0*/  IMAD.WIDE R10, R19, 0x4, R2 ;  /* 0x00000004130a7825 */ /* 0x000fc800078e0202 */
[C---:B--2---:R-:W-:Y:S02]  /*40e0*/  VIADD R22, R0.reuse, 0x9 ;  /* 0x0000000900167836 */ /* 0x044fe40000000000 */
[----:B------:R-:W-:Y:S01]  /*40f0*/  IMAD.WIDE R12, R21, 0x4, R2 ;  /* 0x00000004150c7825 */ /* 0x000fe200078e0202 */
[----:B------:R-:W-:-:S03]  /*4100*/  IADD3 R21, PT, PT, R0, 0xc, RZ ;  /* 0x0000000c00157810 */ /* 0x000fc60007ffe0ff */
[----:B------:R-:W-:Y:S01]  /*4110*/  VIADD R19, R0, 0xb ;  /* 0x0000000b00137836 */ /* 0x000fe20000000000 */
[----:B-1----:R-:W-:-:S05]  /*4120*/  LEA R14, R8, UR6, 0x2 ;  /* 0x00000006080e7c11 */ /* 0x002fca000f8e10ff */
[----:B------:R-:W0:Y:S02]  /*4130*/  LDS R31, [R14+0x10000] ;  /* 0x010000000e1f7984 */ /* 0x000e240000000800 */
[----:B0-----:R-:W-:-:S05]  /*4140*/  IADD3 R8, PT, PT, R31, 0x1, RZ ;  /* 0x000000011f087810 */ /* 0x001fca0007ffe0ff */
[----:B------:R0:W-:Y:S04]  /*4150*/  STS [R14+0x10000], R8 ;  /* 0x010000080e007388 */ /* 0x0001e80000000800 */
[----:B------:R-:W1:Y:S01]  /*4160*/  LDS R18, [UR4+0x1c] ;  /* 0x00001c04ff127984 */ /* 0x000e620008000800 */
[----:B------:R-:W-:Y:S01]  /*4170*/  UIADD3 UR4, UPT, UPT, UR4, 0x40, URZ ;  /* 0x0000004004047890 */ /* 0x000fe2000fffe0ff */
[----:B0-----:R-:W-:-:S04]  /*4180*/  IMAD.WIDE R14, R15, 0x4, R2 ;  /* 0x000000040f0e7825 */ /* 0x001fc800078e0202 */
[--C-:B------:R-:W-:Y:S01]  /*4190*/  IMAD.WIDE R8, R9, 0x4, R2.reuse ;  /* 0x0000000409087825 */ /* 0x100fe200078e0202 */
[----:B------:R0:W-:Y:S04]  /*41a0*/  STG.E desc[UR8][R14.64], R24 ;  /* 0x000000180e007986 */ /* 0x0001e8000c101908 */
[----:B------:R2:W-:Y:S04]  /*41b0*/  STG.E desc[UR8][R4.64], R20 ;  /* 0x0000001404007986 */ /* 0x0005e8000c101908 */
[----:B------:R3:W-:Y:S01]  /*41c0*/  STG.E desc[UR8][R6.64], R26 ;  /* 0x0000001a06007986 */ /* 0x0007e2000c101908 */
[----:B0-----:R-:W-:Y:S01]  /*41d0*/  IADD3 R24, PT, PT, R0, 0xa, RZ ;  /* 0x0000000a00187810 */ /* 0x001fe20007ffe0ff */
[----:B------:R-:W-:-:S02]  /*41e0*/  IMAD.WIDE R14, R23, 0x4, R2 ;  /* 0x00000004170e7825 */ /* 0x000fc400078e0202 */
[----:B------:R0:W-:Y:S02]  /*41f0*/  STG.E desc[UR8][R8.64], R28 ;  /* 0x0000001c08007986 */ /* 0x0001e4000c101908 */
[--C-:B--2---:R-:W-:Y:S02]  /*4200*/  IMAD.WIDE R4, R25, 0x4, R2.reuse ;  /* 0x0000000419047825 */ /* 0x104fe400078e0202 */
[----:B------:R2:W-:Y:S01]  /*4210*/  STG.E desc[UR8][R16.64], R35 ;  /* 0x0000002310007986 */ /* 0x0005e2000c101908 */
[C---:B------:R-:W-:Y:S01]  /*4220*/  IADD3 R25, PT, PT, R0.reuse, 0xe, RZ ;  /* 0x0000000e00197810 */ /* 0x040fe20007ffe0ff */
[----:B---3--:R-:W-:Y:S02]  /*4230*/  IMAD.WIDE R6, R27, 0x4, R2 ;  /* 0x000000041b067825 */ /* 0x008fe400078e0202 */
[----:B------:R-:W-:Y:S02]  /*4240*/  STG.E desc[UR8][R10.64], R37 ;  /* 0x000000250a007986 */ /* 0x000fe4000c101908 */
[----:B------:R-:W-:-:S02]  /*4250*/  VIADD R23, R0, 0xd ;  /* 0x0000000d00177836 */ /* 0x000fc40000000000 */
[----:B------:R-:W-:Y:S01]  /*4260*/  STG.E desc[UR8][R12.64], R22 ;  /* 0x000000160c007986 */ /* 0x000fe2000c101908 */
[--C-:B0-----:R-:W-:Y:S01]  /*4270*/  IMAD.WIDE R8, R29, 0x4, R2.reuse ;  /* 0x000000041d087825 */ /* 0x101fe200078e0202 */
[----:B-1----:R-:W-:Y:S02]  /*4280*/  LEA R18, R18, UR6, 0x2 ;  /* 0x0000000612127c11 */ /* 0x002fe4000f8e10ff */
[----:B------:R-:W-:Y:S01]  /*4290*/  STG.E desc[UR8][R14.64], R24 ;  /* 0x000000180e007986 */ /* 0x000fe2000c101908 */
[----:B--2---:R-:W-:-:S03]  /*42a0*/  IMAD.WIDE R16, R31, 0x4, R2 ;  /* 0x000000041f107825 */ /* 0x004fc600078e0202 */
[----:B------:R-:W0:Y:S01]  /*42b0*/  LDS R33, [R18+0x10000] ;  /* 0x0100000012217984 */ /* 0x000e220000000800 */
[C---:B------:R-:W-:Y:S02]  /*42c0*/  VIADD R35, R0.reuse, 0xf ;  /* 0x0000000f00237836 */ /* 0x040fe40000000000 */
[----:B------:R-:W-:Y:S01]  /*42d0*/  VIADD R0, R0, 0x10 ;  /* 0x0000001000007836 */ /* 0x000fe20000000000 */
[----:B------:R1:W-:Y:S04]  /*42e0*/  STG.E desc[UR8][R4.64], R19 ;  /* 0x0000001304007986 */ /* 0x0003e8000c101908 */
[----:B------:R1:W-:Y:S01]  /*42f0*/  STG.E desc[UR8][R6.64], R21 ;  /* 0x0000001506007986 */ /* 0x0003e2000c101908 */
[----:B------:R-:W-:-:S03]  /*4300*/  ISETP.NE.AND P0, PT, R0, 0x4000, PT ;  /* 0x000040000000780c */ /* 0x000fc60003f05270 */
[----:B------:R1:W-:Y:S04]  /*4310*/  STG.E desc[UR8][R8.64], R23 ;  /* 0x0000001708007986 */ /* 0x0003e8000c101908 */
[----:B------:R1:W-:Y:S01]  /*4320*/  STG.E desc[UR8][R16.64], R25 ;  /* 0x0000001910007986 */ /* 0x0003e2000c101908 */
[C---:B0-----:R-:W-:Y:S01]  /*4330*/  IMAD.WIDE R10, R33.reuse, 0x4, R2 ;  /* 0x00000004210a7825 */ /* 0x041fe200078e0202 */
[----:B------:R-:W-:-:S04]  /*4340*/  IADD3 R33, PT, PT, R33, 0x1, RZ ;  /* 0x0000000121217810 */ /* 0x000fc80007ffe0ff */
[----:B------:R1:W-:Y:S04]  /*4350*/  STG.E desc[UR8][R10.64], R35 ;  /* 0x000000230a007986 */ /* 0x0003e8000c101908 */
[----:B------:R1:W-:Y:S01]  /*4360*/  STS [R18+0x10000], R33 ;  /* 0x0100002112007388 */ /* 0x0003e20000000800 */
[----:B------:R-:W-:Y:S05]  /*4370*/  @P0 BRA `(.L_x_149) ;  /* 0xfffffff400f40947 */ /* 0x000fea000383ffff */
[----:B------:R-:W-:Y:S05]  /*4380*/  EXIT ;  /* 0x000000000000794d */ /* 0x000fea0003800000 */
        .weak           $__internal_2_$__cuda_sm20_div_u16
        .type           $__internal_2_$__cuda_sm20_div_u16,@function
        .size           $__internal_2_$__cuda_sm20_div_u16,($__internal_3_$__cuda_sm3x_div_rn_noftz_f32_slowpath - $__internal_2_$__cuda_sm20_div_u16)
$__internal_2_$__cuda_sm20_div_u16:
[----:B------:R-:W0:Y:S01]  /*4390*/  I2F.U16 R0, UR6 ;  /* 0x0000000600007d06 */ /* 0x000e220008101000 */
[----:B------:R-:W-:Y:S01]  /*43a0*/  HFMA2 R2, -RZ, RZ, 15, 0 ;  /* 0x4b800000ff027431 */ /* 0x000fe200000001ff */
[C---:B0-----:R-:W-:Y:S02]  /*43b0*/  FSETP.GEU.AND P1, PT, |R0|.reuse, 1.175494350822287508e-38, PT ;  /* 0x008000000000780b */ /* 0x041fe40003f2e200 */
[----:B------:R-:W-:Y:S02]  /*43c0*/  FSETP.GT.AND P0, PT, |R0|, 8.50705917302346158658e+37, PT ;  /* 0x7e8000000000780b */ /* 0x000fe40003f04200 */
[----:B------:R-:W-:-:S04]  /*43d0*/  FSEL R2, R2, 1, !P1 ;  /* 0x3f80000002027808 */ /* 0x000fc80004800000 */
[----:B------:R-:W-:Y:S02]  /*43e0*/  FSEL R3, R2, 0.25, !P0 ;  /* 0x3e80000002037808 */ /* 0x000fe40004000000 */
[----:B------:R-:W-:-:S03]  /*43f0*/  ISETP.NE.U32.AND P0, PT, RZ, UR6, PT ;  /* 0x00000006ff007c0c */ /* 0x000fc6000bf05070 */
[----:B------:R-:W-:Y:S02]  /*4400*/  FMUL R5, R0, R3 ;  /* 0x0000000300057220 */ /* 0x000fe40000400000 */
[----:B------:R-:W-:Y:S08]  /*4410*/  I2F.U16.RZ R0, UR5 ;  /* 0x0000000500007d06 */ /* 0x000ff0000810d000 */
[----:B------:R-:W0:Y:S02]  /*4420*/  MUFU.RCP R2, R5 ;  /* 0x0000000500027308 */ /* 0x000e240000001000 */
[----:B0-----:R-:W-:-:S04]  /*4430*/  FMUL R2, R3, R2 ;  /* 0x0000000203027220 */ /* 0x001fc80000400000 */
[----:B------:R-:W-:Y:S02]  /*4440*/  VIADD R3, R2, 0x2 ;  /* 0x0000000202037836 */ /* 0x000fe40000000000 */
[----:B------:R-:W-:Y:S02]  /*4450*/  IMAD.MOV.U32 R2, RZ, RZ, R6 ;  /* 0x000000ffff027224 */ /* 0x000fe400078e0006 */
[----:B------:R-:W-:Y:S01]  /*4460*/  FMUL.RZ R0, R0, R3 ;  /* 0x0000000300007220 */ /* 0x000fe2000040c000 */
[----:B------:R-:W-:-:S05]  /*4470*/  HFMA2 R3, -RZ, RZ, 0, 0 ;  /* 0x00000000ff037431 */ /* 0x000fca00000001ff */
[----:B------:R-:W0:Y:S02]  /*4480*/  F2I.U32.TRUNC.NTZ R0, R0 ;  /* 0x0000000000007305 */ /* 0x000e24000020f000 */
[----:B0-----:R-:W-:Y:S02]  /*4490*/  LOP3.LUT R9, R0, 0xffff, RZ, 0xc0, !PT ;  /* 0x0000ffff00097812 */ /* 0x001fe400078ec0ff */
[----:B------:R-:W-:Y:S01]  /*44a0*/  @!P0 MOV R9, 0xffffffff ;  /* 0xffffffff00098802 */ /* 0x000fe20000000f00 */
[----:B------:R-:W-:Y:S06]  /*44b0*/  RET.REL.NODEC R2 `(_Z11updateBoxesPfPiS0_S_) ;  /* 0xffffffb802d07950 */ /* 0x000fec0003c3ffff */
        .weak           $__internal_3_$__cuda_sm3x_div_rn_noftz_f32_slowpath
        .type           $__internal_3_$__cuda_sm3x_div_rn_noftz_f32_slowpath,@function
        .size           $__internal_3_$__cuda_sm3x_div_rn_noftz_f32_slowpath,(.L_x_178 - $__internal_3_$__cuda_sm3x_div_rn_noftz_f32_slowpath)
$__internal_3_$__cuda_sm3x_div_rn_noftz_f32_slowpath:
[----:B------:R-:W-:Y:S01]  /*44c0*/  SHF.R.U32.HI R7, RZ, 0x17, R3 ;  /* 0x00000017ff077819 */ /* 0x000fe20000011603 */
[----:B------:R-:W-:Y:S01]  /*44d0*/  BSSY.RECONVERGENT B0, `(.L_x_150) ;  /* 0x0000065000007945 */ /* 0x000fe20003800200 */
[----:B------:R-:W-:Y:S02]  /*44e0*/  SHF.R.U32.HI R12, RZ, 0x17, R0 ;  /* 0x00000017ff0c7819 */ /* 0x000fe40000011600 */
[----:B------:R-:W-:Y:S02]  /*44f0*/  LOP3.LUT R7, R7, 0xff, RZ, 0xc0, !PT ;  /* 0x000000ff07077812 */ /* 0x000fe400078ec0ff */
[----:B------:R-:W-:-:S03]  /*4500*/  LOP3.LUT R12, R12, 0xff, RZ, 0xc0, !PT ;  /* 0x000000ff0c0c7812 */ /* 0x000fc600078ec0ff */
[----:B------:R-:W-:Y:S01]  /*4510*/  VIADD R13, R7, 0xffffffff ;  /* 0xffffffff070d7836 */ /* 0x000fe20000000000 */
[----:B------:R-:W-:-:S04]  /*4520*/  IADD3 R9, PT, PT, R12, -0x1, RZ ;  /* 0xffffffff0c097810 */ /* 0x000fc80007ffe0ff */
[----:B------:R-:W-:Y:S01]  /*4530*/  ISETP.GT.U32.AND P0, PT, R13, 0xfd, PT ;  /* 0x000000fd0d00780c */ /* 0x000fe20003f04070 */
[----:B------:R-:W-:-:S03]  /*4540*/  IMAD.MOV.U32 R13, RZ, RZ, R3 ;  /* 0x000000ffff0d7224 */ /* 0x000fc600078e0003 */
        /* <DEDUP_REMOVED lines=19> */
[----:B------:R-:W-:-:S05]  /*4680*/  VIADD R9, R12, 0xffffffff ;  /* 0xffffffff0c097836 */ /* 0x000fca0000000000 */
[----:B------:R-:W-:Y:S02]  /*4690*/  ISETP.GE.AND P0, PT, R9, RZ, PT ;  /* 0x000000ff0900720c */ /* 0x000fe40003f06270 */
[----:B------:R-:W-:-:S04]  /*46a0*/  IADD3 R9, PT, PT, R7, -0x1, RZ ;  /* 0xffffffff07097810 */ /* 0x000fc80007ffe0ff */
[----:B------:R-:W-:-:S07]  /*46b0*/  ISETP.GE.AND P1, PT, R9, RZ, PT ;  /* 0x000000ff0900720c */ /* 0x000fce0003f26270 */
[----:B------:R-:W-:Y:S01]  /*46c0*/  @P0 IMAD.MOV.U32 R9, RZ, RZ, RZ ;  /* 0x000000ffff090224 */ /* 0x000fe200078e00ff */
[----:B------:R-:W-:Y:S01]  /*46d0*/  @!P0 MOV R9, 0xffffffc0 ;  /* 0xffffffc000098802 */ /* 0x000fe20000000f00 */
[----:B------:R-:W-:-:S04]  /*46e0*/  @!P0 FFMA R0, R0, 1.84467440737095516160e+19, RZ ;  /* 0x5f80000000008823 */ /* 0x000fc800000000ff */
[----:B------:R-:W-:Y:S01]  /*46f0*/  @!P1 FFMA R13, R3, 1.84467440737095516160e+19, RZ ;  /* 0x5f800000030d9823 */ /* 0x000fe200000000ff */
[----:B------:R-:W-:-:S07]  /*4700*/  @!P1 VIADD R9, R9, 0x40 ;  /* 0x0000004009099836 */ /* 0x000fce0000000000 */
.L_x_151:
[----:B------:R-:W-:Y:S01]  /*4710*/  LEA R14, R7, 0xc0800000, 0x17 ;  /* 0xc0800000070e7811 */ /* 0x000fe200078eb8ff */
[----:B------:R-:W-:Y:S01]  /*4720*/  VIADD R12, R12, 0xffffff81 ;  /* 0xffffff810c0c7836 */ /* 0x000fe20000000000 */
[----:B------:R-:W-:Y:S02]  /*4730*/  BSSY.RECONVERGENT B1, `(.L_x_156) ;  /* 0x0000035000017945 */ /* 0x000fe40003800200 */
[----:B------:R-:W-:Y:S01]  /*4740*/  IADD3 R17, PT, PT, -R14, R13, RZ ;  /* 0x0000000d0e117210 */ /* 0x000fe20007ffe1ff */
[C---:B------:R-:W-:Y:S01]  /*4750*/  IMAD R0, R12.reuse, -0x800000, R0 ;  /* 0xff8000000c007824 */ /* 0x040fe200078e0200 */
[----:B------:R-:W-:Y:S02]  /*4760*/  IADD3 R12, PT, PT, R12, 0x7f, -R7 ;  /* 0x0000007f0c0c7810 */ /* 0x000fe40007ffe807 */
[----:B------:R-:W0:Y:S01]  /*4770*/  MUFU.RCP R14, R17 ;  /* 0x00000011000e7308 */ /* 0x000e220000001000 */
[----:B------:R-:W-:Y:S01]  /*4780*/  FADD.FTZ R13, -R17, -RZ ;  /* 0x800000ff110d7221 */ /* 0x000fe20000010100 */
[----:B------:R-:W-:-:S03]  /*4790*/  IADD3 R12, PT, PT, R12, R9, RZ ;  /* 0x000000090c0c7210 */ /* 0x000fc60007ffe0ff */
[----:B0-----:R-:W-:-:S04]  /*47a0*/  FFMA R15, R14, R13, 1 ;  /* 0x3f8000000e0f7423 */ /* 0x001fc8000000000d */
        /* <DEDUP_REMOVED lines=20> */
[C---:B------:R-:W-:Y:S02]  /*48f0*/  ISETP.NE.AND P2, PT, R7.reuse, RZ, PT ;  /* 0x000000ff0700720c */ /* 0x040fe40003f45270 */
[----:B------:R-:W-:Y:S02]  /*4900*/  ISETP.NE.AND P1, PT, R7, RZ, PT ;  /* 0x000000ff0700720c */ /* 0x000fe40003f25270 */
[----:B------:R-:W-:Y:S01]  /*4910*/  LOP3.LUT R12, R9, 0x7fffff, RZ, 0xc0, !PT ;  /* 0x007fffff090c7812 */ /* 0x000fe200078ec0ff */
[CCC-:B------:R-:W-:Y:S01]  /*4920*/  FFMA.RP R9, R14.reuse, R0.reuse, R15.reuse ;  /* 0x000000000e097223 */ /* 0x1c0fe2000000800f */
[----:B------:R-:W-:Y:S01]  /*4930*/  FFMA.RM R0, R14, R0, R15 ;  /* 0x000000000e007223 */ /* 0x000fe2000000400f */
[C---:B------:R-:W-:Y:S01]  /*4940*/  VIADD R15, R7.reuse, 0x20 ;  /* 0x00000020070f7836 */ /* 0x040fe20000000000 */
[----:B------:R-:W-:Y:S02]  /*4950*/  LOP3.LUT R12, R12, 0x800000, RZ, 0xfc, !PT ;  /* 0x008000000c0c7812 */ /* 0x000fe400078efcff */
[----:B------:R-:W-:-:S02]  /*4960*/  IADD3 R7, PT, PT, -R7, RZ, RZ ;  /* 0x000000ff07077210 */ /* 0x000fc40007ffe1ff */
[----:B------:R-:W-:Y:S02]  /*4970*/  SHF.L.U32 R15, R12, R15, RZ ;  /* 0x0000000f0c0f7219 */ /* 0x000fe400000006ff */
[----:B------:R-:W-:Y:S02]  /*4980*/  FSETP.NEU.FTZ.AND P0, PT, R9, R0, PT ;  /* 0x000000000900720b */ /* 0x000fe40003f1d000 */
[----:B------:R-:W-:Y:S02]  /*4990*/  SEL R7, R7, RZ, P2 ;  /* 0x000000ff07077207 */ /* 0x000fe40001000000 */
[----:B------:R-:W-:Y:S02]  /*49a0*/  ISETP.NE.AND P1, PT, R15, RZ, P1 ;  /* 0x000000ff0f00720c */ /* 0x000fe40000f25270 */
[----:B------:R-:W-:Y:S02]  /*49b0*/  SHF.R.U32.HI R7, RZ, R7, R12 ;  /* 0x00000007ff077219 */ /* 0x000fe4000001160c */
[----:B------:R-:W-:-:S02]  /*49c0*/  PLOP3.LUT P0, PT, P0, P1, PT, 0xf8, 0x8f ;  /* 0x00000000008f781c */ /* 0x000fc40000703f70 */
[----:B------:R-:W-:Y:S02]  /*49d0*/  SHF.R.U32.HI R9, RZ, 0x1, R7 ;  /* 0x00000001ff097819 */ /* 0x000fe40000011607 */
[----:B------:R-:W-:-:S04]  /*49e0*/  SEL R0, RZ, 0x1, !P0 ;  /* 0x00000001ff007807 */ /* 0x000fc80004000000 */
[----:B------:R-:W-:-:S04]  /*49f0*/  LOP3.LUT R0, R0, 0x1, R9, 0xf8, !PT ;  /* 0x0000000100007812 */ /* 0x000fc800078ef809 */
[----:B------:R-:W-:-:S05]  /*4a00*/  LOP3.LUT R0, R0, R7, RZ, 0xc0, !PT ;  /* 0x0000000700007212 */ /* 0x000fca00078ec0ff */
[----:B------:R-:W-:-:S05]  /*4a10*/  IMAD.IADD R0, R9, 0x1, R0 ;  /* 0x0000000109007824 */ /* 0x000fca00078e0200 */
[----:B------:R-:W-:Y:S01]  /*4a20*/  LOP3.LUT R13, R0, R13, RZ, 0xfc, !PT ;  /* 0x0000000d000d7212 */ /* 0x000fe200078efcff */
[----:B------:R-:W-:Y:S06]  /*4a30*/  BRA `(.L_x_159) ;  /* 0x0000000000107947 */ /* 0x000fec0003800000 */
.L_x_158:
[----:B------:R-:W-:-:S04]  /*4a40*/  LOP3.LUT R13, R13, 0x80000000, RZ, 0xc0, !PT ;  /* 0x800000000d0d7812 */ /* 0x000fc800078ec0ff */
[----:B------:R-:W-:Y:S01]  /*4a50*/  LOP3.LUT R13, R13, 0x7f800000, RZ, 0xfc, !PT ;  /* 0x7f8000000d0d7812 */ /* 0x000fe200078efcff */
[----:B------:R-:W-:Y:S06]  /*4a60*/  BRA `(.L_x_159) ;  /* 0x0000000000047947 */ /* 0x000fec0003800000 */
.L_x_157:
[----:B------:R-:W-:-:S07]  /*4a70*/  LEA R13, R12, R13, 0x17 ;  /* 0x0000000d0c0d7211 */ /* 0x000fce00078eb8ff */
.L_x_159:
[----:B------:R-:W-:Y:S05]  /*4a80*/  BSYNC.RECONVERGENT B1 ;  /* 0x0000000000017941 */ /* 0x000fea0003800200 */
.L_x_156:
[----:B------:R-:W-:Y:S05]  /*4a90*/  BRA `(.L_x_160) ;  /* 0x0000000000207947 */ /* 0x000fea0003800000 */
.L_x_155:
[----:B------:R-:W-:-:S04]  /*4aa0*/  LOP3.LUT R13, R13, 0x80000000, R0, 0x48, !PT ;  /* 0x800000000d0d7812 */ /* 0x000fc800078e4800 */
[----:B------:R-:W-:Y:S01]  /*4ab0*/  LOP3.LUT R13, R13, 0x7f800000, RZ, 0xfc, !PT ;  /* 0x7f8000000d0d7812 */ /* 0x000fe200078efcff */
[----:B------:R-:W-:Y:S06]  /*4ac0*/  BRA `(.L_x_160) ;  /* 0x0000000000147947 */ /* 0x000fec0003800000 */
.L_x_154:
[----:B------:R-:W-:Y:S01]  /*4ad0*/  LOP3.LUT R13, R13, 0x80000000, R0, 0x48, !PT ;  /* 0x800000000d0d7812 */ /* 0x000fe200078e4800 */
[----:B------:R-:W-:Y:S06]  /*4ae0*/  BRA `(.L_x_160) ;  /* 0x00000000000c7947 */ /* 0x000fec0003800000 */
.L_x_153:
[----:B------:R-:W0:Y:S01]  /*4af0*/  MUFU.RSQ R13, -QNAN ;  /* 0xffc00000000d7908 */ /* 0x000e220000001400 */
[----:B------:R-:W-:Y:S05]  /*4b00*/  BRA `(.L_x_160) ;  /* 0x0000000000047947 */ /* 0x000fea0003800000 */
.L_x_152:
[----:B------:R-:W-:-:S07]  /*4b10*/  FADD.FTZ R13, R0, R3 ;  /* 0x00000003000d7221 */ /* 0x000fce0000010000 */
.L_x_160:
[----:B------:R-:W-:Y:S05]  /*4b20*/  BSYNC.RECONVERGENT B0 ;  /* 0x0000000000007941 */ /* 0x000fea0003800200 */
.L_x_150:
[----:B------:R-:W-:Y:S02]  /*4b30*/  HFMA2 R9, -RZ, RZ, 0, 0 ;  /* 0x00000000ff097431 */ /* 0x000fe400000001ff */
[----:B0-----:R-:W-:Y:S02]  /*4b40*/  IMAD.MOV.U32 R7, RZ, RZ, R13 ;  /* 0x000000ffff077224 */ /* 0x001fe400078e000d */
[----:B------:R-:W-:Y:S05]  /*4b50*/  RET.REL.NODEC R8 `(_Z11updateBoxesPfPiS0_S_) ;  /* 0xffffffb408287950 */ /* 0x000fea0003c3ffff */
.L_x_161:
        /* <DEDUP_REMOVED lines=10> */
.L_x_178:


//--------------------- .text._Z11vv_update_vPfS_S_S_ --------------------------
	.section	.text._Z11vv_update_vPfS_S_S_,"ax",@progbits
	.align	128
        .global         _Z11vv_update_vPfS_S_S_
        .type           _Z11vv_update_vPfS_S_S_,@function
        .size           _Z11vv_update_vPfS_S_S_,(.L_x_182 - _Z11vv_update_vPfS_S_S_)
        .other          _Z11vv_update_vPfS_S_S_,@"STO_CUDA_ENTRY STV_DEFAULT"
_Z11vv_update_vPfS_S_S_:
.text._Z11vv_update_vPfS_S_S_:
[----:B------:R-:W-:Y:S01]  /*0000*/  LDC R1, c[0x0][0x37c] ;  /* 0x0000df00ff017b82 */ /* 0x000fe20000000800 */
[----:B------:R-:W0:Y:S07]  /*0010*/  S2R R0, SR_TID.X ;  /* 0x0000000000007919 */ /* 0x000e2e0000002100 */
[----:B------:R-:W0:Y:S08]  /*0020*/  S2UR UR4, SR_CTAID.X ;  /* 0x00000000000479c3 */ /* 0x000e300000002500 */
[----:B------:R-:W0:Y:S02]  /*0030*/  LDC R5, c[0x0][0x370] ;  /* 0x0000dc00ff057b82 */ /* 0x000e240000000800 */
[----:B0-----:R-:W-:-:S05]  /*0040*/  IMAD R5, R5, R0, UR4 ;  /* 0x0000000405057e24 */ /* 0x001fca000f8e0200 */
[----:B------:R-:W-:-:S13]  /*0050*/  ISETP.GT.AND P0, PT, R5, 0xbfff, PT ;  /* 0x0000bfff0500780c */ /* 0x000fda0003f04270 */
[----:B------:R-:W-:Y:S05]  /*0060*/  @P0 EXIT ;  /* 0x000000000000094d */ /* 0x000fea0003800000 */
[----:B------:R-:W0:Y:S01]  /*0070*/  LDC.64 R6, c[0x0][0x380] ;  /* 0x0000e000ff067b82 */ /* 0x000e220000000a00 */
[----:B------:R-:W1:Y:S07]  /*0080*/  LDCU.64 UR4, c[0x0][0x358] ;  /* 0x00006b00ff0477ac */ /* 0x000e6e0008000a00 */
[----:B------:R-:W2:Y:S01]  /*0090*/  LDC.64 R2, c[0x0][0x390] ;  /* 0x0000e400ff027b82 */ /* 0x000ea20000000a00 */
[----:B0-----:R-:W-:-:S06]  /*00a0*/  IMAD.WIDE R6, R5, 0x4, R6 ;  /* 0x0000000405067825 */ /* 0x001fcc00078e0206 */
[----:B-1----:R-:W3:Y:S01]  /*00b0*/  LDG.E R6, desc[UR4][R6.64] ;  /* 0x0000000406067981 */ /* 0x002ee2000c1e1900 */
[----:B--2---:R-:W-:-:S05]  /*00c0*/  IMAD.WIDE R2, R5, 0x4, R2 ;  /* 0x0000000405027825 */ /* 0x004fca00078e0202 */
[----:B------:R-:W2:Y:S01]  /*00d0*/  LDG.E R0, desc[UR4][R2.64] ;  /* 0x0000000402007981 */ /* 0x000ea2000c1e1900 */
[----:B------:R-:W-:Y:S01]  /*00e0*/  UMOV UR6, 0xd2f1a9fc ;  /* 0xd2f1a9fc00067882 */ /* 0x000fe20000000000 */
[----:B------:R-:W-:Y:S01]  /*00f0*/  UMOV UR7, 0x3f60624d ;  /* 0x3f60624d00077882 */ /* 0x000fe20000000000 */
[----:B---3--:R-:W-:Y:S08]  /*0100*/  F2F.F64.F32 R8, R6 ;  /* 0x0000000600087310 */ /* 0x008ff00000201800 */
[----:B--2---:R-:W0:Y:S02]  /*0110*/  F2F.F64.F32 R4, R0 ;  /* 0x0000000000047310 */ /* 0x004e240000201800 */
[----:B0-----:R-:W-:-:S10]  /*0120*/  DFMA R4, R8, UR6, R4 ;  /* 0x0000000608047c2b */ /* 0x001fd40008000004 */
[----:B------:R-:W0:Y:S02]  /*0130*/  F2F.F32.F64 R5, R4 ;  /* 0x0000000400057310 */ /* 0x000e240000301000 */
[----:B0-----:R-:W-:Y:S01]  /*0140*/  STG.E desc[UR4][R2.64], R5 ;  /* 0x0000000502007986 */ /* 0x001fe2000c101904 */
[----:B------:R-:W-:Y:S05]  /*0150*/  EXIT ;  /* 0x000000000000794d */ /* 0x000fea0003800000 */
.L_x_162:
        /* <DEDUP_REMOVED lines=10> */
.L_x_182:


//--------------------- .text._Z9reverse_vPfS_S_S_ --------------------------
	.section	.text._Z9reverse_vPfS_S_S_,"ax",@progbits
	.align	128
        .global         _Z9reverse_vPfS_S_S_
        .type           _Z9reverse_vPfS_S_S_,@function
        .size           _Z9reverse_vPfS_S_S_,(.L_x_183 - _Z9reverse_vPfS_S_S_)
        .other          _Z9reverse_vPfS_S_S_,@"STO_CUDA_ENTRY STV_DEFAULT"
_Z9reverse_vPfS_S_S_:
.text._Z9reverse_vPfS_S_S_:
        /* <DEDUP_REMOVED lines=8> */
[----:B------:R-:W1:Y:S01]  /*0080*/  LDCU.64 UR4, c[0x0][0x358] ;  /* 0x00006b00ff0477ac */ /* 0x000e620008000a00 */
[----:B0-----:R-:W-:-:S05]  /*0090*/  IMAD.WIDE R2, R5, 0x4, R2 ;  /* 0x0000000405027825 */ /* 0x001fca00078e0202 */
[----:B-1----:R-:W2:Y:S02]  /*00a0*/  LDG.E R0, desc[UR4][R2.64] ;  /* 0x0000000402007981 */ /* 0x002ea4000c1e1900 */
[----:B--2---:R-:W-:-:S05]  /*00b0*/  FADD R5, -R0, -RZ ;  /* 0x800000ff00057221 */ /* 0x004fca0000000100 */
[----:B------:R-:W-:Y:S01]  /*00c0*/  STG.E desc[UR4][R2.64], R5 ;  /* 0x0000000502007986 */ /* 0x000fe2000c101904 */
[----:B------:R-:W-:Y:S05]  /*00d0*/  EXIT ;  /* 0x000000000000794d */ /* 0x000fea0003800000 */
.L_x_163:
        /* <DEDUP_REMOVED lines=10> */
.L_x_183:


//--------------------- .text._Z11vv_update_rPfS_S_S_ --------------------------
	.section	.text._Z11vv_update_rPfS_S_S_,"ax",@progbits
	.align	128
        .global         _Z11vv_update_rPfS_S_S_
        .type           _Z11vv_update_rPfS_S_S_,@function
        .size           _Z11vv_update_rPfS_S_S_,(.L_x_184 - _Z11vv_update_rPfS_S_S_)
        .other          _Z11vv_update_rPfS_S_S_,@"STO_CUDA_ENTRY STV_DEFAULT"
_Z11vv_update_rPfS_S_S_:
.text._Z11vv_update_rPfS_S_S_:
        /* <DEDUP_REMOVED lines=9> */
[----:B------:R-:W2:Y:S08]  /*0090*/  LDC.64 R2, c[0x0][0x388] ;  /* 0x0000e200ff027b82 */ /* 0x000eb00000000a00 */
[----:B------:R-:W3:Y:S01]  /*00a0*/  LDC.64 R12, c[0x0][0x390] ;  /* 0x0000e400ff0c7b82 */ /* 0x000ee20000000a00 */
[----:B0-----:R-:W-:-:S06]  /*00b0*/  IMAD.WIDE R8, R5, 0x4, R8 ;  /* 0x0000000405087825 */ /* 0x001fcc00078e0208 */
[----:B-1----:R-:W4:Y:S01]  /*00c0*/  LDG.E R8, desc[UR4][R8.64] ;  /* 0x0000000408087981 */ /* 0x002f22000c1e1900 */
[----:B--2---:R-:W-:-:S05]  /*00d0*/  IMAD.WIDE R2, R5, 0x4, R2 ;  /* 0x0000000405027825 */ /* 0x004fca00078e0202 */
[----:B------:R-:W2:Y:S01]  /*00e0*/  LDG.E R16, desc[UR4][R2.64] ;  /* 0x0000000402107981 */ /* 0x000ea2000c1e1900 */
[----:B---3--:R-:W-:-:S06]  /*00f0*/  IMAD.WIDE R12, R5, 0x4, R12 ;  /* 0x00000004050c7825 */ /* 0x008fcc00078e020c */
[----:B------:R-:W3:Y:S01]  /*0100*/  LDG.E R12, desc[UR4][R12.64] ;  /* 0x000000040c0c7981 */ /* 0x000ee2000c1e1900 */
[----:B------:R-:W0:Y:S03]  /*0110*/  LDC.64 R6, c[0x0][0x398] ;  /* 0x0000e600ff067b82 */ /* 0x000e260000000a00 */
[----:B0-----:R-:W5:Y:S01]  /*0120*/  LDG.E R0, desc[UR4][R6.64] ;  /* 0x0000000406007981 */ /* 0x001f62000c1e1900 */
[----:B------:R-:W-:Y:S01]  /*0130*/  UMOV UR6, 0xd2f1a9fc ;  /* 0xd2f1a9fc00067882 */ /* 0x000fe20000000000 */
[----:B------:R-:W-:Y:S01]  /*0140*/  UMOV UR7, 0x3f60624d ;  /* 0x3f60624d00077882 */ /* 0x000fe20000000000 */
[----:B------:R-:W-:Y:S01]  /*0150*/  BSSY.RECONVERGENT B0, `(.L_x_164) ;  /* 0x000004c000007945 */ /* 0x000fe20003800200 */
[----:B----4-:R-:W-:Y:S08]  /*0160*/  F2F.F64.F32 R10, R8 ;  /* 0x00000008000a7310 */ /* 0x010ff00000201800 */
[----:B--2---:R-:W0:Y:S08]  /*0170*/  F2F.F64.F32 R4, R16 ;  /* 0x0000001000047310 */ /* 0x004e300000201800 */
[----:B---3--:R-:W1:Y:S01]  /*0180*/  F2F.F64.F32 R14, R12 ;  /* 0x0000000c000e7310 */ /* 0x008e620000201800 */
[----:B0-----:R-:W-:Y:S01]  /*0190*/  DFMA R4, R10, UR6, R4 ;  /* 0x000000060a047c2b */ /* 0x001fe20008000004 */
[----:B------:R-:W-:-:S07]  /*01a0*/  UMOV UR7, 0x3f70624d ;  /* 0x3f70624d00077882 */ /* 0x000fce0000000000 */
[----:B-1----:R-:W-:-:S10]  /*01b0*/  DFMA R4, R14, UR6, R4 ;  /* 0x000000060e047c2b */ /* 0x002fd40008000004 */
[----:B------:R-:W5:Y:S02]  /*01c0*/  F2F.F32.F64 R5, R4 ;  /* 0x0000000400057310 */ /* 0x000f640000301000 */
[C---:B-----5:R-:W-:Y:S01]  /*01d0*/  FSETP.GEU.AND P0, PT, |R5|.reuse, |R0|, PT ;  /* 0x400000000500720b */ /* 0x060fe20003f0e200 */
[----:B------:R-:W-:-:S12]  /*01e0*/  FADD R9, |R5|, -RZ ;  /* 0x800000ff05097221 */ /* 0x000fd80000000200 */
[----:B------:R-:W-:Y:S05]  /*01f0*/  @!P0 BRA `(.L_x_165) ;  /* 0x0000000400048947 */ /* 0x000fea0003800000 */
[----:B------:R-:W-:-:S05]  /*0200*/  FMUL R4, |R0|, 8388608 ;  /* 0x4b00000000047820 */ /* 0x000fca0000400200 */
[----:B------:R-:W-:-:S13]  /*0210*/  FSETP.GTU.AND P0, PT, R9, R4, PT ;  /* 0x000000040900720b */ /* 0x000fda0003f0c000 */
[----:B------:R-:W-:Y:S05]  /*0220*/  @P0 BRA `(.L_x_166) ;  /* 0x0000000000780947 */ /* 0x000fea0003800000 */
[C---:B------:R-:W-:Y:S01]  /*0230*/  FMUL R7, |R0|.reuse, 16777216 ;  /* 0x4b80000000077820 */ /* 0x040fe20000400200 */
[C---:B------:R-:W-:Y:S01]  /*0240*/  FSETP.GEU.AND P0, PT, |R0|.reuse, 1.175494350822287508e-38, PT ;  /* 0x008000000000780b */ /* 0x040fe20003f0e200 */
[----:B------:R-:W-:Y:S01]  /*0250*/  FMUL R4, R9, 16777216 ;  /* 0x4b80000009047820 */ /* 0x000fe20000400000 */
[----:B------:R-:W-:Y:S01]  /*0260*/  FADD R6, |R0|, -RZ ;  /* 0x800000ff00067221 */ /* 0x000fe20000000200 */
[----:B------:R-:W-:Y:S01]  /*0270*/  BSSY.RECONVERGENT B1, `(.L_x_167) ;  /* 0x0000017000017945 */ /* 0x000fe20003800200 */
[----:B------:R-:W-:Y:S02]  /*0280*/  FSEL R7, R7, |R0|, !P0 ;  /* 0x4000000007077208 */ /* 0x000fe40004000000 */
[----:B------:R-:W-:-:S04]  /*0290*/  FSEL R4, R4, R9, !P0 ;  /* 0x0000000904047208 */ /* 0x000fc80004000000 */
[----:B------:R-:W0:Y:S02]  /*02a0*/  MUFU.RCP R7, R7 ;  /* 0x0000000700077308 */ /* 0x000e240000001000 */
[----:B0-----:R-:W-:-:S06]  /*02b0*/  FMUL R4, R7, R4 ;  /* 0x0000000407047220 */ /* 0x001fcc0000400000 */
[----:B------:R-:W0:Y:S02]  /*02c0*/  FRND.TRUNC R4, R4 ;  /* 0x0000000400047307 */ /* 0x000e24000020d000 */
[----:B0-----:R-:W-:-:S05]  /*02d0*/  FFMA R11, -|R0|, R4, R9 ;  /* 0x00000004000b7223 */ /* 0x001fca0000000309 */
[----:B------:R-:W-:-:S13]  /*02e0*/  ISETP.GE.U32.AND P0, PT, R11, R6, PT ;  /* 0x000000060b00720c */ /* 0x000fda0003f06070 */
[----:B------:R-:W-:Y:S05]  /*02f0*/  @!P0 BRA `(.L_x_168) ;  /* 0x0000000000388947 */ /* 0x000fea0003800000 */
[----:B------:R-:W-:-:S04]  /*0300*/  ISETP.GE.U32.AND P0, PT, R11, -0x7fffffff, PT ;  /* 0x800000010b00780c */ /* 0x000fc80003f06070 */
[----:B------:R-:W-:-:S09]  /*0310*/  FSETP.GEU.OR P1, PT, R11, -|R0|, !P0 ;  /* 0xc00000000b00720b */ /* 0x000fd2000472e400 */
[----:B------:R-:W-:-:S04]  /*0320*/  @P0 FADD R6, R4, -1 ;  /* 0xbf80000004060421 */ /* 0x000fc80000000000 */
[----:B------:R-:W-:-:S04]  /*0330*/  @!P1 FADD R6, R6, -1 ;  /* 0xbf80000006069421 */ /* 0x000fc80000000000 */
[----:B------:R-:W-:Y:S01]  /*0340*/  @P0 IMAD.MOV.U32 R4, RZ, RZ, R6 ;  /* 0x000000ffff040224 */ /* 0x000fe200078e0006 */
[----:B------:R-:W-:Y:S06]  /*0350*/  @P0 BRA `(.L_x_168) ;  /* 0x0000000000200947 */ /* 0x000fec0003800000 */
[----:B------:R-:W-:Y:S01]  /*0360*/  FADD R6, |R0|, |R0| ;  /* 0x4000000000067221 */ /* 0x000fe20000000200 */
[----:B------:R-:W-:-:S04]  /*0370*/  FADD R4, R4, 1 ;  /* 0x3f80000004047421 */ /* 0x000fc80000000000 */
[----:B------:R-:W-:-:S13]  /*0380*/  FSETP.GE.AND P0, PT, R11, R6, PT ;  /* 0x000000060b00720b */ /* 0x000fda0003f06000 */
[----:B------:R-:W-:-:S05]  /*0390*/  @P0 FFMA R6, |R0|, -3, R11 ;  /* 0xc040000000060823 */ /* 0x000fca000000020b */
[----:B------:R-:W-:Y:S01]  /*03a0*/  FSETP.GE.AND P1, PT, R6, RZ, P0 ;  /* 0x000000ff0600720b */ /* 0x000fe20000726000 */
[----:B------:R-:W-:-:S12]  /*03b0*/  @P0 FADD R6, R4, 1 ;  /* 0x3f80000004060421 */ /* 0x000fd80000000000 */
[----:B------:R-:W-:-:S04]  /*03c0*/  @P1 FADD R6, R6, 1 ;  /* 0x3f80000006061421 */ /* 0x000fc80000000000 */
[----:B------:R-:W-:-:S07]  /*03d0*/  @P0 IMAD.MOV.U32 R4, RZ, RZ, R6 ;  /* 0x000000ffff040224 */ /* 0x000fce00078e0006 */
.L_x_168:
[----:B------:R-:W-:Y:S05]  /*03e0*/  BSYNC.RECONVERGENT B1 ;  /* 0x0000000000017941 */ /* 0x000fea0003800200 */
.L_x_167:
[----:B------:R-:W-:Y:S01]  /*03f0*/  FFMA R9, -|R0|, R4, R9 ;  /* 0x0000000400097223 */ /* 0x000fe20000000309 */
[----:B------:R-:W-:Y:S06]  /*0400*/  BRA `(.L_x_165) ;  /* 0x0000000000807947 */ /* 0x000fec0003800000 */
.L_x_166:
[----:B------:R-:W-:Y:S01]  /*0410*/  LOP3.LUT R6, R4, 0xff800000, RZ, 0xc0, !PT ;  /* 0xff80000004067812 */ /* 0x000fe200078ec0ff */
[----:B------:R-:W-:Y:S01]  /*0420*/  BSSY.RECONVERGENT B1, `(.L_x_169) ;  /* 0x000001c000017945 */ /* 0x000fe20003800200 */
[C---:B------:R-:W-:Y:S02]  /*0430*/  ISETP.GT.U32.AND P0, PT, R9.reuse, 0x7f7fffff, PT ;  /* 0x7f7fffff0900780c */ /* 0x040fe40003f04070 */
[C---:B------:R-:W-:Y:S02]  /*0440*/  IADD3 R7, PT, PT, R9.reuse, -R6, RZ ;  /* 0x8000000609077210 */ /* 0x040fe40007ffe0ff */
[----:B------:R-:W-:Y:S02]  /*0450*/  LOP3.LUT R9, R9, 0x7fffff, RZ, 0xc0, !PT ;  /* 0x007fffff09097812 */ /* 0x000fe400078ec0ff */
[----:B------:R-:W-:Y:S02]  /*0460*/  LOP3.LUT R7, R7, 0xff800000, RZ, 0xc0, !PT ;  /* 0xff80000007077812 */ /* 0x000fe400078ec0ff */
[----:B------:R-:W-:-:S02]  /*0470*/  FSETP.GT.AND P2, PT, |R0|, RZ, PT ;  /* 0x000000ff0000720b */ /* 0x000fc40003f44200 */
[----:B------:R-:W-:Y:S01]  /*0480*/  FSEL R6, R6, +QNAN , !P0 ;  /* 0x7fffffff06067808 */ /* 0x000fe20004000000 */
[----:B------:R-:W-:Y:S01]  /*0490*/  VIADD R7, R7, 0xb800000 ;  /* 0x0b80000007077836 */ /* 0x000fe20000000000 */
[----:B------:R-:W-:Y:S02]  /*04a0*/  LOP3.LUT R9, R9, 0x3f800000, RZ, 0xfc, !PT ;  /* 0x3f80000009097812 */ /* 0x000fe400078efcff */
[----:B------:R-:W-:Y:S02]  /*04b0*/  FSEL R12, R6, +QNAN , P2 ;  /* 0x7fffffff060c7808 */ /* 0x000fe40001000000 */
[----:B------:R-:W-:-:S13]  /*04c0*/  ISETP.NE.AND P1, PT, R7, RZ, PT ;  /* 0x000000ff0700720c */ /* 0x000fda0003f25270 */
[----:B------:R-:W-:Y:S05]  /*04d0*/  @!P1 BRA `(.L_x_170) ;  /* 0x0000000000409947 */ /* 0x000fea0003800000 */
[----:B------:R-:W-:-:S04]  /*04e0*/  LOP3.LUT R4, R4, 0x7fffff, RZ, 0xc0, !PT ;  /* 0x007fffff04047812 */ /* 0x000fc800078ec0ff */
[----:B------:R-:W-:-:S04]  /*04f0*/  LOP3.LUT R4, R4, 0x3f800000, RZ, 0xfc, !PT ;  /* 0x3f80000004047812 */ /* 0x000fc800078efcff */
[----:B------:R0:W1:Y:S03]  /*0500*/  MUFU.RCP R6, R4 ;  /* 0x0000000400067308 */ /* 0x0000660000001000 */
.L_x_171:
[----:B------:R-:W-:-:S04]  /*0510*/  VIMNMX.U32 R8, PT, PT, R7, 0xb800000, PT ;  /* 0x0b80000007087848 */ /* 0x000fc80003fe0000 */
[C---:B------:R-:W-:Y:S02]  /*0520*/  IADD3 R9, PT, PT, R8.reuse, R9, RZ ;  /* 0x0000000908097210 */ /* 0x040fe40007ffe0ff */
[----:B------:R-:W-:-:S03]  /*0530*/  IADD3 R7, PT, PT, -R8, R7, RZ ;  /* 0x0000000708077210 */ /* 0x000fc60007ffe1ff */
[----:B-1----:R-:W-:Y:S01]  /*0540*/  FMUL R11, R6, R9 ;  /* 0x00000009060b7220 */ /* 0x002fe20000400000 */
[----:B------:R-:W-:-:S03]  /*0550*/  ISETP.NE.AND P1, PT, R7, RZ, PT ;  /* 0x000000ff0700720c */ /* 0x000fc60003f25270 */
[----:B------:R-:W-:-:S04]  /*0560*/  FFMA R10, -R4, R11, R9 ;  /* 0x0000000b040a7223 */ /* 0x000fc80000000109 */
[----:B------:R-:W-:-:S04]  /*0570*/  FFMA R10, R6, R10, R11 ;  /* 0x0000000a060a7223 */ /* 0x000fc8000000000b */
[----:B------:R-:W-:-:S04]  /*0580*/  FFMA R11, -R4, R10, R9 ;  /* 0x0000000a040b7223 */ /* 0x000fc80000000109 */
[----:B------:R-:W-:-:S06]  /*0590*/  FFMA.RZ R11, R6, R11, R10 ;  /* 0x0000000b060b7223 */ /* 0x000fcc000000c00a */
[----:B------:R-:W1:Y:S02]  /*05a0*/  FRND.TRUNC R11, R11 ;  /* 0x0000000b000b7307 */ /* 0x000e64000020d000 */
[----:B-1----:R-:W-:-:S05]  /*05b0*/  FFMA R9, -R4, R11, R9 ;  /* 0x0000000b04097223 */ /* 0x002fca0000000109 */
[----:B------:R-:W-:-:S13]  /*05c0*/  ISETP.NE.AND P0, PT, R9, RZ, PT ;  /* 0x000000ff0900720c */ /* 0x000fda0003f05270 */
[----:B------:R-:W-:Y:S05]  /*05d0*/  @P0 BRA P1, `(.L_x_171) ;  /* 0xfffffffc00cc0947 */ /* 0x000fea000083ffff */
.L_x_170:
[----:B------:R-:W-:Y:S05]  /*05e0*/  BSYNC.RECONVERGENT B1 ;  /* 0x0000000000017941 */ /* 0x000fea0003800200 */
.L_x_169:
[----:B------:R-:W-:-:S04]  /*05f0*/  FMUL R9, R9, 1.1920928955078125e-07 ;  /* 0x3400000009097820 */ /* 0x000fc80000400000 */
[----:B------:R-:W-:-:S07]  /*0600*/  FMUL R9, R12, R9 ;  /* 0x000000090c097220 */ /* 0x000fce0000400000 */
.L_x_165:
[----:B------:R-:W-:Y:S05]  /*0610*/  BSYNC.RECONVERGENT B0 ;  /* 0x0000000000007941 */ /* 0x000fea0003800200 */
.L_x_164:
[C---:B------:R-:W-:Y:S02]  /*0620*/  FSETP.NAN.AND P0, PT, |R9|.reuse, |R9|, PT ;  /* 0x400000090900720b */ /* 0x040fe40003f08200 */
[----:B0-----:R-:W-:-:S04]  /*0630*/  LOP3.LUT R4, R9, 0x80000000, R5, 0xb8, !PT ;  /* 0x8000000009047812 */ /* 0x001fc800078eb805 */
[----:B------:R-:W-:-:S04]  /*0640*/  FSEL R9, R9, R4, P0 ;  /* 0x0000000409097208 */ /* 0x000fc80000000000 */
[----:B------:R-:W-:-:S13]  /*0650*/  FSETP.GEU.AND P0, PT, R9, RZ, PT ;  /* 0x000000ff0900720b */ /* 0x000fda0003f0e000 */
[----:B------:R-:W-:-:S05]  /*0660*/  @!P0 FADD R9, R0, R9 ;  /* 0x0000000900098221 */ /* 0x000fca0000000000 */
[----:B------:R-:W-:Y:S01]  /*0670*/  STG.E desc[UR4][R2.64], R9 ;  /* 0x0000000902007986 */ /* 0x000fe2000c101904 */
[----:B------:R-:W-:Y:S05]  /*0680*/  EXIT ;  /* 0x000000000000794d */ /* 0x000fea0003800000 */
.L_x_172:
        /* <DEDUP_REMOVED lines=15> */
.L_x_184:


//--------------------- .nv.shared._Z19calcForces_interboxPfS_PiS0_S_iiii --------------------------
	.section	.nv.shared._Z19calcForces_interboxPfS_PiS0_S_iiii,"aw",@nobits
	.sectionflags	@""
	.align	16
	.zero		1024


//--------------------- .nv.shared.reserved.0     --------------------------
	.section	.nv.shared.reserved.0,"aw",@nobits
	.weak		__nv_reservedSMEM_offset_0_alias
	.size		__nv_reservedSMEM_offset_0_alias, 0, 64
	.other		__nv_reservedSMEM_offset_0_alias,@"STO_CUDA_RESERVED_SHARED STV_DEFAULT"
__nv_reservedSMEM_offset_0_alias:
	.zero		0
	.zero		64


//--------------------- .nv.shared._Z19calcForces_intraboxPfS_PiS0_S_ --------------------------
	.section	.nv.shared._Z19calcForces_intraboxPfS_PiS0_S_,"aw",@nobits
	.sectionflags	@""
	.align	16
	.zero		1024


//--------------------- .nv.shared._Z11updateBoxesPfPiS0_S_ --------------------------
	.section	.nv.shared._Z11updateBoxesPfPiS0_S_,"aw",@nobits
	.sectionflags	@""
	.align	16
	.zero		1024


//--------------------- .nv.shared._Z11vv_update_vPfS_S_S_ --------------------------
	.section	.nv.shared._Z11vv_update_vPfS_S_S_,"aw",@nobits
	.sectionflags	@""
	.align	16
	.zero		1024


//--------------------- .nv.shared._Z9reverse_vPfS_S_S_ --------------------------
	.section	.nv.shared._Z9reverse_vPfS_S_S_,"aw",@nobits
	.sectionflags	@""
	.align	16
	.zero		1024


//--------------------- .nv.shared._Z11vv_update_rPfS_S_S_ --------------------------
	.section	.nv.shared._Z11vv_update_rPfS_S_S_,"aw",@nobits
	.sectionflags	@""
	.align	16
	.zero		1024


//--------------------- .nv.constant0._Z19calcForces_interboxPfS_PiS0_S_iiii --------------------------
	.section	.nv.constant0._Z19calcForces_interboxPfS_PiS0_S_iiii,"a",@progbits
	.sectionflags	@""
	.align	4
.nv.constant0._Z19calcForces_interboxPfS_PiS0_S_iiii:
	.zero		952


//--------------------- .nv.constant0._Z19calcForces_intraboxPfS_PiS0_S_ --------------------------
	.section	.nv.constant0._Z19calcForces_intraboxPfS_PiS0_S_,"a",@progbits
	.sectionflags	@""
	.align	4
.nv.constant0._Z19calcForces_intraboxPfS_PiS0_S_:
	.zero		936


//--------------------- .nv.constant0._Z11updateBoxesPfPiS0_S_ --------------------------
	.section	.nv.constant0._Z11updateBoxesPfPiS0_S_,"a",@progbits
	.sectionflags	@""
	.align	4
.nv.constant0._Z11updateBoxesPfPiS0_S_:
	.zero		928


//--------------------- .nv.constant0._Z11vv_update_vPfS_S_S_ --------------------------
	.section	.nv.constant0._Z11vv_update_vPfS_S_S_,"a",@progbits
	.sectionflags	@""
	.align	4
.nv.constant0._Z11vv_update_vPfS_S_S_:
	.zero		928


//--------------------- .nv.constant0._Z9reverse_vPfS_S_S_ --------------------------
	.section	.nv.constant0._Z9reverse_vPfS_S_S_,"a",@progbits
	.sectionflags	@""
	.align	4
.nv.constant0._Z9reverse_vPfS_S_S_:
	.zero		928


//--------------------- .nv.constant0._Z11vv_update_rPfS_S_S_ --------------------------
	.section	.nv.constant0._Z11vv_update_rPfS_S_S_,"a",@progbits
	.sectionflags	@""
	.align	4
.nv.constant0._Z11vv_update_rPfS_S_S_:
	.zero		928


//--------------------- SYMBOLS --------------------------

	.type		.nv.reservedSmem.offset0,@object
	.size		.nv.reservedSmem.offset0,0x4
	.type		.nv.reservedSmem.cap,@object
	.size		.nv.reservedSmem.cap,0x4
